def matmul_kernel(
    a_ptr,
    b_ptr,
    c_ptr,
    M,
    N,
    K,
    stride_am,
    stride_ak,
    stride_bk,
    stride_bn,
    stride_cm,
    stride_cn,
    BLOCK_M: tl.constexpr,
    BLOCK_N: tl.constexpr,
    BLOCK_K: tl.constexpr,
    GROUP_M: tl.constexpr,
):
    pid = tl.program_id(axis=0)
    num_pid_m = tl.cdiv(M, BLOCK_M)
    num_pid_n = tl.cdiv(N, BLOCK_N)
    num_pid_in_group = GROUP_M * num_pid_n
    group_id = pid // num_pid_in_group
    first_pid_m = group_id * GROUP_M
    group_size_m = min(num_pid_m - first_pid_m, GROUP_M)
    pid_m = first_pid_m + ((pid % num_pid_in_group) % group_size_m)
    pid_n = (pid % num_pid_in_group) // group_size_m

    offs_am = (pid_m * BLOCK_M + tl.arange(0, BLOCK_M)) % M
    offs_bn = (pid_n * BLOCK_N + tl.arange(0, BLOCK_N)) % N
    offs_k = tl.arange(0, BLOCK_K)
    a_ptrs = a_ptr + offs_am[:, None] * stride_am + offs_k[None, :] * stride_ak
    b_ptrs = b_ptr + offs_k[:, None] * stride_bk + offs_bn[None, :] * stride_bn

    acc = tl.zeros((BLOCK_M, BLOCK_N), dtype=tl.float32)
    for kk in range(0, tl.cdiv(K, BLOCK_K)):
        a = tl.load(a_ptrs, mask=offs_k[None, :] < K - kk * BLOCK_K, other=0.0)
        b = tl.load(b_ptrs, mask=offs_k[:, None] < K - kk * BLOCK_K, other=0.0)
        acc = tl.dot(a, b, acc)
        a_ptrs += BLOCK_K * stride_ak
        b_ptrs += BLOCK_K * stride_bk

    c = acc.to(c_ptr.dtype.element_ty)
    offs_cm = pid_m * BLOCK_M + tl.arange(0, BLOCK_M)
    offs_cn = pid_n * BLOCK_N + tl.arange(0, BLOCK_N)
    c_ptrs = c_ptr + offs_cm[:, None] * stride_cm + offs_cn[None, :] * stride_cn
    mask = (offs_cm[:, None] < M) & (offs_cn[None, :] < N)
    tl.store(c_ptrs, c, mask=mask)

# config = {"BLOCK_K": 32, "BLOCK_M": 256, "BLOCK_N": 128, "GROUP_M": 8, "arch": "sm_100", "dtype": "bf16", "num_ctas": 1, "num_stages": 3, "num_warps": 1}
# arch = sm_100


// ===== COMPILED SASS (sm_100a) =====

	.target	sm_100a

	.elftype	@"ET_EXEC"


//--------------------- .note.nv.tkinfo           --------------------------
	.section	.note.nv.tkinfo,"",@"SHT_NOTE"
	.sectionflags	@"SHF_NOTE_NV_TKINFO"
	.tkinfo
        /*0018*/ 	.word	0x00000081
        /*0030*/ 	.string	""
        /*0030*/ 	.string	"ptxas-blackwell"
        /*0030*/ 	.string	"Cuda compilation tools, release 12.9, V12.9.86"
        /*0030*/ 	.string	"Build cuda_12.9.r12.9/compiler.36037853_0"
        /*0030*/ 	.string	"-v  -suppress-debug-info  -lineinfo  -arch sm_100a "



//--------------------- .note.nv.cuver            --------------------------
	.section	.note.nv.cuver,"",@"SHT_NOTE"
	.sectionflags	@"SHF_NOTE_NV_CUVER"
        /*0018*/ 	.short	0x0001
        /*001a*/ 	.short	0x0064
        /*001c*/ 	.short	0x0001
        /*001e*/ 	.short	0x0000
        /*0020*/ 	.short	0x0001
        /*0022*/ 	.short	0x0000


//--------------------- .nv.info                  --------------------------
	.section	.nv.info,"",@"SHT_CUDA_INFO"
	.align	4


	//----- nvinfo : EIATTR_REGCOUNT
	.align		4
        /*0000*/ 	.byte	0x04, 0x2f
        /*0002*/ 	.short	(.L_1 - .L_0)
	.align		4
.L_0:
        /*0004*/ 	.word	index@(matmul_kernel)
        /*0008*/ 	.word	0x00000040


	//----- nvinfo : EIATTR_FRAME_SIZE
	.align		4
.L_1:
        /*000c*/ 	.byte	0x04, 0x11
        /*000e*/ 	.short	(.L_3 - .L_2)
	.align		4
.L_2:
        /*0010*/ 	.word	index@(matmul_kernel)
        /*0014*/ 	.word	0x00003828


	//----- nvinfo : EIATTR_MIN_STACK_SIZE
	.align		4
.L_3:
        /*0018*/ 	.byte	0x04, 0x12
        /*001a*/ 	.short	(.L_5 - .L_4)
	.align		4
.L_4:
        /*001c*/ 	.word	index@(matmul_kernel)
        /*0020*/ 	.word	0x00003828
.L_5:


//--------------------- .nv.info.matmul_kernel    --------------------------
	.section	.nv.info.matmul_kernel,"",@"SHT_CUDA_INFO"
	.sectionflags	@""
	.align	4


	//----- nvinfo : EIATTR_CUDA_API_VERSION
	.align		4
        /*0000*/ 	.byte	0x04, 0x37
        /*0002*/ 	.short	(.L_7 - .L_6)
.L_6:
        /*0004*/ 	.word	0x00000081


	//----- nvinfo : EIATTR_KPARAM_INFO
	.align		4
.L_7:
        /*0008*/ 	.byte	0x04, 0x17
        /*000a*/ 	.short	(.L_9 - .L_8)
.L_8:
        /*000c*/ 	.word	0x00000000
        /*0010*/ 	.short	0x000d
        /*0012*/ 	.short	0x0048
        /*0014*/ 	.byte	0x00, 0xf4, 0x21, 0x00


	//----- nvinfo : EIATTR_KPARAM_INFO
	.align		4
.L_9:
        /*0018*/ 	.byte	0x04, 0x17
        /*001a*/ 	.short	(.L_11 - .L_10)
.L_10:
        /*001c*/ 	.word	0x00000000
        /*0020*/ 	.short	0x000c
        /*0022*/ 	.short	0x0040
        /*0024*/ 	.byte	0x00, 0xf4, 0x21, 0x00


	//----- nvinfo : EIATTR_KPARAM_INFO
	.align		4
.L_11:
        /*0028*/ 	.byte	0x04, 0x17
        /*002a*/ 	.short	(.L_13 - .L_12)
.L_12:
        /*002c*/ 	.word	0x00000000
        /*0030*/ 	.short	0x000b
        /*0032*/ 	.short	0x0038
        /*0034*/ 	.byte	0x00, 0xf0, 0x11, 0x00


	//----- nvinfo : EIATTR_KPARAM_INFO
	.align		4
.L_13:
        /*0038*/ 	.byte	0x04, 0x17
        /*003a*/ 	.short	(.L_15 - .L_14)
.L_14:
        /*003c*/ 	.word	0x00000000
        /*0040*/ 	.short	0x000a
        /*0042*/ 	.short	0x0034
        /*0044*/ 	.byte	0x00, 0xf0, 0x11, 0x00


	//----- nvinfo : EIATTR_KPARAM_INFO
	.align		4
.L_15:
        /*0048*/ 	.byte	0x04, 0x17
        /*004a*/ 	.short	(.L_17 - .L_16)
.L_16:
        /*004c*/ 	.word	0x00000000
        /*0050*/ 	.short	0x0009
        /*0052*/ 	.short	0x0030
        /*0054*/ 	.byte	0x00, 0xf0, 0x11, 0x00


	//----- nvinfo : EIATTR_KPARAM_INFO
	.align		4
.L_17:
        /*0058*/ 	.byte	0x04, 0x17
        /*005a*/ 	.short	(.L_19 - .L_18)
.L_18:
        /*005c*/ 	.word	0x00000000
        /*0060*/ 	.short	0x0008
        /*0062*/ 	.short	0x002c
        /*0064*/ 	.byte	0x00, 0xf0, 0x11, 0x00


	//----- nvinfo : EIATTR_KPARAM_INFO
	.align		4
.L_19:
        /*0068*/ 	.byte	0x04, 0x17
        /*006a*/ 	.short	(.L_21 - .L_20)
.L_20:
        /*006c*/ 	.word	0x00000000
        /*0070*/ 	.short	0x0007
        /*0072*/ 	.short	0x0028
        /*0074*/ 	.byte	0x00, 0xf0, 0x11, 0x00


	//----- nvinfo : EIATTR_KPARAM_INFO
	.align		4
.L_21:
        /*0078*/ 	.byte	0x04, 0x17
        /*007a*/ 	.short	(.L_23 - .L_22)
.L_22:
        /*007c*/ 	.word	0x00000000
        /*0080*/ 	.short	0x0006
        /*0082*/ 	.short	0x0024
        /*0084*/ 	.byte	0x00, 0xf0, 0x11, 0x00


	//----- nvinfo : EIATTR_KPARAM_INFO
	.align		4
.L_23:
        /*0088*/ 	.byte	0x04, 0x17
        /*008a*/ 	.short	(.L_25 - .L_24)
.L_24:
        /*008c*/ 	.word	0x00000000
        /*0090*/ 	.short	0x0005
        /*0092*/ 	.short	0x0020
        /*0094*/ 	.byte	0x00, 0xf0, 0x11, 0x00


	//----- nvinfo : EIATTR_KPARAM_INFO
	.align		4
.L_25:
        /*0098*/ 	.byte	0x04, 0x17
        /*009a*/ 	.short	(.L_27 - .L_26)
.L_26:
        /*009c*/ 	.word	0x00000000
        /*00a0*/ 	.short	0x0004
        /*00a2*/ 	.short	0x001c
        /*00a4*/ 	.byte	0x00, 0xf0, 0x11, 0x00


	//----- nvinfo : EIATTR_KPARAM_INFO
	.align		4
.L_27:
        /*00a8*/ 	.byte	0x04, 0x17
        /*00aa*/ 	.short	(.L_29 - .L_28)
.L_28:
        /*00ac*/ 	.word	0x00000000
        /*00b0*/ 	.short	0x0003
        /*00b2*/ 	.short	0x0018
        /*00b4*/ 	.byte	0x00, 0xf0, 0x11, 0x00


	//----- nvinfo : EIATTR_KPARAM_INFO
	.align		4
.L_29:
        /*00b8*/ 	.byte	0x04, 0x17
        /*00ba*/ 	.short	(.L_31 - .L_30)
.L_30:
        /*00bc*/ 	.word	0x00000000
        /*00c0*/ 	.short	0x0002
        /*00c2*/ 	.short	0x0010
        /*00c4*/ 	.byte	0x00, 0xf4, 0x21, 0x00


	//----- nvinfo : EIATTR_KPARAM_INFO
	.align		4
.L_31:
        /*00c8*/ 	.byte	0x04, 0x17
        /*00ca*/ 	.short	(.L_33 - .L_32)
.L_32:
        /*00cc*/ 	.word	0x00000000
        /*00d0*/ 	.short	0x0001
        /*00d2*/ 	.short	0x0008
        /*00d4*/ 	.byte	0x00, 0xf4, 0x21, 0x00


	//----- nvinfo : EIATTR_KPARAM_INFO
	.align		4
.L_33:
        /*00d8*/ 	.byte	0x04, 0x17
        /*00da*/ 	.short	(.L_35 - .L_34)
.L_34:
        /*00dc*/ 	.word	0x00000000
        /*00e0*/ 	.short	0x0000
        /*00e2*/ 	.short	0x0000
        /*00e4*/ 	.byte	0x00, 0xf4, 0x21, 0x00


	//----- nvinfo : EIATTR_SPARSE_MMA_MASK
	.align		4
.L_35:
        /*00e8*/ 	.byte	0x03, 0x50
        /*00ea*/ 	.short	0x0000


	//----- nvinfo : EIATTR_MAXREG_COUNT
	.align		4
        /*00ec*/ 	.byte	0x03, 0x1b
        /*00ee*/ 	.short	0x00ff


	//----- nvinfo : EIATTR_NUM_BARRIERS
	.align		4
        /*00f0*/ 	.byte	0x02, 0x4c
        /*00f2*/ 	.byte	0x01
	.zero		1


	//----- nvinfo : EIATTR_ANNOTATIONS
	.align		4
        /*00f4*/ 	.byte	0x04, 0x55
        /*00f6*/ 	.short	(.L_37 - .L_36)


	//   ....[0]....
.L_36:
        /*00f8*/ 	.word	0x00000001
        /*00fc*/ 	.byte	0x90, 0x01, 0x00, 0x00, 0x01, 0x00, 0x00, 0x00, 0xd0, 0x01, 0x00, 0x00, 0x01, 0x00, 0x00, 0x00
        /* <DEDUP_REMOVED lines=2502> */
        /*9d6c*/ 	.byte	0x90, 0x69, 0x02, 0x00


	//----- nvinfo : EIATTR_COOP_GROUP_MASK_REGIDS
	.align		4
.L_37:
        /*9d70*/ 	.byte	0x04, 0x29
        /*9d72*/ 	.short	(.L_39 - .L_38)


	//   ....[0]....
.L_38:
        /*9d74*/ 	.word	0xffffffff


	//   ....[1]....
        /*9d78*/ 	.word	0xffffffff


	//   ....[2]....
        /*9d7c*/ 	.word	0xffffffff


	//   ....[3]....
        /*9d80*/ 	.word	0xffffffff


	//   ....[4]....
        /*9d84*/ 	.word	0xffffffff


	//   ....[5]....
        /*9d88*/ 	.word	0xffffffff


	//   ....[6]....
        /*9d8c*/ 	.word	0xffffffff


	//   ....[7]....
        /*9d90*/ 	.word	0xffffffff


	//   ....[8]....
        /*9d94*/ 	.word	0xffffffff


	//   ....[9]....
        /*9d98*/ 	.word	0xffffffff


	//   ....[10]....
        /*9d9c*/ 	.word	0xffffffff


	//   ....[11]....
        /*9da0*/ 	.word	0xffffffff


	//   ....[12]....
        /*9da4*/ 	.word	0xffffffff


	//   ....[13]....
        /*9da8*/ 	.word	0xffffffff


	//   ....[14]....
        /*9dac*/ 	.word	0xffffffff


	//   ....[15]....
        /*9db0*/ 	.word	0xffffffff


	//   ....[16]....
        /*9db4*/ 	.word	0xffffffff


	//   ....[17]....
        /*9db8*/ 	.word	0xffffffff


	//   ....[18]....
        /*9dbc*/ 	.word	0xffffffff


	//   ....[19]....
        /*9dc0*/ 	.word	0xffffffff


	//   ....[20]....
        /*9dc4*/ 	.word	0xffffffff


	//   ....[21]....
        /*9dc8*/ 	.word	0xffffffff


	//   ....[22]....
        /*9dcc*/ 	.word	0xffffffff


	//   ....[23]....
        /*9dd0*/ 	.word	0xffffffff


	//   ....[24]....
        /*9dd4*/ 	.word	0xffffffff


	//   ....[25]....
        /*9dd8*/ 	.word	0xffffffff


	//   ....[26]....
        /*9ddc*/ 	.word	0xffffffff


	//   ....[27]....
        /*9de0*/ 	.word	0xffffffff


	//   ....[28]....
        /*9de4*/ 	.word	0xffffffff


	//   ....[29]....
        /*9de8*/ 	.word	0xffffffff


	//   ....[30]....
        /*9dec*/ 	.word	0xffffffff


	//   ....[31]....
        /*9df0*/ 	.word	0xffffffff


	//   ....[32]....
        /*9df4*/ 	.word	0xffffffff


	//   ....[33]....
        /*9df8*/ 	.word	0xffffffff


	//   ....[34]....
        /*9dfc*/ 	.word	0xffffffff


	//   ....[35]....
        /*9e00*/ 	.word	0xffffffff


	//   ....[36]....
        /*9e04*/ 	.word	0xffffffff


	//   ....[37]....
        /*9e08*/ 	.word	0xffffffff


	//   ....[38]....
        /*9e0c*/ 	.word	0xffffffff


	//   ....[39]....
        /*9e10*/ 	.word	0xffffffff


	//   ....[40]....
        /*9e14*/ 	.word	0xffffffff


	//   ....[41]....
        /*9e18*/ 	.word	0xffffffff


	//   ....[42]....
        /*9e1c*/ 	.word	0xffffffff


	//   ....[43]....
        /*9e20*/ 	.word	0xffffffff


	//   ....[44]....
        /*9e24*/ 	.word	0xffffffff


	//   ....[45]....
        /*9e28*/ 	.word	0xffffffff


	//   ....[46]....
        /*9e2c*/ 	.word	0xffffffff


	//   ....[47]....
        /*9e30*/ 	.word	0xffffffff


	//   ....[48]....
        /*9e34*/ 	.word	0xffffffff


	//   ....[49]....
        /*9e38*/ 	.word	0xffffffff


	//   ....[50]....
        /*9e3c*/ 	.word	0xffffffff


	//   ....[51]....
        /*9e40*/ 	.word	0xffffffff


	//   ....[52]....
        /*9e44*/ 	.word	0xffffffff


	//   ....[53]....
        /*9e48*/ 	.word	0xffffffff


	//   ....[54]....
        /*9e4c*/ 	.word	0xffffffff


	//   ....[55]....
        /*9e50*/ 	.word	0xffffffff


	//   ....[56]....
        /*9e54*/ 	.word	0xffffffff


	//   ....[57]....
        /*9e58*/ 	.word	0xffffffff


	//   ....[58]....
        /*9e5c*/ 	.word	0xffffffff


	//   ....[59]....
        /*9e60*/ 	.word	0xffffffff


	//   ....[60]....
        /*9e64*/ 	.word	0xffffffff


	//   ....[61]....
        /*9e68*/ 	.word	0xffffffff


	//   ....[62]....
        /*9e6c*/ 	.word	0xffffffff


	//   ....[63]....
        /*9e70*/ 	.word	0xffffffff


	//   ....[64]....
        /*9e74*/ 	.word	0xffffffff


	//   ....[65]....
        /*9e78*/ 	.word	0xffffffff


	//   ....[66]....
        /*9e7c*/ 	.word	0xffffffff


	//   ....[67]....
        /*9e80*/ 	.word	0xffffffff


	//   ....[68]....
        /*9e84*/ 	.word	0xffffffff


	//   ....[69]....
        /*9e88*/ 	.word	0xffffffff


	//   ....[70]....
        /*9e8c*/ 	.word	0xffffffff


	//   ....[71]....
        /*9e90*/ 	.word	0xffffffff


	//   ....[72]....
        /*9e94*/ 	.word	0xffffffff


	//   ....[73]....
        /*9e98*/ 	.word	0xffffffff


	//   ....[74]....
        /*9e9c*/ 	.word	0xffffffff


	//   ....[75]....
        /*9ea0*/ 	.word	0xffffffff


	//   ....[76]....
        /*9ea4*/ 	.word	0xffffffff


	//   ....[77]....
        /*9ea8*/ 	.word	0xffffffff


	//   ....[78]....
        /*9eac*/ 	.word	0xffffffff


	//   ....[79]....
        /*9eb0*/ 	.word	0xffffffff


	//   ....[80]....
        /*9eb4*/ 	.word	0xffffffff


	//   ....[81]....
        /*9eb8*/ 	.word	0xffffffff


	//   ....[82]....
        /*9ebc*/ 	.word	0xffffffff


	//   ....[83]....
        /*9ec0*/ 	.word	0xffffffff


	//   ....[84]....
        /*9ec4*/ 	.word	0xffffffff


	//   ....[85]....
        /*9ec8*/ 	.word	0xffffffff


	//   ....[86]....
        /*9ecc*/ 	.word	0xffffffff


	//   ....[87]....
        /*9ed0*/ 	.word	0xffffffff


	//   ....[88]....
        /*9ed4*/ 	.word	0xffffffff


	//   ....[89]....
        /*9ed8*/ 	.word	0xffffffff


	//   ....[90]....
        /*9edc*/ 	.word	0xffffffff


	//   ....[91]....
        /*9ee0*/ 	.word	0xffffffff


	//   ....[92]....
        /*9ee4*/ 	.word	0xffffffff


	//   ....[93]....
        /*9ee8*/ 	.word	0xffffffff


	//   ....[94]....
        /*9eec*/ 	.word	0xffffffff


	//   ....[95]....
        /*9ef0*/ 	.word	0xffffffff


	//   ....[96]....
        /*9ef4*/ 	.word	0xffffffff


	//   ....[97]....
        /*9ef8*/ 	.word	0xffffffff


	//   ....[98]....
        /*9efc*/ 	.word	0xffffffff


	//   ....[99]....
        /*9f00*/ 	.word	0xffffffff


	//   ....[100]....
        /*9f04*/ 	.word	0xffffffff


	//   ....[101]....
        /*9f08*/ 	.word	0xffffffff


	//   ....[102]....
        /*9f0c*/ 	.word	0xffffffff


	//   ....[103]....
        /*9f10*/ 	.word	0xffffffff


	//   ....[104]....
        /*9f14*/ 	.word	0xffffffff


	//   ....[105]....
        /*9f18*/ 	.word	0xffffffff


	//   ....[106]....
        /*9f1c*/ 	.word	0xffffffff


	//   ....[107]....
        /*9f20*/ 	.word	0xffffffff


	//   ....[108]....
        /*9f24*/ 	.word	0xffffffff


	//   ....[109]....
        /*9f28*/ 	.word	0xffffffff


	//   ....[110]....
        /*9f2c*/ 	.word	0xffffffff


	//   ....[111]....
        /*9f30*/ 	.word	0xffffffff


	//   ....[112]....
        /*9f34*/ 	.word	0xffffffff


	//   ....[113]....
        /*9f38*/ 	.word	0xffffffff


	//   ....[114]....
        /*9f3c*/ 	.word	0xffffffff


	//   ....[115]....
        /*9f40*/ 	.word	0xffffffff


	//   ....[116]....
        /*9f44*/ 	.word	0xffffffff


	//   ....[117]....
        /*9f48*/ 	.word	0xffffffff


	//   ....[118]....
        /*9f4c*/ 	.word	0xffffffff


	//   ....[119]....
        /*9f50*/ 	.word	0xffffffff


	//   ....[120]....
        /*9f54*/ 	.word	0xffffffff


	//   ....[121]....
        /*9f58*/ 	.word	0xffffffff


	//   ....[122]....
        /*9f5c*/ 	.word	0xffffffff


	//   ....[123]....
        /*9f60*/ 	.word	0xffffffff


	//   ....[124]....
        /*9f64*/ 	.word	0xffffffff


	//   ....[125]....
        /*9f68*/ 	.word	0xffffffff


	//   ....[126]....
        /*9f6c*/ 	.word	0xffffffff


	//   ....[127]....
        /*9f70*/ 	.word	0xffffffff


	//   ....[128]....
        /*9f74*/ 	.word	0xffffffff


	//   ....[129]....
        /*9f78*/ 	.word	0xffffffff


	//   ....[130]....
        /*9f7c*/ 	.word	0xffffffff


	//   ....[131]....
        /*9f80*/ 	.word	0xffffffff


	//   ....[132]....
        /*9f84*/ 	.word	0xffffffff


	//   ....[133]....
        /*9f88*/ 	.word	0xffffffff


	//   ....[134]....
        /*9f8c*/ 	.word	0xffffffff


	//   ....[135]....
        /*9f90*/ 	.word	0xffffffff


	//   ....[136]....
        /*9f94*/ 	.word	0xffffffff


	//   ....[137]....
        /*9f98*/ 	.word	0xffffffff


	//   ....[138]....
        /*9f9c*/ 	.word	0xffffffff


	//   ....[139]....
        /*9fa0*/ 	.word	0xffffffff


	//   ....[140]....
        /*9fa4*/ 	.word	0xffffffff


	//   ....[141]....
        /*9fa8*/ 	.word	0xffffffff


	//   ....[142]....
        /*9fac*/ 	.word	0xffffffff


	//   ....[143]....
        /*9fb0*/ 	.word	0xffffffff


	//   ....[144]....
        /*9fb4*/ 	.word	0xffffffff


	//   ....[145]....
        /*9fb8*/ 	.word	0xffffffff


	//   ....[146]....
        /*9fbc*/ 	.word	0xffffffff


	//   ....[147]....
        /*9fc0*/ 	.word	0xffffffff


	//   ....[148]....
        /*9fc4*/ 	.word	0xffffffff


	//   ....[149]....
        /*9fc8*/ 	.word	0xffffffff


	//   ....[150]....
        /*9fcc*/ 	.word	0xffffffff


	//   ....[151]....
        /*9fd0*/ 	.word	0xffffffff


	//   ....[152]....
        /*9fd4*/ 	.word	0xffffffff


	//   ....[153]....
        /*9fd8*/ 	.word	0xffffffff


	//   ....[154]....
        /*9fdc*/ 	.word	0xffffffff


	//   ....[155]....
        /*9fe0*/ 	.word	0xffffffff


	//   ....[156]....
        /*9fe4*/ 	.word	0xffffffff


	//   ....[157]....
        /*9fe8*/ 	.word	0xffffffff


	//   ....[158]....
        /*9fec*/ 	.word	0xffffffff


	//   ....[159]....
        /*9ff0*/ 	.word	0xffffffff


	//   ....[160]....
        /*9ff4*/ 	.word	0xffffffff


	//   ....[161]....
        /*9ff8*/ 	.word	0xffffffff


	//   ....[162]....
        /*9ffc*/ 	.word	0xffffffff


	//   ....[163]....
        /*a000*/ 	.word	0xffffffff


	//   ....[164]....
        /*a004*/ 	.word	0xffffffff


	//   ....[165]....
        /*a008*/ 	.word	0xffffffff


	//   ....[166]....
        /*a00c*/ 	.word	0xffffffff


	//   ....[167]....
        /*a010*/ 	.word	0xffffffff


	//   ....[168]....
        /*a014*/ 	.word	0xffffffff


	//   ....[169]....
        /*a018*/ 	.word	0xffffffff


	//   ....[170]....
        /*a01c*/ 	.word	0xffffffff


	//   ....[171]....
        /*a020*/ 	.word	0xffffffff


	//   ....[172]....
        /*a024*/ 	.word	0xffffffff


	//   ....[173]....
        /*a028*/ 	.word	0xffffffff


	//   ....[174]....
        /*a02c*/ 	.word	0xffffffff


	//   ....[175]....
        /*a030*/ 	.word	0xffffffff


	//   ....[176]....
        /*a034*/ 	.word	0xffffffff


	//   ....[177]....
        /*a038*/ 	.word	0xffffffff


	//   ....[178]....
        /*a03c*/ 	.word	0xffffffff


	//   ....[179]....
        /*a040*/ 	.word	0xffffffff


	//   ....[180]....
        /*a044*/ 	.word	0xffffffff


	//   ....[181]....
        /*a048*/ 	.word	0xffffffff


	//   ....[182]....
        /*a04c*/ 	.word	0xffffffff


	//   ....[183]....
        /*a050*/ 	.word	0xffffffff


	//   ....[184]....
        /*a054*/ 	.word	0xffffffff


	//   ....[185]....
        /*a058*/ 	.word	0xffffffff


	//   ....[186]....
        /*a05c*/ 	.word	0xffffffff


	//   ....[187]....
        /*a060*/ 	.word	0xffffffff


	//   ....[188]....
        /*a064*/ 	.word	0xffffffff


	//   ....[189]....
        /*a068*/ 	.word	0xffffffff


	//   ....[190]....
        /*a06c*/ 	.word	0xffffffff


	//   ....[191]....
        /*a070*/ 	.word	0xffffffff


	//   ....[192]....
        /*a074*/ 	.word	0xffffffff


	//   ....[193]....
        /*a078*/ 	.word	0xffffffff


	//   ....[194]....
        /*a07c*/ 	.word	0xffffffff


	//   ....[195]....
        /*a080*/ 	.word	0xffffffff


	//   ....[196]....
        /*a084*/ 	.word	0xffffffff


	//   ....[197]....
        /*a088*/ 	.word	0xffffffff


	//   ....[198]....
        /*a08c*/ 	.word	0xffffffff


	//   ....[199]....
        /*a090*/ 	.word	0xffffffff


	//   ....[200]....
        /*a094*/ 	.word	0xffffffff


	//   ....[201]....
        /*a098*/ 	.word	0xffffffff


	//   ....[202]....
        /*a09c*/ 	.word	0xffffffff


	//   ....[203]....
        /*a0a0*/ 	.word	0xffffffff


	//   ....[204]....
        /*a0a4*/ 	.word	0xffffffff


	//   ....[205]....
        /*a0a8*/ 	.word	0xffffffff


	//   ....[206]....
        /*a0ac*/ 	.word	0xffffffff


	//   ....[207]....
        /*a0b0*/ 	.word	0xffffffff


	//   ....[208]....
        /*a0b4*/ 	.word	0xffffffff


	//   ....[209]....
        /*a0b8*/ 	.word	0xffffffff


	//   ....[210]....
        /*a0bc*/ 	.word	0xffffffff


	//   ....[211]....
        /*a0c0*/ 	.word	0xffffffff


	//   ....[212]....
        /*a0c4*/ 	.word	0xffffffff


	//   ....[213]....
        /*a0c8*/ 	.word	0xffffffff


	//   ....[214]....
        /*a0cc*/ 	.word	0xffffffff


	//   ....[215]....
        /*a0d0*/ 	.word	0xffffffff


	//   ....[216]....
        /*a0d4*/ 	.word	0xffffffff


	//   ....[217]....
        /*a0d8*/ 	.word	0xffffffff


	//   ....[218]....
        /*a0dc*/ 	.word	0xffffffff


	//   ....[219]....
        /*a0e0*/ 	.word	0xffffffff


	//   ....[220]....
        /*a0e4*/ 	.word	0xffffffff


	//   ....[221]....
        /*a0e8*/ 	.word	0xffffffff


	//   ....[222]....
        /*a0ec*/ 	.word	0xffffffff


	//   ....[223]....
        /*a0f0*/ 	.word	0xffffffff


	//   ....[224]....
        /*a0f4*/ 	.word	0xffffffff


	//   ....[225]....
        /*a0f8*/ 	.word	0xffffffff


	//   ....[226]....
        /*a0fc*/ 	.word	0xffffffff


	//   ....[227]....
        /*a100*/ 	.word	0xffffffff


	//   ....[228]....
        /*a104*/ 	.word	0xffffffff


	//   ....[229]....
        /*a108*/ 	.word	0xffffffff


	//   ....[230]....
        /*a10c*/ 	.word	0xffffffff


	//   ....[231]....
        /*a110*/ 	.word	0xffffffff


	//   ....[232]....
        /*a114*/ 	.word	0xffffffff


	//   ....[233]....
        /*a118*/ 	.word	0xffffffff


	//   ....[234]....
        /*a11c*/ 	.word	0xffffffff


	//   ....[235]....
        /*a120*/ 	.word	0xffffffff


	//   ....[236]....
        /*a124*/ 	.word	0xffffffff


	//   ....[237]....
        /*a128*/ 	.word	0xffffffff


	//   ....[238]....
        /*a12c*/ 	.word	0xffffffff


	//   ....[239]....
        /*a130*/ 	.word	0xffffffff


	//   ....[240]....
        /*a134*/ 	.word	0xffffffff


	//   ....[241]....
        /*a138*/ 	.word	0xffffffff


	//   ....[242]....
        /*a13c*/ 	.word	0xffffffff


	//   ....[243]....
        /*a140*/ 	.word	0xffffffff


	//   ....[244]....
        /*a144*/ 	.word	0xffffffff


	//   ....[245]....
        /*a148*/ 	.word	0xffffffff


	//   ....[246]....
        /*a14c*/ 	.word	0xffffffff


	//   ....[247]....
        /*a150*/ 	.word	0xffffffff


	//   ....[248]....
        /*a154*/ 	.word	0xffffffff


	//   ....[249]....
        /*a158*/ 	.word	0xffffffff


	//   ....[250]....
        /*a15c*/ 	.word	0xffffffff


	//   ....[251]....
        /*a160*/ 	.word	0xffffffff


	//   ....[252]....
        /*a164*/ 	.word	0xffffffff


	//   ....[253]....
        /*a168*/ 	.word	0xffffffff


	//   ....[254]....
        /*a16c*/ 	.word	0xffffffff


	//----- nvinfo : EIATTR_COOP_GROUP_INSTR_OFFSETS
	.align		4
.L_39:
        /*a170*/ 	.byte	0x04, 0x28
        /*a172*/ 	.short	(.L_41 - .L_40)


	//   ....[0]....
.L_40:
        /*a174*/ 	.word	0x0004b860


	//   ....[1]....
        /*a178*/ 	.word	0x0004b880


	//   ....[2]....
        /*a17c*/ 	.word	0x0004b8a0


	//   ....[3]....
        /*a180*/ 	.word	0x0004b8c0


	//   ....[4]....
        /*a184*/ 	.word	0x0004b8e0


	//   ....[5]....
        /*a188*/ 	.word	0x0004b900


	//   ....[6]....
        /*a18c*/ 	.word	0x0004b920


	//   ....[7]....
        /*a190*/ 	.word	0x0004b940


	//   ....[8]....
        /*a194*/ 	.word	0x0004bb90


	//   ....[9]....
        /*a198*/ 	.word	0x0004bbb0


	//   ....[10]....
        /*a19c*/ 	.word	0x0004bbd0


	//   ....[11]....
        /*a1a0*/ 	.word	0x0004bbf0


	//   ....[12]....
        /*a1a4*/ 	.word	0x0004bc10


	//   ....[13]....
        /*a1a8*/ 	.word	0x0004bc30


	//   ....[14]....
        /*a1ac*/ 	.word	0x0004bc50


	//   ....[15]....
        /*a1b0*/ 	.word	0x0004bcb0


	//   ....[16]....
        /*a1b4*/ 	.word	0x0004bd30


	//   ....[17]....
        /*a1b8*/ 	.word	0x0004bd50


	//   ....[18]....
        /*a1bc*/ 	.word	0x0004be70


	//   ....[19]....
        /*a1c0*/ 	.word	0x0004be90


	//   ....[20]....
        /*a1c4*/ 	.word	0x0004beb0


	//   ....[21]....
        /*a1c8*/ 	.word	0x0004bf80


	//   ....[22]....
        /*a1cc*/ 	.word	0x0004c100


	//   ....[23]....
        /*a1d0*/ 	.word	0x0004c120


	//   ....[24]....
        /*a1d4*/ 	.word	0x0004c160


	//   ....[25]....
        /*a1d8*/ 	.word	0x0004c180


	//   ....[26]....
        /*a1dc*/ 	.word	0x0004c200


	//   ....[27]....
        /*a1e0*/ 	.word	0x0004c220


	//   ....[28]....
        /*a1e4*/ 	.word	0x0004c260


	//   ....[29]....
        /*a1e8*/ 	.word	0x0004c280


	//   ....[30]....
        /*a1ec*/ 	.word	0x0004c300


	//   ....[31]....
        /*a1f0*/ 	.word	0x0004c320


	//   ....[32]....
        /*a1f4*/ 	.word	0x0004c360


	//   ....[33]....
        /*a1f8*/ 	.word	0x0004c380


	//   ....[34]....
        /*a1fc*/ 	.word	0x0004c3c0


	//   ....[35]....
        /*a200*/ 	.word	0x0004c3f0


	//   ....[36]....
        /*a204*/ 	.word	0x0004c440


	//   ....[37]....
        /*a208*/ 	.word	0x0004c540


	//   ....[38]....
        /*a20c*/ 	.word	0x0004c5c0


	//   ....[39]....
        /*a210*/ 	.word	0x0004c5e0


	//   ....[40]....
        /*a214*/ 	.word	0x0004c660


	//   ....[41]....
        /*a218*/ 	.word	0x0004c680


	//   ....[42]....
        /*a21c*/ 	.word	0x0004c6e0


	//   ....[43]....
        /*a220*/ 	.word	0x0004c700


	//   ....[44]....
        /*a224*/ 	.word	0x0004c720


	//   ....[45]....
        /*a228*/ 	.word	0x0004c740


	//   ....[46]....
        /*a22c*/ 	.word	0x0004c7c0


	//   ....[47]....
        /*a230*/ 	.word	0x0004c820


	//   ....[48]....
        /*a234*/ 	.word	0x0004c840


	//   ....[49]....
        /*a238*/ 	.word	0x0004c880


	//   ....[50]....
        /*a23c*/ 	.word	0x0004c8c0


	//   ....[51]....
        /*a240*/ 	.word	0x0004c920


	//   ....[52]....
        /*a244*/ 	.word	0x0004c9e0


	//   ....[53]....
        /*a248*/ 	.word	0x0004ca00


	//   ....[54]....
        /*a24c*/ 	.word	0x0004cac0


	//   ....[55]....
        /*a250*/ 	.word	0x0004cae0


	//   ....[56]....
        /*a254*/ 	.word	0x0004cb60


	//   ....[57]....
        /*a258*/ 	.word	0x0004cb80


	//   ....[58]....
        /*a25c*/ 	.word	0x0004cbe0


	//   ....[59]....
        /*a260*/ 	.word	0x0004cc00


	//   ....[60]....
        /*a264*/ 	.word	0x0004cc20


	//   ....[61]....
        /*a268*/ 	.word	0x0004cc40


	//   ....[62]....
        /*a26c*/ 	.word	0x0004ccc0


	//   ....[63]....
        /*a270*/ 	.word	0x0004cd20


	//   ....[64]....
        /*a274*/ 	.word	0x0004cd40


	//   ....[65]....
        /*a278*/ 	.word	0x0004cd80


	//   ....[66]....
        /*a27c*/ 	.word	0x0004cdc0


	//   ....[67]....
        /*a280*/ 	.word	0x0004cdf0


	//   ....[68]....
        /*a284*/ 	.word	0x0004cee0


	//   ....[69]....
        /*a288*/ 	.word	0x0004cf00


	//   ....[70]....
        /*a28c*/ 	.word	0x0004cfc0


	//   ....[71]....
        /*a290*/ 	.word	0x0004cfe0


	//   ....[72]....
        /*a294*/ 	.word	0x0004d060


	//   ....[73]....
        /*a298*/ 	.word	0x0004d080


	//   ....[74]....
        /*a29c*/ 	.word	0x0004d0e0


	//   ....[75]....
        /*a2a0*/ 	.word	0x0004d100


	//   ....[76]....
        /*a2a4*/ 	.word	0x0004d120


	//   ....[77]....
        /*a2a8*/ 	.word	0x0004d140


	//   ....[78]....
        /*a2ac*/ 	.word	0x0004d1c0


	//   ....[79]....
        /*a2b0*/ 	.word	0x0004d220


	//   ....[80]....
        /*a2b4*/ 	.word	0x0004d240


	//   ....[81]....
        /*a2b8*/ 	.word	0x0004d280


	//   ....[82]....
        /*a2bc*/ 	.word	0x0004d2c0


	//   ....[83]....
        /*a2c0*/ 	.word	0x0004d2e0


	//   ....[84]....
        /*a2c4*/ 	.word	0x0004d3e0


	//   ....[85]....
        /*a2c8*/ 	.word	0x0004d400


	//   ....[86]....
        /*a2cc*/ 	.word	0x0004d4c0


	//   ....[87]....
        /*a2d0*/ 	.word	0x0004d4e0


	//   ....[88]....
        /*a2d4*/ 	.word	0x0004d560


	//   ....[89]....
        /*a2d8*/ 	.word	0x0004d580


	//   ....[90]....
        /*a2dc*/ 	.word	0x0004d5e0


	//   ....[91]....
        /*a2e0*/ 	.word	0x0004d600


	//   ....[92]....
        /*a2e4*/ 	.word	0x0004d620


	//   ....[93]....
        /*a2e8*/ 	.word	0x0004d640


	//   ....[94]....
        /*a2ec*/ 	.word	0x0004d6c0


	//   ....[95]....
        /*a2f0*/ 	.word	0x0004d6e0


	//   ....[96]....
        /*a2f4*/ 	.word	0x0004d740


	//   ....[97]....
        /*a2f8*/ 	.word	0x0004d780


	//   ....[98]....
        /*a2fc*/ 	.word	0x0004d7c0


	//   ....[99]....
        /*a300*/ 	.word	0x0004d7e0


	//   ....[100]....
        /*a304*/ 	.word	0x0004d8e0


	//   ....[101]....
        /*a308*/ 	.word	0x0004d900


	//   ....[102]....
        /*a30c*/ 	.word	0x0004d9c0


	//   ....[103]....
        /*a310*/ 	.word	0x0004d9e0


	//   ....[104]....
        /*a314*/ 	.word	0x0004da60


	//   ....[105]....
        /*a318*/ 	.word	0x0004da80


	//   ....[106]....
        /*a31c*/ 	.word	0x0004dae0


	//   ....[107]....
        /*a320*/ 	.word	0x0004db00


	//   ....[108]....
        /*a324*/ 	.word	0x0004db20


	//   ....[109]....
        /*a328*/ 	.word	0x0004db40


	//   ....[110]....
        /*a32c*/ 	.word	0x0004dbc0


	//   ....[111]....
        /*a330*/ 	.word	0x0004dbe0


	//   ....[112]....
        /*a334*/ 	.word	0x0004dc40


	//   ....[113]....
        /*a338*/ 	.word	0x0004dc80


	//   ....[114]....
        /*a33c*/ 	.word	0x0004dcc0


	//   ....[115]....
        /*a340*/ 	.word	0x0004dce0


	//   ....[116]....
        /*a344*/ 	.word	0x0004dde0


	//   ....[117]....
        /*a348*/ 	.word	0x0004de00


	//   ....[118]....
        /*a34c*/ 	.word	0x0004dec0


	//   ....[119]....
        /*a350*/ 	.word	0x0004dee0


	//   ....[120]....
        /*a354*/ 	.word	0x0004df60


	//   ....[121]....
        /*a358*/ 	.word	0x0004df80


	//   ....[122]....
        /*a35c*/ 	.word	0x0004dfb0


	//   ....[123]....
        /*a360*/ 	.word	0x0004dfd0


	//   ....[124]....
        /*a364*/ 	.word	0x0004dff0


	//   ....[125]....
        /*a368*/ 	.word	0x0004e010


	//   ....[126]....
        /*a36c*/ 	.word	0x0004e0c0


	//   ....[127]....
        /*a370*/ 	.word	0x0004e0e0


	//   ....[128]....
        /*a374*/ 	.word	0x0004e160


	//   ....[129]....
        /*a378*/ 	.word	0x0004e180


	//   ....[130]....
        /*a37c*/ 	.word	0x0004e1c0


	//   ....[131]....
        /*a380*/ 	.word	0x0004e200


	//   ....[132]....
        /*a384*/ 	.word	0x0004e2e0


	//   ....[133]....
        /*a388*/ 	.word	0x0004e300


	//   ....[134]....
        /*a38c*/ 	.word	0x0004e380


	//   ....[135]....
        /*a390*/ 	.word	0x0004e3a0


	//   ....[136]....
        /*a394*/ 	.word	0x0004e420


	//   ....[137]....
        /*a398*/ 	.word	0x0004e440


	//   ....[138]....
        /*a39c*/ 	.word	0x0004e4a0


	//   ....[139]....
        /*a3a0*/ 	.word	0x0004e4c0


	//   ....[140]....
        /*a3a4*/ 	.word	0x0004e520


	//   ....[141]....
        /*a3a8*/ 	.word	0x0004e540


	//   ....[142]....
        /*a3ac*/ 	.word	0x0004e580


	//   ....[143]....
        /*a3b0*/ 	.word	0x0004e5a0


	//   ....[144]....
        /*a3b4*/ 	.word	0x0004e620


	//   ....[145]....
        /*a3b8*/ 	.word	0x0004e640


	//   ....[146]....
        /*a3bc*/ 	.word	0x0004e740


	//   ....[147]....
        /*a3c0*/ 	.word	0x0004e760


	//   ....[148]....
        /*a3c4*/ 	.word	0x0004e7e0


	//   ....[149]....
        /*a3c8*/ 	.word	0x0004e800


	//   ....[150]....
        /*a3cc*/ 	.word	0x0004e880


	//   ....[151]....
        /*a3d0*/ 	.word	0x0004e8a0


	//   ....[152]....
        /*a3d4*/ 	.word	0x0004e900


	//   ....[153]....
        /*a3d8*/ 	.word	0x0004e920


	//   ....[154]....
        /*a3dc*/ 	.word	0x0004e980


	//   ....[155]....
        /*a3e0*/ 	.word	0x0004e9a0


	//   ....[156]....
        /*a3e4*/ 	.word	0x0004e9e0


	//   ....[157]....
        /*a3e8*/ 	.word	0x0004ea40


	//   ....[158]....
        /*a3ec*/ 	.word	0x0004ea80


	//   ....[159]....
        /*a3f0*/ 	.word	0x0004eaa0


	//   ....[160]....
        /*a3f4*/ 	.word	0x0004eba0


	//   ....[161]....
        /*a3f8*/ 	.word	0x0004ebc0


	//   ....[162]....
        /*a3fc*/ 	.word	0x0004ec40


	//   ....[163]....
        /*a400*/ 	.word	0x0004ec60


	//   ....[164]....
        /*a404*/ 	.word	0x0004ece0


	//   ....[165]....
        /*a408*/ 	.word	0x0004ed00


	//   ....[166]....
        /*a40c*/ 	.word	0x0004ed60


	//   ....[167]....
        /*a410*/ 	.word	0x0004ed80


	//   ....[168]....
        /*a414*/ 	.word	0x0004ede0


	//   ....[169]....
        /*a418*/ 	.word	0x0004ee00


	//   ....[170]....
        /*a41c*/ 	.word	0x0004ee40


	//   ....[171]....
        /*a420*/ 	.word	0x0004ee90


	//   ....[172]....
        /*a424*/ 	.word	0x0004eee0


	//   ....[173]....
        /*a428*/ 	.word	0x0004ef00


	//   ....[174]....
        /*a42c*/ 	.word	0x0004f000


	//   ....[175]....
        /*a430*/ 	.word	0x0004f020


	//   ....[176]....
        /*a434*/ 	.word	0x0004f0a0


	//   ....[177]....
        /*a438*/ 	.word	0x0004f0c0


	//   ....[178]....
        /*a43c*/ 	.word	0x0004f140


	//   ....[179]....
        /*a440*/ 	.word	0x0004f160


	//   ....[180]....
        /*a444*/ 	.word	0x0004f1c0


	//   ....[181]....
        /*a448*/ 	.word	0x0004f1e0


	//   ....[182]....
        /*a44c*/ 	.word	0x0004f240


	//   ....[183]....
        /*a450*/ 	.word	0x0004f260


	//   ....[184]....
        /*a454*/ 	.word	0x0004f2a0


	//   ....[185]....
        /*a458*/ 	.word	0x0004f300


	//   ....[186]....
        /*a45c*/ 	.word	0x0004f340


	//   ....[187]....
        /*a460*/ 	.word	0x0004f360


	//   ....[188]....
        /*a464*/ 	.word	0x0004f460


	//   ....[189]....
        /*a468*/ 	.word	0x0004f480


	//   ....[190]....
        /*a46c*/ 	.word	0x0004f500


	//   ....[191]....
        /*a470*/ 	.word	0x0004f520


	//   ....[192]....
        /*a474*/ 	.word	0x0004f5a0


	//   ....[193]....
        /*a478*/ 	.word	0x0004f5c0


	//   ....[194]....
        /*a47c*/ 	.word	0x0004f620


	//   ....[195]....
        /*a480*/ 	.word	0x0004f640


	//   ....[196]....
        /*a484*/ 	.word	0x0004f6a0


	//   ....[197]....
        /*a488*/ 	.word	0x0004f6c0


	//   ....[198]....
        /*a48c*/ 	.word	0x0004f700


	//   ....[199]....
        /*a490*/ 	.word	0x0004f740


	//   ....[200]....
        /*a494*/ 	.word	0x0004f7a0


	//   ....[201]....
        /*a498*/ 	.word	0x0004f7c0


	//   ....[202]....
        /*a49c*/ 	.word	0x0004f8c0


	//   ....[203]....
        /*a4a0*/ 	.word	0x0004f8e0


	//   ....[204]....
        /*a4a4*/ 	.word	0x0004f960


	//   ....[205]....
        /*a4a8*/ 	.word	0x0004f980


	//   ....[206]....
        /*a4ac*/ 	.word	0x0004fa00


	//   ....[207]....
        /*a4b0*/ 	.word	0x0004fa20


	//   ....[208]....
        /*a4b4*/ 	.word	0x0004fa80


	//   ....[209]....
        /*a4b8*/ 	.word	0x0004faa0


	//   ....[210]....
        /*a4bc*/ 	.word	0x0004fb00


	//   ....[211]....
        /*a4c0*/ 	.word	0x0004fb20


	//   ....[212]....
        /*a4c4*/ 	.word	0x0004fb60


	//   ....[213]....
        /*a4c8*/ 	.word	0x0004fb80


	//   ....[214]....
        /*a4cc*/ 	.word	0x0004fc40


	//   ....[215]....
        /*a4d0*/ 	.word	0x0004fc60


	//   ....[216]....
        /*a4d4*/ 	.word	0x0004fca0


	//   ....[217]....
        /*a4d8*/ 	.word	0x0004fcc0


	//   ....[218]....
        /*a4dc*/ 	.word	0x0004fdd0


	//   ....[219]....
        /*a4e0*/ 	.word	0x0004fdf0


	//   ....[220]....
        /*a4e4*/ 	.word	0x0004fe70


	//   ....[221]....
        /*a4e8*/ 	.word	0x0004fe90


	//   ....[222]....
        /*a4ec*/ 	.word	0x0004fef0


	//   ....[223]....
        /*a4f0*/ 	.word	0x0004ff10


	//   ....[224]....
        /*a4f4*/ 	.word	0x0004ff30


	//   ....[225]....
        /*a4f8*/ 	.word	0x0004ff50


	//   ....[226]....
        /*a4fc*/ 	.word	0x00050010


	//   ....[227]....
        /*a500*/ 	.word	0x00050030


	//   ....[228]....
        /*a504*/ 	.word	0x000500b0


	//   ....[229]....
        /*a508*/ 	.word	0x000500d0


	//   ....[230]....
        /*a50c*/ 	.word	0x000500f0


	//   ....[231]....
        /*a510*/ 	.word	0x00050110


	//   ....[232]....
        /*a514*/ 	.word	0x000501f0


	//   ....[233]....
        /*a518*/ 	.word	0x00050210


	//   ....[234]....
        /*a51c*/ 	.word	0x00050250


	//   ....[235]....
        /*a520*/ 	.word	0x000502b0


	//   ....[236]....
        /*a524*/ 	.word	0x000502f0


	//   ....[237]....
        /*a528*/ 	.word	0x00050310


	//   ....[238]....
        /*a52c*/ 	.word	0x00050340


	//   ....[239]....
        /*a530*/ 	.word	0x00050360


	//   ....[240]....
        /*a534*/ 	.word	0x00050380


	//   ....[241]....
        /*a538*/ 	.word	0x000503a0


	//   ....[242]....
        /*a53c*/ 	.word	0x00050550


	//   ....[243]....
        /*a540*/ 	.word	0x00050570


	//   ....[244]....
        /*a544*/ 	.word	0x00050600


	//   ....[245]....
        /*a548*/ 	.word	0x00050620


	//   ....[246]....
        /*a54c*/ 	.word	0x00050640


	//   ....[247]....
        /*a550*/ 	.word	0x00050660


	//   ....[248]....
        /*a554*/ 	.word	0x00050680


	//   ....[249]....
        /*a558*/ 	.word	0x000506a0


	//   ....[250]....
        /*a55c*/ 	.word	0x000506c0


	//   ....[251]....
        /*a560*/ 	.word	0x000506e0


	//   ....[252]....
        /*a564*/ 	.word	0x000507d0


	//   ....[253]....
        /*a568*/ 	.word	0x000507f0


	//   ....[254]....
        /*a56c*/ 	.word	0x000509c0


	//----- nvinfo : EIATTR_VRC_CTA_INIT_COUNT
	.align		4
.L_41:
        /*a570*/ 	.byte	0x02, 0x4a
	.zero		1
	.zero		1


	//----- nvinfo : EIATTR_EXIT_INSTR_OFFSETS
	.align		4
        /*a574*/ 	.byte	0x04, 0x1c
        /*a576*/ 	.short	(.L_43 - .L_42)


	//   ....[0]....
.L_42:
        /*a578*/ 	.word	0x00065b60


	//   ....[1]....
        /*a57c*/ 	.word	0x00065b90


	//----- nvinfo : EIATTR_REQNTID
	.align		4
.L_43:
        /*a580*/ 	.byte	0x04, 0x10
        /*a582*/ 	.short	(.L_45 - .L_44)
.L_44:
        /*a584*/ 	.word	0x00000020
        /*a588*/ 	.word	0x00000001
        /*a58c*/ 	.word	0x00000001


	//----- nvinfo : EIATTR_CBANK_PARAM_SIZE
	.align		4
.L_45:
        /*a590*/ 	.byte	0x03, 0x19
        /*a592*/ 	.short	0x0050


	//----- nvinfo : EIATTR_PARAM_CBANK
	.align		4
        /*a594*/ 	.byte	0x04, 0x0a
        /*a596*/ 	.short	(.L_47 - .L_46)
	.align		4
.L_46:
        /*a598*/ 	.word	index@(.nv.constant0.matmul_kernel)
        /*a59c*/ 	.short	0x0380
        /*a59e*/ 	.short	0x0050


	//----- nvinfo : EIATTR_SW_WAR
	.align		4
.L_47:
        /*a5a0*/ 	.byte	0x04, 0x36
        /*a5a2*/ 	.short	(.L_49 - .L_48)
.L_48:
        /*a5a4*/ 	.word	0x00000008
.L_49:


//--------------------- .nv.compat                --------------------------
	.section	.nv.compat,"",@"SHT_CUDA_COMPAT_INFO"
	.align	4
        /*0000*/ 	.byte	0x02, 0x02, 0x01, 0x00, 0x02, 0x05, 0x05, 0x00, 0x02, 0x03, 0x00, 0x00, 0x02, 0x06, 0x01, 0x00


//--------------------- .nv.callgraph             --------------------------
	.section	.nv.callgraph,"",@"SHT_CUDA_CALLGRAPH"
	.align	4
	.sectionentsize	8
	.align		4
        /*0000*/ 	.word	0x00000000
	.align		4
        /*0004*/ 	.word	0xffffffff
	.align		4
        /*0008*/ 	.word	0x00000000
	.align		4
        /*000c*/ 	.word	0xfffffffe
	.align		4
        /*0010*/ 	.word	0x00000000
	.align		4
        /*0014*/ 	.word	0xfffffffd
	.align		4
        /*0018*/ 	.word	0x00000000
	.align		4
        /*001c*/ 	.word	0xfffffffc


//--------------------- .text.matmul_kernel       --------------------------
	.section	.text.matmul_kernel,"ax",@progbits
	.align	128
        .global         matmul_kernel
        .type           matmul_kernel,@function
        .size           matmul_kernel,(.L_x_3 - matmul_kernel)
        .other          matmul_kernel,@"STO_CUDA_ENTRY STV_DEFAULT"
matmul_kernel:
.text.matmul_kernel:
[----:B------:R-:W0:Y:S08]  /*0000*/  LDC R1, c[0x0][0x37c] ;  /* 0x0000df00ff017b82 */ /* 0x000e300000000800 */
[----:B------:R-:W1:Y:S01]  /*0010*/  LDC.64 R2, c[0x0][0x398] ;  /* 0x0000e600ff027b82 */ /* 0x000e620000000a00 */
[----:B0-----:R-:W-:Y:S01]  /*0020*/  VIADD R1, R1, 0xffffc7d8 ;  /* 0xffffc7d801017836 */ /* 0x001fe20000000000 */
[----:B------:R-:W0:Y:S01]  /*0030*/  S2R R7, SR_CTAID.X ;  /* 0x0000000000077919 */ /* 0x000e220000002500 */
[----:B------:R-:W2:Y:S01]  /*0040*/  LDCU UR4, c[0x0][0x3a0] ;  /* 0x00007400ff0477ac */ /* 0x000ea20008000800 */
[----:B------:R-:W-:-:S02]  /*0050*/  CS2R R44, SRZ ;  /* 0x00000000002c7805 */ /* 0x000fc4000001ff00 */
[----:B------:R-:W-:Y:S01]  /*0060*/  CS2R R46, SRZ ;  /* 0x00000000002e7805 */ /* 0x000fe2000001ff00 */
[----:B------:R-:W3:Y:S01]  /*0070*/  S2R R61, SR_TID.X ;  /* 0x00000000003d7919 */ /* 0x000ee20000002100 */
[----:B------:R-:W-:Y:S01]  /*0080*/  CS2R R32, SRZ ;  /* 0x0000000000207805 */ /* 0x000fe2000001ff00 */
[----:B------:R-:W4:Y:S01]  /*0090*/  S2UR UR6, SR_CgaCtaId ;  /* 0x00000000000679c3 */ /* 0x000f220000008800 */
[----:B------:R-:W-:Y:S02]  /*00a0*/  CS2R R34, SRZ ;  /* 0x0000000000227805 */ /* 0x000fe4000001ff00 */
[----:B------:R-:W-:Y:S02]  /*00b0*/  CS2R R28, SRZ ;  /* 0x00000000001c7805 */ /* 0x000fe4000001ff00 */
[----:B------:R-:W-:Y:S02]  /*00c0*/  CS2R R30, SRZ ;  /* 0x00000000001e7805 */ /* 0x000fe4000001ff00 */
[----:B------:R-:W-:-:S02]  /*00d0*/  CS2R R24, SRZ ;  /* 0x0000000000187805 */ /* 0x000fc4000001ff00 */
[----:B------:R-:W-:Y:S02]  /*00e0*/  CS2R R26, SRZ ;  /* 0x00000000001a7805 */ /* 0x000fe4000001ff00 */
[----:B------:R-:W-:Y:S02]  /*00f0*/  CS2R R20, SRZ ;  /* 0x0000000000147805 */ /* 0x000fe4000001ff00 */
[----:B------:R-:W-:Y:S02]  /*0100*/  CS2R R22, SRZ ;  /* 0x0000000000167805 */ /* 0x000fe4000001ff00 */
[----:B------:R-:W-:Y:S02]  /*0110*/  CS2R R16, SRZ ;  /* 0x0000000000107805 */ /* 0x000fe4000001ff00 */
[----:B------:R-:W-:Y:S02]  /*0120*/  CS2R R18, SRZ ;  /* 0x0000000000127805 */ /* 0x000fe4000001ff00 */
[----:B------:R-:W-:-:S02]  /*0130*/  CS2R R14, SRZ ;  /* 0x00000000000e7805 */ /* 0x000fc4000001ff00 */
[----:B------:R-:W-:Y:S02]  /*0140*/  CS2R R36, SRZ ;  /* 0x0000000000247805 */ /* 0x000fe4000001ff00 */
[----:B------:R-:W-:Y:S01]  /*0150*/  CS2R R38, SRZ ;  /* 0x0000000000267805 */ /* 0x000fe2000001ff00 */
[----:B--2---:R-:W-:Y:S01]  /*0160*/  UIADD3 UR4, UPT, UPT, UR4, 0x1f, URZ ;  /* 0x0000001f04047890 */ /* 0x004fe2000fffe0ff */
[----:B------:R-:W-:Y:S02]  /*0170*/  CS2R R40, SRZ ;  /* 0x0000000000287805 */ /* 0x000fe4000001ff00 */
[----:B------:R-:W-:Y:S01]  /*0180*/  CS2R R42, SRZ ;  /* 0x00000000002a7805 */ /* 0x000fe2000001ff00 */
[----:B-1----:R3:W-:Y:S01]  /*0190*/  STL [R1+0x1f64], R3 ;  /* 0x001f640301007387 */ /* 0x0027e20000100800 */
[----:B------:R-:W-:Y:S01]  /*01a0*/  VIADD R0, R3, 0x7f ;  /* 0x0000007f03007836 */ /* 0x000fe20000000000 */
[----:B------:R-:W-:Y:S01]  /*01b0*/  UISETP.GE.AND UP0, UPT, UR4, 0x20, UPT ;  /* 0x000000200400788c */ /* 0x000fe2000bf06270 */
[----:B------:R-:W-:Y:S01]  /*01c0*/  CS2R R48, SRZ ;  /* 0x0000000000307805 */ /* 0x000fe2000001ff00 */
[----:B------:R-:W-:Y:S01]  /*01d0*/  STL [R1+0x30], RZ ;  /* 0x000030ff01007387 */ /* 0x000fe20000100800 */
[----:B------:R-:W-:-:S02]  /*01e0*/  CS2R R50, SRZ ;  /* 0x0000000000327805 */ /* 0x000fc4000001ff00 */
[----:B------:R-:W-:Y:S02]  /*01f0*/  SHF.R.S32.HI R5, RZ, 0x1f, R0 ;  /* 0x0000001fff057819 */ /* 0x000fe40000011400 */
[----:B------:R-:W-:Y:S01]  /*0200*/  CS2R R56, SRZ ;  /* 0x0000000000387805 */ /* 0x000fe2000001ff00 */
[----:B------:R-:W-:Y:S01]  /*0210*/  STL [R1+0x34], RZ ;  /* 0x000034ff01007387 */ /* 0x000fe20000100800 */
[----:B------:R-:W-:Y:S02]  /*0220*/  CS2R R58, SRZ ;  /* 0x00000000003a7805 */ /* 0x000fe4000001ff00 */
[----:B------:R-:W-:Y:S02]  /*0230*/  LEA.HI R5, R5, R0, RZ, 0x7 ;  /* 0x0000000005057211 */ /* 0x000fe400078f38ff */
[----:B------:R-:W-:Y:S01]  /*0240*/  CS2R R52, SRZ ;  /* 0x0000000000347805 */ /* 0x000fe2000001ff00 */
[----:B------:R-:W-:Y:S01]  /*0250*/  STL [R1+0x38], RZ ;  /* 0x000038ff01007387 */ /* 0x000fe20000100800 */
[----:B0-----:R-:W-:-:S02]  /*0260*/  IABS R10, R7 ;  /* 0x00000007000a7213 */ /* 0x001fc40000000000 */
[----:B------:R-:W-:Y:S02]  /*0270*/  CS2R R54, SRZ ;  /* 0x0000000000367805 */ /* 0x000fe4000001ff00 */
[----:B------:R-:W-:Y:S01]  /*0280*/  SHF.R.S32.HI R5, RZ, 0x7, R5 ;  /* 0x00000007ff057819 */ /* 0x000fe20000011405 */
[----:B------:R-:W-:Y:S01]  /*0290*/  STL [R1+0x3c], RZ ;  /* 0x00003cff01007387 */ /* 0x000fe20000100800 */
[----:B---3--:R-:W-:Y:S01]  /*02a0*/  LOP3.LUT R3, R61, 0x1f, RZ, 0xc0, !PT ;  /* 0x0000001f3d037812 */ /* 0x008fe200078ec0ff */
[----:B------:R-:W-:Y:S01]  /*02b0*/  UMOV UR5, 0x400 ;  /* 0x0000040000057882 */ /* 0x000fe20000000000 */
[----:B------:R-:W0:Y:S01]  /*02c0*/  LDCU.64 UR66, c[0x0][0x358] ;  /* 0x00006b00ff4277ac */ /* 0x000e220008000a00 */
[----:B------:R-:W-:Y:S01]  /*02d0*/  STL [R1+0x20], RZ ;  /* 0x000020ff01007387 */ /* 0x000fe20000100800 */
[----:B------:R-:W-:Y:S01]  /*02e0*/  IMAD.SHL.U32 R6, R5, 0x8, RZ ;  /* 0x0000000805067824 */ /* 0x000fe200078e00ff */
[----:B----4-:R-:W-:Y:S02]  /*02f0*/  ULEA UR5, UR6, UR5, 0x18 ;  /* 0x0000000506057291 */ /* 0x010fe4000f8ec0ff */
[----:B------:R-:W-:Y:S02]  /*0300*/  STL [R1+0x24], RZ ;  /* 0x000024ff01007387 */ /* 0x000fe40000100800 */
[----:B------:R-:W-:-:S02]  /*0310*/  IABS R9, R6 ;  /* 0x0000000600097213 */ /* 0x000fc40000000000 */
[----:B------:R-:W-:Y:S01]  /*0320*/  STL [R1+0x28], RZ ;  /* 0x000028ff01007387 */ /* 0x000fe20000100800 */
[----:B------:R-:W-:Y:S01]  /*0330*/  IABS R12, R6 ;  /* 0x00000006000c7213 */ /* 0x000fe20000000000 */
[----:B------:R-:W1:Y:S02]  /*0340*/  I2F.RP R0, R9 ;  /* 0x0000000900007306 */ /* 0x000e640000209400 */
[----:B------:R-:W-:Y:S04]  /*0350*/  STL [R1+0x2c], RZ ;  /* 0x00002cff01007387 */ /* 0x000fe80000100800 */
[----:B------:R-:W-:Y:S04]  /*0360*/  STL [R1+0x40], RZ ;  /* 0x000040ff01007387 */ /* 0x000fe80000100800 */
[----:B------:R-:W-:Y:S04]  /*0370*/  STL [R1+0x44], RZ ;  /* 0x000044ff01007387 */ /* 0x000fe80000100800 */
[----:B------:R-:W-:Y:S01]  /*0380*/  STL [R1+0x48], RZ ;  /* 0x000048ff01007387 */ /* 0x000fe20000100800 */
[----:B-1----:R-:W1:Y:S03]  /*0390*/  MUFU.RCP R0, R0 ;  /* 0x0000000000007308 */ /* 0x002e660000001000 */
[----:B------:R-:W-:Y:S04]  /*03a0*/  STL [R1+0x4c], RZ ;  /* 0x00004cff01007387 */ /* 0x000fe80000100800 */
[----:B------:R-:W-:Y:S04]  /*03b0*/  STL [R1+0x50], RZ ;  /* 0x000050ff01007387 */ /* 0x000fe80000100800 */
[----:B------:R-:W-:Y:S04]  /*03c0*/  STL [R1+0x54], RZ ;  /* 0x000054ff01007387 */ /* 0x000fe80000100800 */
[----:B------:R-:W-:Y:S01]  /*03d0*/  STL [R1+0x58], RZ ;  /* 0x000058ff01007387 */ /* 0x000fe20000100800 */
[----:B-1----:R-:W-:-:S03]  /*03e0*/  VIADD R4, R0, 0xffffffe ;  /* 0x0ffffffe00047836 */ /* 0x002fc60000000000 */
[----:B------:R-:W-:Y:S01]  /*03f0*/  STL [R1+0x5c], RZ ;  /* 0x00005cff01007387 */ /* 0x000fe20000100800 */
[----:B------:R-:W-:Y:S01]  /*0400*/  IMAD.MOV R0, RZ, RZ, -R12 ;  /* 0x000000ffff007224 */ /* 0x000fe200078e0a0c */
[----:B------:R1:W2:Y:S02]  /*0410*/  F2I.FTZ.U32.TRUNC.NTZ R5, R4 ;  /* 0x0000000400057305 */ /* 0x0002a4000021f000 */
[----:B------:R-:W-:Y:S04]  /*0420*/  STL [R1+0x60], RZ ;  /* 0x000060ff01007387 */ /* 0x000fe80000100800 */
[----:B------:R-:W-:Y:S01]  /*0430*/  STL [R1+0x64], RZ ;  /* 0x000064ff01007387 */ /* 0x000fe20000100800 */
[----:B-1----:R-:W-:-:S03]  /*0440*/  IMAD.MOV.U32 R4, RZ, RZ, RZ ;  /* 0x000000ffff047224 */ /* 0x002fc600078e00ff */
[----:B------:R-:W-:Y:S04]  /*0450*/  STL [R1+0x68], RZ ;  /* 0x000068ff01007387 */ /* 0x000fe80000100800 */
[----:B------:R-:W-:Y:S01]  /*0460*/  STL [R1+0x6c], RZ ;  /* 0x00006cff01007387 */ /* 0x000fe20000100800 */
[----:B--2---:R-:W-:-:S03]  /*0470*/  IMAD.MOV R8, RZ, RZ, -R5 ;  /* 0x000000ffff087224 */ /* 0x004fc600078e0a05 */
[----:B------:R-:W-:Y:S01]  /*0480*/  STL [R1+0x70], RZ ;  /* 0x000070ff01007387 */ /* 0x000fe20000100800 */
[----:B------:R-:W-:Y:S02]  /*0490*/  IMAD R11, R8, R9, RZ ;  /* 0x00000009080b7224 */ /* 0x000fe400078e02ff */
[----:B------:R-:W-:Y:S01]  /*04a0*/  IMAD.MOV.U32 R8, RZ, RZ, R10 ;  /* 0x000000ffff087224 */ /* 0x000fe200078e000a */
[----:B------:R-:W-:Y:S01]  /*04b0*/  STL [R1+0x74], RZ ;  /* 0x000074ff01007387 */ /* 0x000fe20000100800 */
[----:B------:R-:W-:-:S03]  /*04c0*/  IMAD.HI.U32 R5, R5, R11, R4 ;  /* 0x0000000b05057227 */ /* 0x000fc600078e0004 */
[----:B------:R-:W-:Y:S03]  /*04d0*/  STL [R1+0x78], RZ ;  /* 0x000078ff01007387 */ /* 0x000fe60000100800 */
[----:B------:R-:W-:Y:S01]  /*04e0*/  IMAD.HI.U32 R5, R5, R8, RZ ;  /* 0x0000000805057227 */ /* 0x000fe200078e00ff */
[----:B------:R-:W-:Y:S03]  /*04f0*/  STL [R1+0x7c], RZ ;  /* 0x00007cff01007387 */ /* 0x000fe60000100800 */
[----:B------:R-:W-:Y:S01]  /*0500*/  IMAD R0, R5, R0, R8 ;  /* 0x0000000005007224 */ /* 0x000fe200078e0208 */
[----:B------:R-:W-:Y:S04]  /*0510*/  STL [R1+0xe0], RZ ;  /* 0x0000e0ff01007387 */ /* 0x000fe80000100800 */
[----:B------:R-:W-:Y:S01]  /*0520*/  STL [R1+0xe4], RZ ;  /* 0x0000e4ff01007387 */ /* 0x000fe20000100800 */
[----:B------:R-:W-:-:S03]  /*0530*/  ISETP.GT.U32.AND P1, PT, R9, R0, PT ;  /* 0x000000000900720c */ /* 0x000fc60003f24070 */
[----:B------:R-:W-:Y:S04]  /*0540*/  STL [R1+0xe8], RZ ;  /* 0x0000e8ff01007387 */ /* 0x000fe80000100800 */
[----:B------:R-:W-:Y:S04]  /*0550*/  STL [R1+0xec], RZ ;  /* 0x0000ecff01007387 */ /* 0x000fe80000100800 */
[----:B------:R-:W-:Y:S02]  /*0560*/  STL [R1+0xd0], RZ ;  /* 0x0000d0ff01007387 */ /* 0x000fe40000100800 */
[----:B------:R-:W-:-:S02]  /*0570*/  @!P1 IMAD.IADD R0, R0, 0x1, -R9 ;  /* 0x0000000100009824 */ /* 0x000fc400078e0a09 */
[----:B------:R-:W-:Y:S01]  /*0580*/  STL [R1+0xd4], RZ ;  /* 0x0000d4ff01007387 */ /* 0x000fe20000100800 */
[----:B------:R-:W-:Y:S01]  /*0590*/  @!P1 VIADD R5, R5, 0x1 ;  /* 0x0000000105059836 */ /* 0x000fe20000000000 */
[----:B------:R-:W-:Y:S02]  /*05a0*/  ISETP.NE.AND P1, PT, R6, RZ, PT ;  /* 0x000000ff0600720c */ /* 0x000fe40003f25270 */
[----:B------:R-:W-:Y:S01]  /*05b0*/  STL [R1+0xd8], RZ ;  /* 0x0000d8ff01007387 */ /* 0x000fe20000100800 */
[----:B------:R-:W-:Y:S02]  /*05c0*/  ISETP.GE.U32.AND P0, PT, R0, R9, PT ;  /* 0x000000090000720c */ /* 0x000fe40003f06070 */
[----:B------:R-:W-:Y:S01]  /*05d0*/  LOP3.LUT R0, R7, R6, RZ, 0x3c, !PT ;  /* 0x0000000607007212 */ /* 0x000fe200078e3cff */
[----:B------:R-:W-:Y:S03]  /*05e0*/  STL [R1+0xdc], RZ ;  /* 0x0000dcff01007387 */ /* 0x000fe60000100800 */
[----:B------:R-:W-:Y:S01]  /*05f0*/  ISETP.GE.AND P2, PT, R0, RZ, PT ;  /* 0x000000ff0000720c */ /* 0x000fe20003f46270 */
[----:B------:R-:W-:Y:S01]  /*0600*/  STL [R1+0x90], RZ ;  /* 0x000090ff01007387 */ /* 0x000fe20000100800 */
[----:B------:R-:W-:-:S03]  /*0610*/  VIADD R0, R2, 0xff ;  /* 0x000000ff02007836 */ /* 0x000fc60000000000 */
[----:B------:R-:W-:Y:S02]  /*0620*/  STL [R1+0x94], RZ ;  /* 0x000094ff01007387 */ /* 0x000fe40000100800 */
[----:B------:R-:W-:Y:S02]  /*0630*/  @P0 VIADD R5, R5, 0x1 ;  /* 0x0000000105050836 */ /* 0x000fe40000000000 */
[----:B------:R-:W-:Y:S02]  /*0640*/  STL [R1+0x98], RZ ;  /* 0x000098ff01007387 */ /* 0x000fe40000100800 */
[----:B------:R-:W-:Y:S01]  /*0650*/  IMAD.MOV.U32 R4, RZ, RZ, R5 ;  /* 0x000000ffff047224 */ /* 0x000fe200078e0005 */
[----:B------:R-:W-:Y:S01]  /*0660*/  SHF.R.S32.HI R5, RZ, 0x1f, R0 ;  /* 0x0000001fff057819 */ /* 0x000fe20000011400 */
[----:B------:R-:W-:Y:S02]  /*0670*/  STL [R1+0x9c], RZ ;  /* 0x00009cff01007387 */ /* 0x000fe40000100800 */
[----:B------:R-:W-:Y:S01]  /*0680*/  @!P2 IMAD.MOV R4, RZ, RZ, -R4 ;  /* 0x000000ffff04a224 */ /* 0x000fe200078e0a04 */
[----:B------:R-:W-:Y:S01]  /*0690*/  @!P1 LOP3.LUT R4, RZ, R6, RZ, 0x33, !PT ;  /* 0x00000006ff049212 */ /* 0x000fe200078e33ff */
[----:B------:R-:W-:Y:S01]  /*06a0*/  STL [R1+0x80], RZ ;  /* 0x000080ff01007387 */ /* 0x000fe20000100800 */
[----:B------:R-:W-:-:S03]  /*06b0*/  LEA.HI R5, R5, R0, RZ, 0x8 ;  /* 0x0000000005057211 */ /* 0x000fc600078f40ff */
[----:B------:R-:W-:Y:S01]  /*06c0*/  STL [R1+0x84], RZ ;  /* 0x000084ff01007387 */ /* 0x000fe20000100800 */
[----:B------:R-:W-:Y:S02]  /*06d0*/  IMAD.SHL.U32 R8, R4, 0x8, RZ ;  /* 0x0000000804087824 */ /* 0x000fe400078e00ff */
[----:B------:R-:W-:Y:S01]  /*06e0*/  IMAD.MOV R4, RZ, RZ, -R4 ;  /* 0x000000ffff047224 */ /* 0x000fe200078e0a04 */
[----:B------:R-:W-:Y:S02]  /*06f0*/  STL [R1+0x88], RZ ;  /* 0x000088ff01007387 */ /* 0x000fe40000100800 */
[----:B------:R-:W-:Y:S01]  /*0700*/  LEA.HI.SX32 R5, R5, -R8, 0x18 ;  /* 0x8000000805057211 */ /* 0x000fe200078fc2ff */
[----:B------:R-:W-:Y:S01]  /*0710*/  IMAD R6, R6, R4, R7 ;  /* 0x0000000406067224 */ /* 0x000fe200078e0207 */
[----:B------:R-:W-:Y:S02]  /*0720*/  STL [R1+0x8c], RZ ;  /* 0x00008cff01007387 */ /* 0x000fe40000100800 */
[----:B------:R-:W-:-:S02]  /*0730*/  VIMNMX R13, PT, PT, R5, 0x8, PT ;  /* 0x00000008050d7848 */ /* 0x000fc40003fe0100 */
[----:B------:R-:W-:Y:S01]  /*0740*/  STL [R1+0xf0], RZ ;  /* 0x0000f0ff01007387 */ /* 0x000fe20000100800 */
[----:B------:R-:W-:Y:S02]  /*0750*/  IABS R11, R6 ;  /* 0x00000006000b7213 */ /* 0x000fe40000000000 */
[----:B------:R-:W-:Y:S01]  /*0760*/  IABS R9, R13 ;  /* 0x0000000d00097213 */ /* 0x000fe20000000000 */
[----:B------:R-:W-:Y:S03]  /*0770*/  STL [R1+0xf4], RZ ;  /* 0x0000f4ff01007387 */ /* 0x000fe60000100800 */
[----:B------:R-:W1:Y:S01]  /*0780*/  I2F.RP R0, R9 ;  /* 0x0000000900007306 */ /* 0x000e620000209400 */
        /* <DEDUP_REMOVED lines=10> */
[----:B------:R-:W-:Y:S04]  /*0830*/  STL [R1+0x148], RZ ;  /* 0x000148ff01007387 */ /* 0x000fe80000100800 */
[----:B------:R-:W-:Y:S01]  /*0840*/  STL [R1+0x14c], RZ ;  /* 0x00014cff01007387 */ /* 0x000fe20000100800 */
[----:B------:R-:W1:Y:S03]  /*0850*/  F2I.FTZ.U32.TRUNC.NTZ R5, R5 ;  /* 0x0000000500057305 */ /* 0x000e66000021f000 */
[----:B------:R-:W-:Y:S04]  /*0860*/  STL [R1+0x150], RZ ;  /* 0x000150ff01007387 */ /* 0x000fe80000100800 */
[----:B------:R-:W-:Y:S04]  /*0870*/  STL [R1+0x154], RZ ;  /* 0x000154ff01007387 */ /* 0x000fe80000100800 */
[----:B------:R-:W-:Y:S04]  /*0880*/  STL [R1+0x158], RZ ;  /* 0x000158ff01007387 */ /* 0x000fe80000100800 */
[----:B------:R-:W-:Y:S01]  /*0890*/  STL [R1+0x15c], RZ ;  /* 0x00015cff01007387 */ /* 0x000fe20000100800 */
[----:B-1----:R-:W-:-:S03]  /*08a0*/  IMAD.MOV R10, RZ, RZ, -R5 ;  /* 0x000000ffff0a7224 */ /* 0x002fc600078e0a05 */
[----:B------:R-:W-:Y:S01]  /*08b0*/  STL [R1+0x1d0], RZ ;  /* 0x0001d0ff01007387 */ /* 0x000fe20000100800 */
[----:B------:R-:W-:Y:S01]  /*08c0*/  IMAD.MOV.U32 R4, RZ, RZ, R10 ;  /* 0x000000ffff047224 */ /* 0x000fe200078e000a */
[----:B------:R-:W-:Y:S02]  /*08d0*/  IABS R10, R13 ;  /* 0x0000000d000a7213 */ /* 0x000fe40000000000 */
[----:B------:R-:W-:Y:S01]  /*08e0*/  STL [R1+0x1d4], RZ ;  /* 0x0001d4ff01007387 */ /* 0x000fe20000100800 */
[----:B------:R-:W-:Y:S02]  /*08f0*/  IMAD R7, R4, R9, RZ ;  /* 0x0000000904077224 */ /* 0x000fe400078e02ff */
[----:B------:R-:W-:Y:S01]  /*0900*/  IMAD.MOV.U32 R4, RZ, RZ, RZ ;  /* 0x000000ffff047224 */ /* 0x000fe200078e00ff */
[----:B------:R-:W-:Y:S01]  /*0910*/  STL [R1+0x1d8], RZ ;  /* 0x0001d8ff01007387 */ /* 0x000fe20000100800 */
[----:B------:R-:W-:Y:S02]  /*0920*/  IMAD.MOV R0, RZ, RZ, -R10 ;  /* 0x000000ffff007224 */ /* 0x000fe400078e0a0a */
[----:B------:R-:W-:Y:S01]  /*0930*/  IMAD.HI.U32 R4, R5, R7, R4 ;  /* 0x0000000705047227 */ /* 0x000fe200078e0004 */
[----:B------:R-:W-:Y:S04]  /*0940*/  STL [R1+0x1dc], RZ ;  /* 0x0001dcff01007387 */ /* 0x000fe80000100800 */
[----:B------:R-:W-:Y:S01]  /*0950*/  STL [R1+0x1c0], RZ ;  /* 0x0001c0ff01007387 */ /* 0x000fe20000100800 */
[----:B------:R-:W-:Y:S01]  /*0960*/  IMAD.HI.U32 R60, R4, R11, RZ ;  /* 0x0000000b043c7227 */ /* 0x000fe200078e00ff */
[----:B------:R-:W-:-:S02]  /*0970*/  CS2R R4, SRZ ;  /* 0x0000000000047805 */ /* 0x000fc4000001ff00 */
[----:B------:R-:W-:Y:S01]  /*0980*/  STL [R1+0x1c4], RZ ;  /* 0x0001c4ff01007387 */ /* 0x000fe20000100800 */
[----:B------:R-:W-:Y:S01]  /*0990*/  IMAD R0, R60, R0, R11 ;  /* 0x000000003c007224 */ /* 0x000fe200078e020b */
[----:B------:R-:W-:Y:S02]  /*09a0*/  CS2R R10, SRZ ;  /* 0x00000000000a7805 */ /* 0x000fe4000001ff00 */
[----:B------:R-:W-:Y:S02]  /*09b0*/  STL [R1+0x1c8], RZ ;  /* 0x0001c8ff01007387 */ /* 0x000fe40000100800 */
[----:B------:R-:W-:Y:S02]  /*09c0*/  ISETP.GT.U32.AND P1, PT, R9, R0, PT ;  /* 0x000000000900720c */ /* 0x000fe40003f24070 */
[----:B------:R-:W-:Y:S04]  /*09d0*/  STL [R1+0x1cc], RZ ;  /* 0x0001ccff01007387 */ /* 0x000fe80000100800 */
[----:B------:R-:W-:Y:S04]  /*09e0*/  STL [R1+0x1b0], RZ ;  /* 0x0001b0ff01007387 */ /* 0x000fe80000100800 */
[----:B------:R-:W-:Y:S03]  /*09f0*/  STL [R1+0x1b4], RZ ;  /* 0x0001b4ff01007387 */ /* 0x000fe60000100800 */
[----:B------:R-:W-:Y:S01]  /*0a00*/  @!P1 IMAD.IADD R0, R0, 0x1, -R9 ;  /* 0x0000000100009824 */ /* 0x000fe200078e0a09 */
[----:B------:R-:W-:Y:S01]  /*0a10*/  STL [R1+0x1b8], RZ ;  /* 0x0001b8ff01007387 */ /* 0x000fe20000100800 */
[----:B------:R-:W-:Y:S01]  /*0a20*/  @!P1 VIADD R60, R60, 0x1 ;  /* 0x000000013c3c9836 */ /* 0x000fe20000000000 */
[----:B------:R-:W-:-:S02]  /*0a30*/  ISETP.NE.AND P1, PT, R13, RZ, PT ;  /* 0x000000ff0d00720c */ /* 0x000fc40003f25270 */
[----:B------:R-:W-:Y:S01]  /*0a40*/  STL [R1+0x1bc], RZ ;  /* 0x0001bcff01007387 */ /* 0x000fe20000100800 */
[----:B------:R-:W-:Y:S02]  /*0a50*/  ISETP.GE.U32.AND P0, PT, R0, R9, PT ;  /* 0x000000090000720c */ /* 0x000fe40003f06070 */
[----:B------:R-:W-:Y:S01]  /*0a60*/  LOP3.LUT R0, R6, R13, RZ, 0x3c, !PT ;  /* 0x0000000d06007212 */ /* 0x000fe200078e3cff */
[----:B------:R-:W-:Y:S03]  /*0a70*/  STL [R1+0x160], RZ ;  /* 0x000160ff01007387 */ /* 0x000fe60000100800 */
[----:B------:R-:W-:Y:S01]  /*0a80*/  ISETP.GE.AND P2, PT, R0, RZ, PT ;  /* 0x000000ff0000720c */ /* 0x000fe20003f46270 */
[----:B------:R-:W-:Y:S04]  /*0a90*/  STL [R1+0x164], RZ ;  /* 0x000164ff01007387 */ /* 0x000fe80000100800 */
[----:B------:R-:W-:Y:S02]  /*0aa0*/  STL [R1+0x168], RZ ;  /* 0x000168ff01007387 */ /* 0x000fe40000100800 */
[----:B------:R-:W-:-:S02]  /*0ab0*/  @P0 VIADD R60, R60, 0x1 ;  /* 0x000000013c3c0836 */ /* 0x000fc40000000000 */
[----:B------:R-:W-:Y:S04]  /*0ac0*/  STL [R1+0x16c], RZ ;  /* 0x00016cff01007387 */ /* 0x000fe80000100800 */
[----:B------:R-:W-:Y:S01]  /*0ad0*/  STL [R1+0x220], RZ ;  /* 0x000220ff01007387 */ /* 0x000fe20000100800 */
[----:B------:R-:W-:Y:S01]  /*0ae0*/  @!P2 IMAD.MOV R60, RZ, RZ, -R60 ;  /* 0x000000ffff3ca224 */ /* 0x000fe200078e0a3c */
[----:B------:R-:W-:Y:S02]  /*0af0*/  @!P1 LOP3.LUT R60, RZ, R13, RZ, 0x33, !PT ;  /* 0x0000000dff3c9212 */ /* 0x000fe400078e33ff */
[----:B------:R-:W-:Y:S03]  /*0b00*/  STL [R1+0x224], RZ ;  /* 0x000224ff01007387 */ /* 0x000fe60000100800 */
[----:B------:R-:W-:Y:S01]  /*0b10*/  IMAD.MOV R0, RZ, RZ, -R60 ;  /* 0x000000ffff007224 */ /* 0x000fe200078e0a3c */
[----:B------:R-:W-:Y:S01]  /*0b20*/  STL [R1+0x228], RZ ;  /* 0x000228ff01007387 */ /* 0x000fe20000100800 */
[----:B------:R-:W-:-:S02]  /*0b30*/  IMAD.SHL.U32 R60, R60, 0x80, RZ ;  /* 0x000000803c3c7824 */ /* 0x000fc400078e00ff */
[----:B------:R-:W-:Y:S01]  /*0b40*/  IMAD R0, R13, R0, R6 ;  /* 0x000000000d007224 */ /* 0x000fe200078e0206 */
[----:B------:R-:W-:Y:S01]  /*0b50*/  STL [R1+0x22c], RZ ;  /* 0x00022cff01007387 */ /* 0x000fe20000100800 */
[----:B------:R-:W-:Y:S01]  /*0b60*/  VIADD R61, R60, 0x1 ;  /* 0x000000013c3d7836 */ /* 0x000fe20000000000 */
[----:B------:R-:W-:Y:S01]  /*0b70*/  CS2R R12, SRZ ;  /* 0x00000000000c7805 */ /* 0x000fe2000001ff00 */
[----:B------:R-:W-:Y:S01]  /*0b80*/  IMAD.IADD R0, R8, 0x1, R0 ;  /* 0x0000000108007824 */ /* 0x000fe200078e0200 */
[----:B------:R-:W-:Y:S01]  /*0b90*/  STL [R1+0x230], RZ ;  /* 0x000230ff01007387 */ /* 0x000fe20000100800 */
[----:B------:R-:W-:Y:S02]  /*0ba0*/  CS2R R8, SRZ ;  /* 0x0000000000087805 */ /* 0x000fe4000001ff00 */
[----:B------:R-:W-:Y:S01]  /*0bb0*/  CS2R R6, SRZ ;  /* 0x0000000000067805 */ /* 0x000fe2000001ff00 */
[----:B------:R-:W-:Y:S01]  /*0bc0*/  IMAD R3, R0, 0x100, R3 ;  /* 0x0000010000037824 */ /* 0x000fe200078e0203 */
[----:B------:R-:W-:Y:S01]  /*0bd0*/  STL [R1+0x234], RZ ;  /* 0x000234ff01007387 */ /* 0x000fe20000100800 */
[----:B------:R-:W-:-:S02]  /*0be0*/  VIADD R0, R60, 0x60 ;  /* 0x000000603c007836 */ /* 0x000fc40000000000 */
[C---:B------:R-:W-:Y:S01]  /*0bf0*/  VIADD R0, R60.reuse, 0x62 ;  /* 0x000000623c007836 */ /* 0x040fe20000000000 */
[----:B------:R-:W-:Y:S01]  /*0c00*/  STL [R1+0x238], RZ ;  /* 0x000238ff01007387 */ /* 0x000fe20000100800 */
[C---:B------:R-:W-:Y:S02]  /*0c10*/  VIADD R0, R60.reuse, 0x64 ;  /* 0x000000643c007836 */ /* 0x040fe40000000000 */
[C---:B------:R-:W-:Y:S01]  /*0c20*/  VIADD R0, R60.reuse, 0x66 ;  /* 0x000000663c007836 */ /* 0x040fe20000000000 */
[----:B------:R-:W-:Y:S01]  /*0c30*/  STL [R1+0x23c], RZ ;  /* 0x00023cff01007387 */ /* 0x000fe20000100800 */
[C---:B------:R-:W-:Y:S02]  /*0c40*/  VIADD R0, R60.reuse, 0x68 ;  /* 0x000000683c007836 */ /* 0x040fe40000000000 */
[C---:B------:R-:W-:Y:S01]  /*0c50*/  VIADD R0, R60.reuse, 0x6a ;  /* 0x0000006a3c007836 */ /* 0x040fe20000000000 */
        /* <DEDUP_REMOVED lines=14> */
[----:B------:R-:W-:Y:S01]  /*0d40*/  VIADD R0, R60, 0x7e ;  /* 0x0000007e3c007836 */ /* 0x000fe20000000000 */
[----:B------:R-:W-:Y:S01]  /*0d50*/  STL [R1+0x2a4], RZ ;  /* 0x0002a4ff01007387 */ /* 0x000fe20000100800 */
[----:B------:R-:W-:-:S03]  /*0d60*/  VIADD R0, R3, 0x20 ;  /* 0x0000002003007836 */ /* 0x000fc60000000000 */
[----:B------:R-:W-:Y:S04]  /*0d70*/  STL [R1+0x2a8], RZ ;  /* 0x0002a8ff01007387 */ /* 0x000fe80000100800 */
        /* <DEDUP_REMOVED lines=369> */
[----:B------:R1:W-:Y:S02]  /*2490*/  STL [R1+0x3a8], R61 ;  /* 0x0003a83d01007387 */ /* 0x0003e40000100800 */
[----:B-1----:R-:W-:-:S05]  /*24a0*/  VIADD R61, R60, 0x2 ;  /* 0x000000023c3d7836 */ /* 0x002fca0000000000 */
        /* <DEDUP_REMOVED lines=186> */
[----:B------:R1:W-:Y:S04]  /*3050*/  STL [R1+0x170], R61 ;  /* 0x0001703d01007387 */ /* 0x0003e80000100800 */
[----:B------:R-:W-:Y:S01]  /*3060*/  STL [R1+0x1054], R3 ;  /* 0x0010540301007387 */ /* 0x000fe20000100800 */
[----:B-1----:R-:W-:-:S05]  /*3070*/  VIADD R61, R60, 0x61 ;  /* 0x000000613c3d7836 */ /* 0x002fca0000000000 */
[----:B------:R1:W-:Y:S02]  /*3080*/  STL [R1+0x138], R61 ;  /* 0x0001383d01007387 */ /* 0x0003e40000100800 */
[C---:B-1----:R-:W-:Y:S02]  /*3090*/  VIADD R61, R60.reuse, 0x63 ;  /* 0x000000633c3d7836 */ /* 0x042fe40000000000 */
[C---:B------:R-:W-:Y:S02]  /*30a0*/  VIADD R61, R60.reuse, 0x65 ;  /* 0x000000653c3d7836 */ /* 0x040fe40000000000 */
[C---:B------:R-:W-:Y:S02]  /*30b0*/  VIADD R61, R60.reuse, 0x67 ;  /* 0x000000673c3d7836 */ /* 0x040fe40000000000 */
[C---:B------:R-:W-:Y:S02]  /*30c0*/  VIADD R61, R60.reuse, 0x69 ;  /* 0x000000693c3d7836 */ /* 0x040fe40000000000 */
[----:B------:R-:W-:-:S02]  /*30d0*/  VIADD R61, R60, 0x6b ;  /* 0x0000006b3c3d7836 */ /* 0x000fc40000000000 */
[C---:B------:R-:W-:Y:S02]  /*30e0*/  VIADD R61, R60.reuse, 0x6d ;  /* 0x0000006d3c3d7836 */ /* 0x040fe40000000000 */
[C---:B------:R-:W-:Y:S02]  /*30f0*/  VIADD R61, R60.reuse, 0x6f ;  /* 0x0000006f3c3d7836 */ /* 0x040fe40000000000 */
[C---:B------:R-:W-:Y:S02]  /*3100*/  VIADD R61, R60.reuse, 0x71 ;  /* 0x000000713c3d7836 */ /* 0x040fe40000000000 */
[C---:B------:R-:W-:Y:S02]  /*3110*/  VIADD R61, R60.reuse, 0x73 ;  /* 0x000000733c3d7836 */ /* 0x040fe40000000000 */
[C---:B------:R-:W-:Y:S02]  /*3120*/  VIADD R61, R60.reuse, 0x75 ;  /* 0x000000753c3d7836 */ /* 0x040fe40000000000 */
[----:B------:R-:W-:-:S02]  /*3130*/  VIADD R61, R60, 0x77 ;  /* 0x000000773c3d7836 */ /* 0x000fc40000000000 */
[C---:B------:R-:W-:Y:S02]  /*3140*/  VIADD R61, R60.reuse, 0x79 ;  /* 0x000000793c3d7836 */ /* 0x040fe40000000000 */
[----:B------:R-:W-:-:S05]  /*3150*/  VIADD R61, R60, 0x7b ;  /* 0x0000007b3c3d7836 */ /* 0x000fca0000000000 */
[----:B------:R1:W-:Y:S04]  /*3160*/  STL [R1+0xc], R61 ;  /* 0x00000c3d01007387 */ /* 0x0003e80000100800 */
[----:B------:R2:W-:Y:S01]  /*3170*/  STL [R1+0x10e0], R0 ;  /* 0x0010e00001007387 */ /* 0x0005e20000100800 */
[C---:B-1----:R-:W-:Y:S02]  /*3180*/  VIADD R61, R60.reuse, 0x7d ;  /* 0x0000007d3c3d7836 */ /* 0x042fe40000000000 */
[----:B------:R-:W-:Y:S02]  /*3190*/  VIADD R61, R60, 0x7f ;  /* 0x0000007f3c3d7836 */ /* 0x000fe40000000000 */
[----:B--2---:R-:W-:-:S05]  /*31a0*/  VIADD R0, R3, 0x40 ;  /* 0x0000004003007836 */ /* 0x004fca0000000000 */
[----:B------:R1:W-:Y:S02]  /*31b0*/  STL [R1+0x10e8], R0 ;  /* 0x0010e80001007387 */ /* 0x0003e40000100800 */
[----:B-1----:R-:W-:-:S05]  /*31c0*/  VIADD R0, R3, 0x60 ;  /* 0x0000006003007836 */ /* 0x002fca0000000000 */
[----:B------:R1:W-:Y:S02]  /*31d0*/  STL [R1+0x1104], R0 ;  /* 0x0011040001007387 */ /* 0x0003e40000100800 */
[----:B-1----:R-:W-:-:S05]  /*31e0*/  VIADD R0, R3, 0x80 ;  /* 0x0000008003007836 */ /* 0x002fca0000000000 */
[----:B------:R1:W-:Y:S02]  /*31f0*/  STL [R1+0x1120], R0 ;  /* 0x0011200001007387 */ /* 0x0003e40000100800 */
[----:B-1----:R-:W-:-:S05]  /*3200*/  VIADD R0, R3, 0xa0 ;  /* 0x000000a003007836 */ /* 0x002fca0000000000 */
[----:B------:R1:W-:Y:S02]  /*3210*/  STL [R1+0x1134], R0 ;  /* 0x0011340001007387 */ /* 0x0003e40000100800 */
[C---:B-1----:R-:W-:Y:S02]  /*3220*/  VIADD R0, R3.reuse, 0xc0 ;  /* 0x000000c003007836 */ /* 0x042fe40000000000 */
[----:B------:R-:W-:-:S05]  /*3230*/  VIADD R3, R3, 0xe0 ;  /* 0x000000e003037836 */ /* 0x000fca0000000000 */
[----:B------:R1:W-:Y:S04]  /*3240*/  STL [R1+0x1178], R3 ;  /* 0x0011780301007387 */ /* 0x0003e80000100800 */
[----:B-1----:R1:W5:Y:S04]  /*3250*/  LDL.LU R3, [R1+0x1f64] ;  /* 0x001f640001037983 */ /* 0x0023680000300800 */
[----:B------:R1:W-:Y:S01]  /*3260*/  STL [R1+0x1158], R0 ;  /* 0x0011580001007387 */ /* 0x0003e20000100800 */
[----:B0-----:R-:W-:Y:S05]  /*3270*/  BRA.U !UP0, `(.L_x_0) ;  /* 0x0000048508087547 */ /* 0x001fea000b800000 */
[----:B------:R-:W2:Y:S04]  /*3280*/  LDL R46, [R1+0x1178] ;  /* 0x00117800012e7983 */ /* 0x000ea80000100800 */
[----:B------:R-:W3:Y:S04]  /*3290*/  LDL R32, [R1+0x1134] ;  /* 0x0011340001207983 */ /* 0x000ee80000100800 */
[----:B------:R-:W4:Y:S04]  /*32a0*/  LDL R33, [R1+0x1120] ;  /* 0x0011200001217983 */ /* 0x000f280000100800 */
[----:B------:R-:W4:Y:S04]  /*32b0*/  LDL R34, [R1+0x1104] ;  /* 0x0011040001227983 */ /* 0x000f280000100800 */
[----:B------:R-:W4:Y:S04]  /*32c0*/  LDL R35, [R1+0x10e8] ;  /* 0x0010e80001237983 */ /* 0x000f280000100800 */
[----:B------:R-:W4:Y:S04]  /*32d0*/  LDL R28, [R1+0x10e0] ;  /* 0x0010e000011c7983 */ /* 0x000f280000100800 */
[----:B------:R-:W4:Y:S01]  /*32e0*/  LDL R31, [R1+0x1054] ;  /* 0x00105400011f7983 */ /* 0x000f220000100800 */
[----:B------:R-:W-:Y:S01]  /*32f0*/  IMAD.MOV.U32 R47, RZ, RZ, R0 ;  /* 0x000000ffff2f7224 */ /* 0x000fe200078e0000 */
[----:B------:R-:W-:-:S02]  /*3300*/  IABS R8, R2 ;  /* 0x0000000200087213 */ /* 0x000fc40000000000 */
[----:B------:R-:W-:Y:S01]  /*3310*/  IABS R11, R60 ;  /* 0x0000003c000b7213 */ /* 0x000fe20000000000 */
[----:B-----5:R0:W-:Y:S01]  /*3320*/  STL [R1+0x2008], R3 ;  /* 0x0020080301007387 */ /* 0x0201e20000100800 */
[C---:B------:R-:W-:Y:S01]  /*3330*/  VIADD R55, R60.reuse, 0x7e ;  /* 0x0000007e3c377836 */ /* 0x040fe20000000000 */
[----:B------:R-:W-:Y:S01]  /*3340*/  ISETP.GE.AND P1, PT, R61, RZ, PT ;  /* 0x000000ff3d00720c */ /* 0x000fe20003f26270 */
[C---:B------:R-:W-:Y:S01]  /*3350*/  VIADD R53, R60.reuse, 0x7d ;  /* 0x0000007d3c357836 */ /* 0x040fe20000000000 */
[----:B------:R-:W4:Y:S01]  /*3360*/  LDL.LU R29, [R1+0xc] ;  /* 0x00000c00011d7983 */ /* 0x000f220000300800 */
[----:B-1----:R-:W-:Y:S01]  /*3370*/  IABS R0, R3 ;  /* 0x0000000300007213 */ /* 0x002fe20000000000 */
[C---:B------:R-:W-:Y:S01]  /*3380*/  VIADD R22, R60.reuse, 0x7c ;  /* 0x0000007c3c167836 */ /* 0x040fe20000000000 */
[----:B------:R-:W1:Y:S02]  /*3390*/  LDCU UR7, c[0x0][0x3ac] ;  /* 0x00007580ff0777ac */ /* 0x000e640008000800 */
[----:B------:R-:W0:Y:S01]  /*33a0*/  I2F.RP R5, R0 ;  /* 0x0000000000057306 */ /* 0x000e220000209400 */
[C---:B------:R-:W-:Y:S01]  /*33b0*/  VIADD R19, R60.reuse, 0x76 ;  /* 0x000000763c137836 */ /* 0x040fe20000000000 */
[----:B------:R-:W1:Y:S01]  /*33c0*/  LDCU.64 UR10, c[0x0][0x388] ;  /* 0x00007100ff0a77ac */ /* 0x000e620008000a00 */
[----:B------:R-:W-:-:S02]  /*33d0*/  VIADD R54, R60, 0x7a ;  /* 0x0000007a3c367836 */ /* 0x000fc40000000000 */
[C---:B------:R-:W-:Y:S01]  /*33e0*/  VIADD R56, R60.reuse, 0x79 ;  /* 0x000000793c387836 */ /* 0x040fe20000000000 */
[----:B------:R-:W1:Y:S02]  /*33f0*/  LDCU UR6, c[0x0][0x3a8] ;  /* 0x00007500ff0677ac */ /* 0x000e640008000800 */
[----:B------:R-:W1:Y:S01]  /*3400*/  I2F.RP R4, R8 ;  /* 0x0000000800047306 */ /* 0x000e620000209400 */
[C---:B------:R-:W-:Y:S01]  /*3410*/  VIADD R52, R60.reuse, 0x67 ;  /* 0x000000673c347836 */ /* 0x040fe20000000000 */
[----:B------:R-:W2:Y:S01]  /*3420*/  LDCU UR12, c[0x0][0x3a4] ;  /* 0x00007480ff0c77ac */ /* 0x000ea20008000800 */
[C---:B------:R-:W-:Y:S02]  /*3430*/  VIADD R59, R60.reuse, 0x6c ;  /* 0x0000006c3c3b7836 */ /* 0x040fe40000000000 */
[----:B------:R-:W-:Y:S01]  /*3440*/  VIADD R49, R60, 0x77 ;  /* 0x000000773c317836 */ /* 0x000fe20000000000 */
[----:B------:R-:W2:Y:S02]  /*3450*/  LDCU UR9, c[0x0][0x3b0] ;  /* 0x00007600ff0977ac */ /* 0x000ea40008000800 */
[----:B0-----:R-:W0:Y:S08]  /*3460*/  MUFU.RCP R5, R5 ;  /* 0x0000000500057308 */ /* 0x001e300000001000 */
[----:B-1----:R-:W1:Y:S01]  /*3470*/  MUFU.RCP R4, R4 ;  /* 0x0000000400047308 */ /* 0x002e620000001000 */
[----:B0-----:R-:W-:-:S07]  /*3480*/  VIADD R5, R5, 0xffffffe ;  /* 0x0ffffffe05057836 */ /* 0x001fce0000000000 */
[----:B------:R-:W0:Y:S01]  /*3490*/  F2I.FTZ.U32.TRUNC.NTZ R5, R5 ;  /* 0x0000000500057305 */ /* 0x000e22000021f000 */
[----:B-1----:R-:W-:-:S07]  /*34a0*/  VIADD R4, R4, 0xffffffe ;  /* 0x0ffffffe04047836 */ /* 0x002fce0000000000 */
[----:B------:R1:W1:Y:S01]  /*34b0*/  F2I.FTZ.U32.TRUNC.NTZ R7, R4 ;  /* 0x0000000400077305 */ /* 0x000262000021f000 */
[----:B0-----:R-:W-:Y:S02]  /*34c0*/  IMAD.MOV R6, RZ, RZ, -R5 ;  /* 0x000000ffff067224 */ /* 0x001fe400078e0a05 */
[----:B-1----:R-:W-:Y:S02]  /*34d0*/  IMAD.MOV.U32 R4, RZ, RZ, RZ ;  /* 0x000000ffff047224 */ /* 0x002fe400078e00ff */
[----:B------:R-:W-:Y:S02]  /*34e0*/  IMAD R6, R6, R0, RZ ;  /* 0x0000000006067224 */ /* 0x000fe400078e02ff */
[----:B------:R-:W-:Y:S02]  /*34f0*/  IMAD.MOV R17, RZ, RZ, -R7 ;  /* 0x000000ffff117224 */ /* 0x000fe400078e0a07 */
[----:B------:R-:W-:-:S04]  /*3500*/  IMAD.HI.U32 R4, R5, R6, R4 ;  /* 0x0000000605047227 */ /* 0x000fc800078e0004 */
[----:B------:R-:W-:Y:S02]  /*3510*/  IMAD R17, R17, R8, RZ ;  /* 0x0000000811117224 */ /* 0x000fe400078e02ff */
[----:B------:R-:W-:Y:S02]  /*3520*/  IMAD.MOV.U32 R6, RZ, RZ, RZ ;  /* 0x000000ffff067224 */ /* 0x000fe400078e00ff */
[----:B------:R-:W-:-:S04]  /*3530*/  IMAD.HI.U32 R9, R4, R11, RZ ;  /* 0x0000000b04097227 */ /* 0x000fc800078e00ff */
[----:B------:R-:W-:-:S04]  /*3540*/  IMAD.HI.U32 R17, R7, R17, R6 ;  /* 0x0000001107117227 */ /* 0x000fc800078e0006 */
[----:B------:R-:W-:-:S04]  /*3550*/  IMAD.MOV R9, RZ, RZ, -R9 ;  /* 0x000000ffff097224 */ /* 0x000fc800078e0a09 */
[----:B------:R-:W-:-:S05]  /*3560*/  IMAD R11, R0, R9, R11 ;  /* 0x00000009000b7224 */ /* 0x000fca00078e020b */
[----:B------:R-:W-:Y:S02]  /*3570*/  ISETP.GT.U32.AND P0, PT, R0, R11, PT ;  /* 0x0000000b0000720c */ /* 0x000fe40003f04070 */
[----:B------:R-:W-:-:S05]  /*3580*/  IABS R6, R47 ;  /* 0x0000002f00067213 */ /* 0x000fca0000000000 */
[----:B------:R-:W-:-:S06]  /*3590*/  IMAD.HI.U32 R16, R17, R6, RZ ;  /* 0x0000000611107227 */ /* 0x000fcc00078e00ff */
[----:B------:R-:W-:-:S05]  /*35a0*/  @!P0 IMAD.IADD R11, R11, 0x1, -R0 ;  /* 0x000000010b0b8824 */ /* 0x000fca00078e0a00 */
[----:B------:R-:W-:Y:S01]  /*35b0*/  ISETP.GT.U32.AND P6, PT, R0, R11, PT ;  /* 0x0000000b0000720c */ /* 0x000fe20003fc4070 */
[----:B------:R-:W-:-:S04]  /*35c0*/  IMAD.MOV R16, RZ, RZ, -R16 ;  /* 0x000000ffff107224 */ /* 0x000fc800078e0a10 */
[----:B------:R-:W-:-:S05]  /*35d0*/  IMAD R6, R8, R16, R6 ;  /* 0x0000001008067224 */ /* 0x000fca00078e0206 */
[----:B------:R-:W-:-:S03]  /*35e0*/  ISETP.GT.U32.AND P4, PT, R8, R6, PT ;  /* 0x000000060800720c */ /* 0x000fc60003f84070 */
[----:B------:R-:W-:-:S10]  /*35f0*/  @!P6 IMAD.IADD R11, R11, 0x1, -R0 ;  /* 0x000000010b0be824 */ /* 0x000fd400078e0a00 */
[----:B------:R-:W-:Y:S02]  /*3600*/  @!P4 IMAD.IADD R6, R6, 0x1, -R8 ;  /* 0x000000010606c824 */ /* 0x000fe400078e0a08 */
[----:B------:R-:W-:Y:S02]  /*3610*/  IMAD.MOV.U32 R3, RZ, RZ, R11 ;  /* 0x000000ffff037224 */ /* 0x000fe400078e000b */
[----:B------:R-:W-:Y:S01]  /*3620*/  IMAD.MOV.U32 R26, RZ, RZ, R19 ;  /* 0x000000ffff1a7224 */ /* 0x000fe200078e0013 */
[----:B------:R-:W-:Y:S01]  /*3630*/  STL [R1+0x1f64], R60 ;  /* 0x001f643c01007387 */ /* 0x000fe20000100800 */
[----:B------:R-:W-:Y:S01]  /*3640*/  IMAD.MOV.U32 R30, RZ, RZ, R54 ;  /* 0x000000ffff1e7224 */ /* 0x000fe200078e0036 */
[----:B--2---:R-:W-:-:S05]  /*3650*/  IABS R5, R46 ;  /* 0x0000002e00057213 */ /* 0x004fca0000000000 */
[----:B------:R-:W-:Y:S01]  /*3660*/  IMAD.HI.U32 R12, R17, R5, RZ ;  /* 0x00000005110c7227 */ /* 0x000fe200078e00ff */
[----:B---3--:R-:W-:-:S03]  /*3670*/  IABS R7, R32 ;  /* 0x0000002000077213 */ /* 0x008fc60000000000 */
[----:B------:R-:W-:Y:S01]  /*3680*/  IMAD.MOV R12, RZ, RZ, -R12 ;  /* 0x000000ffff0c7224 */ /* 0x000fe200078e0a0c */
[----:B----4-:R-:W-:Y:S01]  /*3690*/  IABS R9, R33 ;  /* 0x0000002100097213 */ /* 0x010fe20000000000 */
[----:B------:R-:W-:-:S04]  /*36a0*/  IMAD.HI.U32 R15, R17, R7, RZ ;  /* 0x00000007110f7227 */ /* 0x000fc800078e00ff */
[----:B------:R-:W-:Y:S02]  /*36b0*/  IMAD R5, R8, R12, R5 ;  /* 0x0000000c08057224 */ /* 0x000fe400078e0205 */
[----:B------:R-:W-:-:S03]  /*36c0*/  IMAD.HI.U32 R14, R17, R9, RZ ;  /* 0x00000009110e7227 */ /* 0x000fc600078e00ff */
[C---:B------:R-:W-:Y:S01]  /*36d0*/  ISETP.GT.U32.AND P2, PT, R8.reuse, R5, PT ;  /* 0x000000050800720c */ /* 0x040fe20003f44070 */
[----:B------:R-:W-:Y:S01]  /*36e0*/  IMAD.MOV R15, RZ, RZ, -R15 ;  /* 0x000000ffff0f7224 */ /* 0x000fe200078e0a0f */
[----:B------:R-:W-:Y:S01]  /*36f0*/  IABS R10, R34 ;  /* 0x00000022000a7213 */ /* 0x000fe20000000000 */
[----:B------:R-:W-:Y:S02]  /*3700*/  IMAD.MOV R14, RZ, RZ, -R14 ;  /* 0x000000ffff0e7224 */ /* 0x000fe400078e0a0e */
[C---:B------:R-:W-:Y:S01]  /*3710*/  IMAD R7, R8.reuse, R15, R7 ;  /* 0x0000000f08077224 */ /* 0x040fe200078e0207 */
[----:B------:R-:W-:Y:S01]  /*3720*/  IABS R13, R35 ;  /* 0x00000023000d7213 */ /* 0x000fe20000000000 */
[C---:B------:R-:W-:Y:S02]  /*3730*/  IMAD R9, R8.reuse, R14, R9 ;  /* 0x0000000e08097224 */ /* 0x040fe400078e0209 */
[----:B------:R-:W-:Y:S01]  /*3740*/  IMAD.HI.U32 R12, R17, R10, RZ ;  /* 0x0000000a110c7227 */ /* 0x000fe200078e00ff */
[----:B------:R-:W-:-:S02]  /*3750*/  ISETP.GT.U32.AND P3, PT, R8, R7, PT ;  /* 0x000000070800720c */ /* 0x000fc40003f64070 */
[C---:B------:R-:W-:Y:S01]  /*3760*/  ISETP.GT.U32.AND P0, PT, R8.reuse, R9, PT ;  /* 0x000000090800720c */ /* 0x040fe20003f04070 */
[----:B------:R-:W-:Y:S02]  /*3770*/  @!P2 IMAD.IADD R5, R5, 0x1, -R8 ;  /* 0x000000010505a824 */ /* 0x000fe400078e0a08 */
[----:B------:R-:W-:Y:S02]  /*3780*/  IMAD.MOV R12, RZ, RZ, -R12 ;  /* 0x000000ffff0c7224 */ /* 0x000fe400078e0a0c */
[----:B------:R-:W-:Y:S01]  /*3790*/  IMAD.HI.U32 R14, R17, R13, RZ ;  /* 0x0000000d110e7227 */ /* 0x000fe200078e00ff */
[----:B------:R-:W-:-:S03]  /*37a0*/  ISETP.GT.U32.AND P2, PT, R8, R5, PT ;  /* 0x000000050800720c */ /* 0x000fc60003f44070 */
[C---:B------:R-:W-:Y:S01]  /*37b0*/  IMAD R10, R8.reuse, R12, R10 ;  /* 0x0000000c080a7224 */ /* 0x040fe200078e020a */
[----:B------:R-:W-:Y:S01]  /*37c0*/  IABS R12, R28 ;  /* 0x0000001c000c7213 */ /* 0x000fe20000000000 */
[----:B------:R-:W-:Y:S01]  /*37d0*/  IMAD.MOV R14, RZ, RZ, -R14 ;  /* 0x000000ffff0e7224 */ /* 0x000fe200078e0a0e */
[----:B------:R-:W-:Y:S01]  /*37e0*/  IABS R16, R31 ;  /* 0x0000001f00107213 */ /* 0x000fe20000000000 */
[--C-:B------:R-:W-:Y:S02]  /*37f0*/  @!P3 IMAD.IADD R7, R7, 0x1, -R8.reuse ;  /* 0x000000010707b824 */ /* 0x100fe400078e0a08 */
[C---:B------:R-:W-:Y:S02]  /*3800*/  IMAD R13, R8.reuse, R14, R13 ;  /* 0x0000000e080d7224 */ /* 0x040fe400078e020d */
[----:B------:R-:W-:Y:S01]  /*3810*/  IMAD.HI.U32 R18, R17, R12, RZ ;  /* 0x0000000c11127227 */ /* 0x000fe200078e00ff */
[----:B------:R-:W-:Y:S02]  /*3820*/  IABS R15, R61 ;  /* 0x0000003d000f7213 */ /* 0x000fe40000000000 */
[C---:B------:R-:W-:Y:S01]  /*3830*/  ISETP.GT.U32.AND P5, PT, R8.reuse, R7, PT ;  /* 0x000000070800720c */ /* 0x040fe20003fa4070 */
[----:B------:R-:W-:Y:S01]  /*3840*/  @!P0 IMAD.IADD R9, R9, 0x1, -R8 ;  /* 0x0000000109098824 */ /* 0x000fe200078e0a08 */
[----:B------:R-:W-:Y:S01]  /*3850*/  ISETP.GT.U32.AND P6, PT, R8, R13, PT ;  /* 0x0000000d0800720c */ /* 0x000fe20003fc4070 */
[----:B------:R-:W-:-:S02]  /*3860*/  IMAD.MOV R18, RZ, RZ, -R18 ;  /* 0x000000ffff127224 */ /* 0x000fc400078e0a12 */
[----:B------:R-:W-:-:S04]  /*3870*/  IMAD.HI.U32 R17, R17, R16, RZ ;  /* 0x0000001011117227 */ /* 0x000fc800078e00ff */
[----:B------:R-:W-:Y:S01]  /*3880*/  @!P2 IMAD.IADD R5, R5, 0x1, -R8 ;  /* 0x000000010505a824 */ /* 0x000fe200078e0a08 */
[----:B------:R-:W-:Y:S01]  /*3890*/  ISETP.GT.U32.AND P2, PT, R8, R9, PT ;  /* 0x000000090800720c */ /* 0x000fe20003f44070 */
[----:B------:R-:W-:-:S04]  /*38a0*/  IMAD.HI.U32 R14, R4, R15, RZ ;  /* 0x0000000f040e7227 */ /* 0x000fc800078e00ff */
[C---:B------:R-:W-:Y:S02]  /*38b0*/  IMAD R12, R8.reuse, R18, R12 ;  /* 0x00000012080c7224 */ /* 0x040fe400078e020c */
[----:B------:R-:W-:Y:S02]  /*38c0*/  IMAD.MOV R17, RZ, RZ, -R17 ;  /* 0x000000ffff117224 */ /* 0x000fe400078e0a11 */
[----:B------:R-:W-:Y:S01]  /*38d0*/  IMAD.MOV R18, RZ, RZ, -R14 ;  /* 0x000000ffff127224 */ /* 0x000fe200078e0a0e */
[C---:B------:R-:W-:Y:S01]  /*38e0*/  ISETP.GT.U32.AND P0, PT, R8.reuse, R12, PT ;  /* 0x0000000c0800720c */ /* 0x040fe20003f04070 */
[C---:B------:R-:W-:Y:S02]  /*38f0*/  IMAD R14, R8.reuse, R17, R16 ;  /* 0x00000011080e7224 */ /* 0x040fe400078e0210 */
[--C-:B------:R-:W-:Y:S02]  /*3900*/  @!P5 IMAD.IADD R7, R7, 0x1, -R8.reuse ;  /* 0x000000010707d824 */ /* 0x100fe400078e0a08 */
[----:B------:R-:W-:Y:S01]  /*3910*/  @!P6 IMAD.IADD R13, R13, 0x1, -R8 ;  /* 0x000000010d0de824 */ /* 0x000fe200078e0a08 */
[----:B------:R-:W-:-:S02]  /*3920*/  ISETP.GT.U32.AND P5, PT, R8, R14, PT ;  /* 0x0000000e0800720c */ /* 0x000fc40003fa4070 */
[C---:B------:R-:W-:Y:S01]  /*3930*/  ISETP.GT.U32.AND P4, PT, R8.reuse, R10, PT ;  /* 0x0000000a0800720c */ /* 0x040fe20003f84070 */
[----:B------:R-:W-:Y:S01]  /*3940*/  @!P2 IMAD.IADD R9, R9, 0x1, -R8 ;  /* 0x000000010909a824 */ /* 0x000fe200078e0a08 */
[----:B------:R-:W-:-:S03]  /*3950*/  ISETP.GT.U32.AND P2, PT, R8, R13, PT ;  /* 0x0000000d0800720c */ /* 0x000fc60003f44070 */
[----:B------:R-:W-:-:S05]  /*3960*/  @!P0 IMAD.IADD R12, R12, 0x1, -R8 ;  /* 0x000000010c0c8824 */ /* 0x000fca00078e0a08 */
[----:B------:R-:W-:Y:S01]  /*3970*/  ISETP.GT.U32.AND P0, PT, R8, R12, PT ;  /* 0x0000000c0800720c */ /* 0x000fe20003f04070 */
[--C-:B------:R-:W-:Y:S01]  /*3980*/  @!P5 IMAD.IADD R14, R14, 0x1, -R8.reuse ;  /* 0x000000010e0ed824 */ /* 0x100fe200078e0a08 */
[----:B------:R-:W-:Y:S01]  /*3990*/  ISETP.GE.AND P5, PT, R60, RZ, PT ;  /* 0x000000ff3c00720c */ /* 0x000fe20003fa6270 */
[--C-:B------:R-:W-:Y:S02]  /*39a0*/  @!P4 IMAD.IADD R10, R10, 0x1, -R8.reuse ;  /* 0x000000010a0ac824 */ /* 0x100fe400078e0a08 */
[----:B------:R-:W-:Y:S01]  /*39b0*/  @!P2 IMAD.IADD R13, R13, 0x1, -R8 ;  /* 0x000000010d0da824 */ /* 0x000fe200078e0a08 */
[----:B------:R-:W-:Y:S02]  /*39c0*/  ISETP.GE.AND P2, PT, R46, RZ, PT ;  /* 0x000000ff2e00720c */ /* 0x000fe40003f46270 */
[C---:B------:R-:W-:Y:S02]  /*39d0*/  ISETP.GT.U32.AND P6, PT, R8.reuse, R10, PT ;  /* 0x0000000a0800720c */ /* 0x040fe40003fc4070 */
[----:B------:R-:W-:-:S03]  /*39e0*/  ISETP.GT.U32.AND P3, PT, R8, R6, PT ;  /* 0x000000060800720c */ /* 0x000fc60003f64070 */
[----:B------:R-:W-:Y:S01]  /*39f0*/  @!P0 IMAD.IADD R12, R12, 0x1, -R8 ;  /* 0x000000010c0c8824 */ /* 0x000fe200078e0a08 */
[----:B------:R-:W-:Y:S01]  /*3a00*/  ISETP.GE.AND P0, PT, R47, RZ, PT ;  /* 0x000000ff2f00720c */ /* 0x000fe20003f06270 */
[----:B------:R-:W-:Y:S01]  /*3a10*/  @!P5 IMAD.MOV R3, RZ, RZ, -R3 ;  /* 0x000000ffff03d224 */ /* 0x000fe200078e0a03 */
[----:B------:R-:W-:-:S03]  /*3a20*/  ISETP.GE.AND P5, PT, R33, RZ, PT ;  /* 0x000000ff2100720c */ /* 0x000fc60003fa6270 */
[----:B------:R-:W-:Y:S01]  /*3a30*/  @!P2 IMAD.MOV R5, RZ, RZ, -R5 ;  /* 0x000000ffff05a224 */ /* 0x000fe200078e0a05 */
[----:B------:R-:W-:Y:S01]  /*3a40*/  ISETP.GE.AND P2, PT, R34, RZ, PT ;  /* 0x000000ff2200720c */ /* 0x000fe20003f46270 */
[--C-:B------:R-:W-:Y:S01]  /*3a50*/  @!P6 IMAD.IADD R10, R10, 0x1, -R8.reuse ;  /* 0x000000010a0ae824 */ /* 0x100fe200078e0a08 */
[----:B------:R-:W-:Y:S01]  /*3a60*/  ISETP.GT.U32.AND P6, PT, R8, R14, PT ;  /* 0x0000000e0800720c */ /* 0x000fe20003fc4070 */
[----:B------:R-:W-:Y:S01]  /*3a70*/  @!P3 IMAD.IADD R6, R6, 0x1, -R8 ;  /* 0x000000010606b824 */ /* 0x000fe200078e0a08 */
[----:B------:R-:W-:-:S03]  /*3a80*/  IABS R17, R55 ;  /* 0x0000003700117213 */ /* 0x000fc60000000000 */
[----:B------:R-:W-:Y:S01]  /*3a90*/  @!P0 IMAD.MOV R6, RZ, RZ, -R6 ;  /* 0x000000ffff068224 */ /* 0x000fe200078e0a06 */
[----:B------:R-:W-:Y:S01]  /*3aa0*/  ISETP.GE.AND P0, PT, R35, RZ, PT ;  /* 0x000000ff2300720c */ /* 0x000fe20003f06270 */
[----:B------:R-:W-:Y:S01]  /*3ab0*/  @!P5 IMAD.MOV R9, RZ, RZ, -R9 ;  /* 0x000000ffff09d224 */ /* 0x000fe200078e0a09 */
[----:B------:R-:W-:Y:S01]  /*3ac0*/  IABS R16, R53 ;  /* 0x0000003500107213 */ /* 0x000fe20000000000 */
[----:B------:R-:W-:Y:S01]  /*3ad0*/  IMAD.HI.U32 R21, R4, R17, RZ ;  /* 0x0000001104157227 */ /* 0x000fe200078e00ff */
[----:B------:R-:W-:-:S03]  /*3ae0*/  ISETP.GE.AND P5, PT, R28, RZ, PT ;  /* 0x000000ff1c00720c */ /* 0x000fc60003fa6270 */
[----:B------:R-:W-:Y:S01]  /*3af0*/  @!P2 IMAD.MOV R10, RZ, RZ, -R10 ;  /* 0x000000ffff0aa224 */ /* 0x000fe200078e0a0a */
[----:B------:R-:W-:Y:S01]  /*3b00*/  ISETP.GE.AND P2, PT, R31, RZ, PT ;  /* 0x000000ff1f00720c */ /* 0x000fe20003f46270 */
[----:B------:R-:W-:Y:S01]  /*3b10*/  @!P6 IMAD.IADD R14, R14, 0x1, -R8 ;  /* 0x000000010e0ee824 */ /* 0x000fe200078e0a08 */
[----:B------:R-:W-:Y:S01]  /*3b20*/  ISETP.GE.AND P6, PT, R32, RZ, PT ;  /* 0x000000ff2000720c */ /* 0x000fe20003fc6270 */
[----:B------:R-:W-:Y:S02]  /*3b30*/  IMAD.MOV R21, RZ, RZ, -R21 ;  /* 0x000000ffff157224 */ /* 0x000fe400078e0a15 */
[----:B------:R-:W-:-:S04]  /*3b40*/  IMAD.HI.U32 R20, R4, R16, RZ ;  /* 0x0000001004147227 */ /* 0x000fc800078e00ff */
[C---:B------:R-:W-:Y:S01]  /*3b50*/  IMAD R15, R0.reuse, R18, R15 ;  /* 0x00000012000f7224 */ /* 0x040fe200078e020f */
[----:B------:R-:W-:Y:S01]  /*3b60*/  IABS R18, R22 ;  /* 0x0000001600127213 */ /* 0x000fe20000000000 */
[----:B------:R-:W-:Y:S02]  /*3b70*/  IMAD R17, R0, R21, R17 ;  /* 0x0000001500117224 */ /* 0x000fe400078e0211 */
[----:B------:R-:W-:Y:S02]  /*3b80*/  IMAD.MOV R20, RZ, RZ, -R20 ;  /* 0x000000ffff147224 */ /* 0x000fe400078e0a14 */
[----:B------:R-:W-:Y:S01]  /*3b90*/  @!P0 IMAD.MOV R13, RZ, RZ, -R13 ;  /* 0x000000ffff0d8224 */ /* 0x000fe200078e0a0d */
[----:B------:R-:W-:Y:S01]  /*3ba0*/  ISETP.NE.AND P0, PT, R2, RZ, PT ;  /* 0x000000ff0200720c */ /* 0x000fe20003f05270 */
[C---:B------:R-:W-:Y:S01]  /*3bb0*/  IMAD R16, R0.reuse, R20, R16 ;  /* 0x0000001400107224 */ /* 0x040fe200078e0210 */
[----:B------:R-:W-:Y:S01]  /*3bc0*/  LOP3.LUT R2, RZ, R2, RZ, 0x33, !PT ;  /* 0x00000002ff027212 */ /* 0x000fe200078e33ff */
[----:B------:R-:W-:Y:S01]  /*3bd0*/  @!P5 IMAD.MOV R12, RZ, RZ, -R12 ;  /* 0x000000ffff0cd224 */ /* 0x000fe200078e0a0c */
[----:B------:R-:W-:Y:S01]  /*3be0*/  ISETP.GT.U32.AND P5, PT, R0, R17, PT ;  /* 0x000000110000720c */ /* 0x000fe20003fa4070 */
[----:B------:R-:W-:Y:S01]  /*3bf0*/  IMAD.HI.U32 R19, R4, R18, RZ ;  /* 0x0000001204137227 */ /* 0x000fe200078e00ff */
[----:B------:R0:W-:Y:S01]  /*3c00*/  STL [R1+0x2c], R3 ;  /* 0x00002c0301007387 */ /* 0x0001e20000100800 */
[----:B------:R-:W-:-:S02]  /*3c10*/  IABS R8, R29 ;  /* 0x0000001d00087213 */ /* 0x000fc40000000000 */
[----:B------:R-:W-:Y:S01]  /*3c20*/  @!P2 IMAD.MOV R14, RZ, RZ, -R14 ;  /* 0x000000ffff0ea224 */ /* 0x000fe200078e0a0e */
[C---:B------:R-:W-:Y:S01]  /*3c30*/  ISETP.GT.U32.AND P2, PT, R0.reuse, R16, PT ;  /* 0x000000100000720c */ /* 0x040fe20003f44070 */
[----:B------:R-:W-:Y:S02]  /*3c40*/  IMAD.MOV R19, RZ, RZ, -R19 ;  /* 0x000000ffff137224 */ /* 0x000fe400078e0a13 */
[----:B------:R-:W-:Y:S01]  /*3c50*/  @!P6 IMAD.MOV R7, RZ, RZ, -R7 ;  /* 0x000000ffff07e224 */ /* 0x000fe200078e0a07 */
[----:B------:R-:W-:Y:S02]  /*3c60*/  ISETP.GT.U32.AND P6, PT, R0, R15, PT ;  /* 0x0000000f0000720c */ /* 0x000fe40003fc4070 */
[----:B0-----:R-:W-:Y:S01]  /*3c70*/  SEL R3, R2, R5, !P0 ;  /* 0x0000000502037207 */ /* 0x001fe20004000000 */
[----:B------:R-:W-:Y:S01]  /*3c80*/  IMAD R11, R0, R19, R18 ;  /* 0x00000013000b7224 */ /* 0x000fe200078e0212 */
[----:B------:R-:W-:Y:S01]  /*3c90*/  SEL R6, R2, R6, !P0 ;  /* 0x0000000602067207 */ /* 0x000fe20004000000 */
[----:B------:R-:W-:Y:S01]  /*3ca0*/  IMAD.HI.U32 R19, R4, R8, RZ ;  /* 0x0000000804137227 */ /* 0x000fe200078e00ff */
[----:B------:R-:W-:Y:S01]  /*3cb0*/  SEL R5, R2, R7, !P0 ;  /* 0x0000000702057207 */ /* 0x000fe20004000000 */
[----:B------:R0:W-:Y:S01]  /*3cc0*/  STL [R1+0x1d4], R3 ;  /* 0x0001d40301007387 */ /* 0x0001e20000100800 */
[----:B------:R-:W-:Y:S01]  /*3cd0*/  IABS R18, R30 ;  /* 0x0000001e00127213 */ /* 0x000fe20000000000 */
[----:B------:R-:W-:-:S02]  /*3ce0*/  IMAD.MOV R19, RZ, RZ, -R19 ;  /* 0x000000ffff137224 */ /* 0x000fc400078e0a13 */
[----:B------:R1:W-:Y:S01]  /*3cf0*/  STL [R1+0x1d0], R6 ;  /* 0x0001d00601007387 */ /* 0x0003e20000100800 */
[----:B------:R-:W-:Y:S01]  /*3d00*/  @!P5 IMAD.IADD R17, R17, 0x1, -R0 ;  /* 0x000000011111d824 */ /* 0x000fe200078e0a00 */
[----:B0-----:R-:W-:Y:S02]  /*3d10*/  SEL R3, R2, R9, !P0 ;  /* 0x0000000902037207 */ /* 0x001fe40004000000 */
[----:B------:R0:W-:Y:S01]  /*3d20*/  STL [R1+0x1c8], R5 ;  /* 0x0001c80501007387 */ /* 0x0001e20000100800 */
[----:B------:R-:W-:Y:S01]  /*3d30*/  IMAD R8, R0, R19, R8 ;  /* 0x0000001300087224 */ /* 0x000fe200078e0208 */
[----:B-1----:R-:W-:Y:S02]  /*3d40*/  SEL R6, R2, R10, !P0 ;  /* 0x0000000a02067207 */ /* 0x002fe40004000000 */
[----:B------:R1:W-:Y:S01]  /*3d50*/  STL [R1+0x1d8], R3 ;  /* 0x0001d80301007387 */ /* 0x0003e20000100800 */
[--C-:B------:R-:W-:Y:S01]  /*3d60*/  @!P2 IMAD.IADD R16, R16, 0x1, -R0.reuse ;  /* 0x000000011010a824 */ /* 0x100fe200078e0a00 */
[----:B------:R-:W-:Y:S01]  /*3d70*/  ISETP.GT.U32.AND P2, PT, R0, R17, PT ;  /* 0x000000110000720c */ /* 0x000fe20003f44070 */
[----:B------:R-:W-:Y:S01]  /*3d80*/  @!P6 IMAD.IADD R15, R15, 0x1, -R0 ;  /* 0x000000010f0fe824 */ /* 0x000fe200078e0a00 */
[----:B0-----:R-:W-:Y:S01]  /*3d90*/  SEL R5, R2, R13, !P0 ;  /* 0x0000000d02057207 */ /* 0x001fe20004000000 */
[----:B------:R-:W-:Y:S01]  /*3da0*/  IMAD.HI.U32 R19, R4, R18, RZ ;  /* 0x0000001204137227 */ /* 0x000fe200078e00ff */
[----:B-1----:R-:W-:-:S02]  /*3db0*/  SEL R3, R2, R12, !P0 ;  /* 0x0000000c02037207 */ /* 0x002fc40004000000 */
[----:B------:R-:W-:Y:S02]  /*3dc0*/  SEL R2, R2, R14, !P0 ;  /* 0x0000000e02027207 */ /* 0x000fe40004000000 */
[C---:B------:R-:W-:Y:S01]  /*3dd0*/  ISETP.GT.U32.AND P0, PT, R0.reuse, R11, PT ;  /* 0x0000000b0000720c */ /* 0x040fe20003f04070 */
[----:B------:R-:W-:Y:S01]  /*3de0*/  IMAD.MOV.U32 R27, RZ, RZ, R56 ;  /* 0x000000ffff1b7224 */ /* 0x000fe200078e0038 */
[C---:B------:R-:W-:Y:S01]  /*3df0*/  ISETP.GT.U32.AND P5, PT, R0.reuse, R8, PT ;  /* 0x000000080000720c */ /* 0x040fe20003fa4070 */
[----:B------:R-:W-:Y:S01]  /*3e00*/  IMAD.MOV R19, RZ, RZ, -R19 ;  /* 0x000000ffff137224 */ /* 0x000fe200078e0a13 */
[----:B------:R-:W-:Y:S01]  /*3e10*/  ISETP.GT.U32.AND P6, PT, R0, R15, PT ;  /* 0x0000000f0000720c */ /* 0x000fe20003fc4070 */
[----:B------:R-:W-:Y:S02]  /*3e20*/  IMAD.MOV.U32 R57, RZ, RZ, R52 ;  /* 0x000000ffff397224 */ /* 0x000fe400078e0034 */
[C---:B------:R-:W-:Y:S02]  /*3e30*/  VIADD R52, R60.reuse, 0x73 ;  /* 0x000000733c347836 */ /* 0x040fe40000000000 */
[----:B------:R-:W-:Y:S01]  /*3e40*/  IMAD.MOV.U32 R42, RZ, RZ, R59 ;  /* 0x000000ffff2a7224 */ /* 0x000fe200078e003b */
[----:B------:R-:W-:Y:S01]  /*3e50*/  STL [R1+0x1dc], R6 ;  /* 0x0001dc0601007387 */ /* 0x000fe20000100800 */
[----:B------:R-:W-:-:S02]  /*3e60*/  VIADD R54, R60, 0x68 ;  /* 0x000000683c367836 */ /* 0x000fc40000000000 */
[----:B------:R-:W-:Y:S02]  /*3e70*/  VIADD R59, R60, 0x72 ;  /* 0x000000723c3b7836 */ /* 0x000fe40000000000 */
[----:B------:R-:W-:Y:S02]  /*3e80*/  IMAD.MOV.U32 R31, RZ, RZ, R27 ;  /* 0x000000ffff1f7224 */ /* 0x000fe400078e001b */
[----:B------:R-:W-:Y:S01]  /*3e90*/  IMAD R18, R0, R19, R18 ;  /* 0x0000001300127224 */ /* 0x000fe200078e0212 */
[----:B------:R-:W-:Y:S01]  /*3ea0*/  STL [R1+0x220], R5 ;  /* 0x0002200501007387 */ /* 0x000fe20000100800 */
[----:B------:R-:W-:Y:S02]  /*3eb0*/  IMAD.MOV.U32 R39, RZ, RZ, R52 ;  /* 0x000000ffff277224 */ /* 0x000fe400078e0034 */
[----:B------:R-:W-:Y:S01]  /*3ec0*/  VIADD R52, R60, 0x74 ;  /* 0x000000743c347836 */ /* 0x000fe20000000000 */
[----:B------:R-:W-:Y:S01]  /*3ed0*/  STL [R1+0x224], R3 ;  /* 0x0002240301007387 */ /* 0x000fe20000100800 */
[----:B------:R-:W-:-:S02]  /*3ee0*/  IMAD.MOV.U32 R50, RZ, RZ, R54 ;  /* 0x000000ffff327224 */ /* 0x000fc400078e0036 */
[----:B------:R-:W-:Y:S01]  /*3ef0*/  IMAD.MOV.U32 R40, RZ, RZ, R59 ;  /* 0x000000ffff287224 */ /* 0x000fe200078e003b */
[----:B------:R0:W-:Y:S01]  /*3f00*/  STL [R1+0x228], R2 ;  /* 0x0002280201007387 */ /* 0x0001e20000100800 */
[----:B------:R-:W-:Y:S02]  /*3f10*/  VIADD R56, R60, 0x69 ;  /* 0x000000693c387836 */ /* 0x000fe40000000000 */
[--C-:B------:R-:W-:Y:S02]  /*3f20*/  @!P0 IMAD.IADD R11, R11, 0x1, -R0.reuse ;  /* 0x000000010b0b8824 */ /* 0x100fe400078e0a00 */
[----:B------:R-:W-:Y:S01]  /*3f30*/  @!P2 IMAD.IADD R17, R17, 0x1, -R0 ;  /* 0x000000011111a824 */ /* 0x000fe200078e0a00 */
[----:B------:R-:W-:Y:S01]  /*3f40*/  ISETP.GT.U32.AND P2, PT, R0, R18, PT ;  /* 0x000000120000720c */ /* 0x000fe20003f44070 */
[C---:B------:R-:W-:Y:S02]  /*3f50*/  VIADD R54, R60.reuse, 0x70 ;  /* 0x000000703c367836 */ /* 0x040fe40000000000 */
[----:B------:R-:W-:Y:S01]  /*3f60*/  VIADD R59, R60, 0x75 ;  /* 0x000000753c3b7836 */ /* 0x000fe20000000000 */
[----:B0-----:R-:W-:Y:S01]  /*3f70*/  IABS R2, R31 ;  /* 0x0000001f00027213 */ /* 0x001fe20000000000 */
[----:B------:R-:W-:-:S02]  /*3f80*/  IMAD.MOV.U32 R23, RZ, RZ, R52 ;  /* 0x000000ffff177224 */ /* 0x000fc400078e0034 */
[C---:B------:R-:W-:Y:S02]  /*3f90*/  VIADD R48, R60.reuse, 0x78 ;  /* 0x000000783c307836 */ /* 0x040fe40000000000 */
[----:B------:R-:W-:Y:S01]  /*3fa0*/  IMAD.MOV.U32 R25, RZ, RZ, R49 ;  /* 0x000000ffff197224 */ /* 0x000fe200078e0031 */
[----:B------:R-:W-:Y:S01]  /*3fb0*/  ISETP.GE.AND P3, PT, R55, RZ, PT ;  /* 0x000000ff3700720c */ /* 0x000fe20003f66270 */
[----:B------:R-:W-:Y:S02]  /*3fc0*/  VIADD R51, R60, 0x6a ;  /* 0x0000006a3c337836 */ /* 0x000fe40000000000 */
[----:B------:R-:W-:Y:S02]  /*3fd0*/  IMAD.MOV.U32 R49, RZ, RZ, R56 ;  /* 0x000000ffff317224 */ /* 0x000fe400078e0038 */
[----:B------:R-:W-:Y:S01]  /*3fe0*/  @!P5 IMAD.IADD R8, R8, 0x1, -R0 ;  /* 0x000000010808d824 */ /* 0x000fe200078e0a00 */
[----:B------:R-:W-:Y:S01]  /*3ff0*/  ISETP.GT.U32.AND P5, PT, R0, R11, PT ;  /* 0x0000000b0000720c */ /* 0x000fe20003fa4070 */
[----:B------:R-:W-:-:S02]  /*4000*/  IMAD.MOV.U32 R38, RZ, RZ, R54 ;  /* 0x000000ffff267224 */ /* 0x000fc400078e0036 */
[----:B------:R-:W-:Y:S02]  /*4010*/  IMAD.MOV.U32 R36, RZ, RZ, R59 ;  /* 0x000000ffff247224 */ /* 0x000fe400078e003b */
[----:B------:R-:W-:Y:S02]  /*4020*/  VIADD R56, R60, 0x6f ;  /* 0x0000006f3c387836 */ /* 0x000fe40000000000 */
[----:B------:R-:W-:Y:S01]  /*4030*/  @!P6 IMAD.IADD R15, R15, 0x1, -R0 ;  /* 0x000000010f0fe824 */ /* 0x000fe200078e0a00 */
[----:B------:R-:W-:Y:S01]  /*4040*/  ISETP.GE.AND P6, PT, R22, RZ, PT ;  /* 0x000000ff1600720c */ /* 0x000fe20003fc6270 */
[C---:B------:R-:W-:Y:S02]  /*4050*/  VIADD R54, R60.reuse, 0x66 ;  /* 0x000000663c367836 */ /* 0x040fe40000000000 */
[----:B------:R-:W-:Y:S02]  /*4060*/  VIADD R59, R60, 0x65 ;  /* 0x000000653c3b7836 */ /* 0x000fe40000000000 */
[----:B------:R-:W-:Y:S01]  /*4070*/  IMAD.HI.U32 R6, R4, R2, RZ ;  /* 0x0000000204067227 */ /* 0x000fe200078e00ff */
[----:B------:R-:W-:-:S03]  /*4080*/  ISETP.GT.U32.AND P0, PT, R0, R16, PT ;  /* 0x000000100000720c */ /* 0x000fc60003f04070 */
[----:B------:R-:W-:Y:S02]  /*4090*/  IMAD.MOV.U32 R24, RZ, RZ, R48 ;  /* 0x000000ffff187224 */ /* 0x000fe400078e0030 */
[----:B------:R-:W-:Y:S02]  /*40a0*/  IMAD.MOV.U32 R22, RZ, RZ, R23 ;  /* 0x000000ffff167224 */ /* 0x000fe400078e0017 */
[----:B------:R-:W-:Y:S02]  /*40b0*/  IMAD.MOV.U32 R48, RZ, RZ, R51 ;  /* 0x000000ffff307224 */ /* 0x000fe400078e0033 */
[----:B------:R-:W-:Y:S02]  /*40c0*/  IMAD.MOV.U32 R23, RZ, RZ, R39 ;  /* 0x000000ffff177224 */ /* 0x000fe400078e0027 */
[----:B------:R-:W-:Y:S02]  /*40d0*/  VIADD R51, R60, 0x6e ;  /* 0x0000006e3c337836 */ /* 0x000fe40000000000 */
[----:B------:R-:W-:-:S02]  /*40e0*/  IMAD.MOV.U32 R39, RZ, RZ, R56 ;  /* 0x000000ffff277224 */ /* 0x000fc400078e0038 */
[----:B------:R-:W-:Y:S02]  /*40f0*/  IMAD.MOV.U32 R58, RZ, RZ, R54 ;  /* 0x000000ffff3a7224 */ /* 0x000fe400078e0036 */
[----:B------:R-:W-:Y:S01]  /*4100*/  IMAD.MOV.U32 R56, RZ, RZ, R59 ;  /* 0x000000ffff387224 */ /* 0x000fe200078e003b */
[----:B------:R-:W-:Y:S01]  /*4110*/  IABS R59, R25 ;  /* 0x00000019003b7213 */ /* 0x000fe20000000000 */
[----:B------:R-:W-:Y:S02]  /*4120*/  IMAD.MOV R6, RZ, RZ, -R6 ;  /* 0x000000ffff067224 */ /* 0x000fe400078e0a06 */
[----:B------:R-:W-:Y:S02]  /*4130*/  IMAD.MOV.U32 R27, RZ, RZ, R36 ;  /* 0x000000ffff1b7224 */ /* 0x000fe400078e0024 */
[----:B------:R-:W-:Y:S02]  /*4140*/  IMAD.MOV.U32 R36, RZ, RZ, R40 ;  /* 0x000000ffff247224 */ /* 0x000fe400078e0028 */
[----:B------:R-:W-:-:S02]  /*4150*/  IMAD.MOV.U32 R40, RZ, RZ, R51 ;  /* 0x000000ffff287224 */ /* 0x000fc400078e0033 */
[----:B------:R-:W-:Y:S02]  /*4160*/  IMAD.MOV.U32 R3, RZ, RZ, R15 ;  /* 0x000000ffff037224 */ /* 0x000fe400078e000f */
[----:B------:R-:W-:Y:S01]  /*4170*/  IMAD.MOV.U32 R51, RZ, RZ, R58 ;  /* 0x000000ffff337224 */ /* 0x000fe200078e003a */
[----:B------:R-:W-:Y:S01]  /*4180*/  IABS R58, R26 ;  /* 0x0000001a003a7213 */ /* 0x000fe20000000000 */
[----:B------:R-:W-:Y:S02]  /*4190*/  IMAD R2, R0, R6, R2 ;  /* 0x0000000600027224 */ /* 0x000fe400078e0202 */
[----:B------:R-:W-:Y:S02]  /*41a0*/  @!P2 IMAD.IADD R18, R18, 0x1, -R0 ;  /* 0x000000011212a824 */ /* 0x000fe400078e0a00 */
[----:B------:R-:W-:Y:S01]  /*41b0*/  IMAD.MOV.U32 R10, RZ, RZ, R17 ;  /* 0x000000ffff0a7224 */ /* 0x000fe200078e0011 */
[----:B------:R-:W-:Y:S01]  /*41c0*/  ISETP.GE.AND P4, PT, R53, RZ, PT ;  /* 0x000000ff3500720c */ /* 0x000fe20003f86270 */
[----:B------:R-:W-:-:S04]  /*41d0*/  IMAD.HI.U32 R7, R4, R59, RZ ;  /* 0x0000003b04077227 */ /* 0x000fc800078e00ff */
[----:B------:R-:W-:Y:S01]  /*41e0*/  @!P1 IMAD.MOV R3, RZ, RZ, -R3 ;  /* 0x000000ffff039224 */ /* 0x000fe200078e0a03 */
[C---:B------:R-:W-:Y:S01]  /*41f0*/  ISETP.GT.U32.AND P1, PT, R0.reuse, R8, PT ;  /* 0x000000080000720c */ /* 0x040fe20003f24070 */
[----:B------:R-:W-:Y:S01]  /*4200*/  @!P5 IMAD.IADD R11, R11, 0x1, -R0 ;  /* 0x000000010b0bd824 */ /* 0x000fe200078e0a00 */
[C---:B------:R-:W-:Y:S01]  /*4210*/  ISETP.GT.U32.AND P5, PT, R0.reuse, R2, PT ;  /* 0x000000020000720c */ /* 0x040fe20003fa4070 */
[----:B------:R-:W-:Y:S01]  /*4220*/  @!P3 IMAD.MOV R10, RZ, RZ, -R10 ;  /* 0x000000ffff0ab224 */ /* 0x000fe200078e0a0a */
[----:B------:R-:W-:Y:S01]  /*4230*/  ISETP.GT.U32.AND P3, PT, R0, R18, PT ;  /* 0x000000120000720c */ /* 0x000fe20003f64070 */
[----:B------:R-:W-:Y:S01]  /*4240*/  IMAD.HI.U32 R6, R4, R58, RZ ;  /* 0x0000003a04067227 */ /* 0x000fe200078e00ff */
[----:B------:R0:W-:Y:S03]  /*4250*/  STL [R1+0x28], R3 ;  /* 0x0000280301007387 */ /* 0x0001e60000100800 */
[----:B------:R-:W-:Y:S01]  /*4260*/  IMAD.MOV R7, RZ, RZ, -R7 ;  /* 0x000000ffff077224 */ /* 0x000fe200078e0a07 */
[----:B------:R-:W-:Y:S01]  /*4270*/  IABS R5, R24 ;  /* 0x0000001800057213 */ /* 0x000fe20000000000 */
[----:B------:R-:W-:Y:S01]  /*4280*/  @!P0 IMAD.IADD R16, R16, 0x1, -R0 ;  /* 0x0000000110108824 */ /* 0x000fe200078e0a00 */
[----:B------:R1:W-:Y:S01]  /*4290*/  STL [R1+0x20], R10 ;  /* 0x0000200a01007387 */ /* 0x0003e20000100800 */
[----:B------:R-:W-:-:S02]  /*42a0*/  IMAD.MOV R6, RZ, RZ, -R6 ;  /* 0x000000ffff067224 */ /* 0x000fc400078e0a06 */
[----:B------:R-:W-:Y:S01]  /*42b0*/  IMAD R59, R0, R7, R59 ;  /* 0x00000007003b7224 */ /* 0x000fe200078e023b */
[----:B------:R-:W-:Y:S01]  /*42c0*/  ISETP.GE.AND P0, PT, R29, RZ, PT ;  /* 0x000000ff1d00720c */ /* 0x000fe20003f06270 */
[----:B0-----:R-:W-:Y:S02]  /*42d0*/  IMAD.MOV.U32 R3, RZ, RZ, R16 ;  /* 0x000000ffff037224 */ /* 0x001fe400078e0010 */
[----:B-1----:R-:W-:Y:S02]  /*42e0*/  IMAD.MOV.U32 R10, RZ, RZ, R11 ;  /* 0x000000ffff0a7224 */ /* 0x002fe400078e000b */
[----:B------:R-:W-:-:S04]  /*42f0*/  IMAD.HI.U32 R9, R4, R5, RZ ;  /* 0x0000000504097227 */ /* 0x000fc800078e00ff */
[C---:B------:R-:W-:Y:S02]  /*4300*/  IMAD R58, R0.reuse, R6, R58 ;  /* 0x00000006003a7224 */ /* 0x040fe400078e023a */
[----:B------:R-:W-:Y:S01]  /*4310*/  @!P6 IMAD.MOV R10, RZ, RZ, -R10 ;  /* 0x000000ffff0ae224 */ /* 0x000fe200078e0a0a */
[----:B------:R-:W-:Y:S01]  /*4320*/  ISETP.GT.U32.AND P6, PT, R0, R59, PT ;  /* 0x0000003b0000720c */ /* 0x000fe20003fc4070 */
[----:B------:R-:W-:Y:S02]  /*4330*/  @!P4 IMAD.MOV R3, RZ, RZ, -R3 ;  /* 0x000000ffff03c224 */ /* 0x000fe400078e0a03 */
[----:B------:R-:W-:Y:S02]  /*4340*/  VIADD R55, R60, 0x63 ;  /* 0x000000633c377836 */ /* 0x000fe40000000000 */
[----:B------:R-:W-:Y:S02]  /*4350*/  @!P1 IMAD.IADD R8, R8, 0x1, -R0 ;  /* 0x0000000108089824 */ /* 0x000fe400078e0a00 */
[----:B------:R-:W-:-:S02]  /*4360*/  IMAD.MOV R9, RZ, RZ, -R9 ;  /* 0x000000ffff097224 */ /* 0x000fc400078e0a09 */
[--C-:B------:R-:W-:Y:S02]  /*4370*/  @!P5 IMAD.IADD R2, R2, 0x1, -R0.reuse ;  /* 0x000000010202d824 */ /* 0x100fe400078e0a00 */
[----:B------:R-:W-:Y:S01]  /*4380*/  @!P3 IMAD.IADD R18, R18, 0x1, -R0 ;  /* 0x000000011212b824 */ /* 0x000fe200078e0a00 */
[----:B------:R-:W-:Y:S01]  /*4390*/  ISETP.GT.U32.AND P3, PT, R0, R58, PT ;  /* 0x0000003a0000720c */ /* 0x000fe20003f64070 */
[----:B------:R0:W-:Y:S01]  /*43a0*/  STL [R1+0x1c], R3 ;  /* 0x00001c0301007387 */ /* 0x0001e20000100800 */
[----:B------:R-:W-:Y:S01]  /*43b0*/  IMAD.MOV.U32 R53, RZ, RZ, R55 ;  /* 0x000000ffff357224 */ /* 0x000fe200078e0037 */
[----:B------:R-:W-:Y:S01]  /*43c0*/  ISETP.GE.AND P1, PT, R30, RZ, PT ;  /* 0x000000ff1e00720c */ /* 0x000fe20003f26270 */
[C---:B------:R-:W-:Y:S01]  /*43d0*/  IMAD R5, R0.reuse, R9, R5 ;  /* 0x0000000900057224 */ /* 0x040fe200078e0205 */
[----:B------:R-:W-:Y:S01]  /*43e0*/  ISETP.GT.U32.AND P4, PT, R0, R2, PT ;  /* 0x000000020000720c */ /* 0x000fe20003f84070 */
[----:B------:R-:W-:Y:S01]  /*43f0*/  VIADD R55, R60, 0x6d ;  /* 0x0000006d3c377836 */ /* 0x000fe20000000000 */
[----:B------:R-:W-:Y:S01]  /*4400*/  IABS R6, R27 ;  /* 0x0000001b00067213 */ /* 0x000fe20000000000 */
[----:B0-----:R-:W-:Y:S01]  /*4410*/  IMAD.MOV.U32 R3, RZ, RZ, R8 ;  /* 0x000000ffff037224 */ /* 0x001fe200078e0008 */
[----:B------:R-:W-:Y:S01]  /*4420*/  ISETP.GT.U32.AND P5, PT, R0, R5, PT ;  /* 0x000000050000720c */ /* 0x000fe20003fa4070 */
[----:B------:R-:W-:-:S02]  /*4430*/  IMAD.MOV.U32 R41, RZ, RZ, R55 ;  /* 0x000000ffff297224 */ /* 0x000fc400078e0037 */
[----:B------:R-:W-:Y:S01]  /*4440*/  @!P0 IMAD.MOV R3, RZ, RZ, -R3 ;  /* 0x000000ffff038224 */ /* 0x000fe200078e0a03 */
[----:B------:R-:W-:Y:S01]  /*4450*/  IABS R9, R22 ;  /* 0x0000001600097213 */ /* 0x000fe20000000000 */
[----:B------:R-:W-:Y:S02]  /*4460*/  VIADD R55, R60, 0x71 ;  /* 0x000000713c377836 */ /* 0x000fe40000000000 */
[----:B------:R-:W-:Y:S01]  /*4470*/  @!P6 IMAD.IADD R59, R59, 0x1, -R0 ;  /* 0x000000013b3be824 */ /* 0x000fe200078e0a00 */
[----:B------:R0:W-:Y:S01]  /*4480*/  STL [R1+0x10], R10 ;  /* 0x0000100a01007387 */ /* 0x0001e20000100800 */
[----:B------:R-:W-:Y:S01]  /*4490*/  IMAD.HI.U32 R7, R4, R6, RZ ;  /* 0x0000000604077227 */ /* 0x000fe200078e00ff */
[----:B------:R-:W-:Y:S02]  /*44a0*/  IABS R11, R36 ;  /* 0x00000024000b7213 */ /* 0x000fe40000000000 */
[----:B------:R1:W-:Y:S01]  /*44b0*/  STL [R1+0xc], R3 ;  /* 0x00000c0301007387 */ /* 0x0003e20000100800 */
[----:B------:R-:W-:-:S02]  /*44c0*/  IMAD.MOV.U32 R37, RZ, RZ, R55 ;  /* 0x000000ffff257224 */ /* 0x000fc400078e0037 */
[----:B------:R-:W-:Y:S01]  /*44d0*/  @!P3 IMAD.IADD R58, R58, 0x1, -R0 ;  /* 0x000000013a3ab824 */ /* 0x000fe200078e0a00 */
[----:B------:R-:W-:Y:S01]  /*44e0*/  ISETP.GT.U32.AND P3, PT, R0, R59, PT ;  /* 0x0000003b0000720c */ /* 0x000fe20003f64070 */
[----:B------:R-:W-:Y:S02]  /*44f0*/  IMAD.MOV R7, RZ, RZ, -R7 ;  /* 0x000000ffff077224 */ /* 0x000fe400078e0a07 */
[----:B0-----:R-:W-:-:S04]  /*4500*/  IMAD.HI.U32 R10, R4, R9, RZ ;  /* 0x00000009040a7227 */ /* 0x001fc800078e00ff */
[----:B-1----:R-:W-:Y:S01]  /*4510*/  IMAD.MOV.U32 R3, RZ, RZ, R18 ;  /* 0x000000ffff037224 */ /* 0x002fe200078e0012 */
[----:B------:R-:W-:Y:S01]  /*4520*/  IABS R12, R37 ;  /* 0x00000025000c7213 */ /* 0x000fe20000000000 */
[----:B------:R-:W-:Y:S01]  /*4530*/  @!P4 IMAD.IADD R2, R2, 0x1, -R0 ;  /* 0x000000010202c824 */ /* 0x000fe200078e0a00 */
[----:B------:R-:W-:Y:S01]  /*4540*/  ISETP.GE.AND P4, PT, R25, RZ, PT ;  /* 0x000000ff1900720c */ /* 0x000fe20003f86270 */
[----:B------:R-:W-:Y:S01]  /*4550*/  @!P1 IMAD.MOV R3, RZ, RZ, -R3 ;  /* 0x000000ffff039224 */ /* 0x000fe200078e0a03 */
[C---:B------:R-:W-:Y:S01]  /*4560*/  ISETP.GT.U32.AND P1, PT, R0.reuse, R58, PT ;  /* 0x0000003a0000720c */ /* 0x040fe20003f24070 */
[----:B------:R-:W-:Y:S01]  /*4570*/  IMAD R8, R0, R7, R6 ;  /* 0x0000000700087224 */ /* 0x000fe200078e0206 */
[----:B------:R-:W-:Y:S01]  /*4580*/  IABS R6, R23 ;  /* 0x0000001700067213 */ /* 0x000fe20000000000 */
[----:B------:R-:W-:Y:S02]  /*4590*/  IMAD.MOV R10, RZ, RZ, -R10 ;  /* 0x000000ffff0a7224 */ /* 0x000fe400078e0a0a */
[----:B------:R-:W-:-:S04]  /*45a0*/  IMAD.HI.U32 R14, R4, R11, RZ ;  /* 0x0000000b040e7227 */ /* 0x000fc800078e00ff */
[----:B------:R-:W-:Y:S01]  /*45b0*/  @!P5 IMAD.IADD R5, R5, 0x1, -R0 ;  /* 0x000000010505d824 */ /* 0x000fe200078e0a00 */
[----:B------:R-:W-:Y:S01]  /*45c0*/  ISETP.GE.AND P5, PT, R26, RZ, PT ;  /* 0x000000ff1a00720c */ /* 0x000fe20003fa6270 */
[----:B------:R-:W-:Y:S02]  /*45d0*/  IMAD R9, R0, R10, R9 ;  /* 0x0000000a00097224 */ /* 0x000fe400078e0209 */
[----:B------:R-:W-:-:S04]  /*45e0*/  IMAD.HI.U32 R7, R4, R12, RZ ;  /* 0x0000000c04077227 */ /* 0x000fc800078e00ff */
[----:B------:R-:W-:Y:S02]  /*45f0*/  IMAD.MOV R14, RZ, RZ, -R14 ;  /* 0x000000ffff0e7224 */ /* 0x000fe400078e0a0e */
[----:B------:R-:W-:Y:S02]  /*4600*/  IMAD.MOV.U32 R10, RZ, RZ, R6 ;  /* 0x000000ffff0a7224 */ /* 0x000fe400078e0006 */
[----:B------:R-:W-:Y:S02]  /*4610*/  @!P3 IMAD.IADD R59, R59, 0x1, -R0 ;  /* 0x000000013b3bb824 */ /* 0x000fe400078e0a00 */
[----:B------:R-:W-:Y:S02]  /*4620*/  IMAD.MOV R7, RZ, RZ, -R7 ;  /* 0x000000ffff077224 */ /* 0x000fe400078e0a07 */
[----:B------:R-:W-:Y:S02]  /*4630*/  IMAD R11, R0, R14, R11 ;  /* 0x0000000e000b7224 */ /* 0x000fe400078e020b */
[----:B------:R-:W-:Y:S01]  /*4640*/  IMAD.HI.U32 R6, R4, R10, RZ ;  /* 0x0000000a04067227 */ /* 0x000fe200078e00ff */
[----:B------:R-:W-:-:S02]  /*4650*/  ISETP.GE.AND P2, PT, R31, RZ, PT ;  /* 0x000000ff1f00720c */ /* 0x000fc40003f46270 */
[----:B------:R-:W-:Y:S01]  /*4660*/  IABS R13, R38 ;  /* 0x00000026000d7213 */ /* 0x000fe20000000000 */
[----:B------:R-:W-:Y:S02]  /*4670*/  @!P1 IMAD.IADD R58, R58, 0x1, -R0 ;  /* 0x000000013a3a9824 */ /* 0x000fe400078e0a00 */
[C---:B------:R-:W-:Y:S02]  /*4680*/  IMAD R12, R0.reuse, R7, R12 ;  /* 0x00000007000c7224 */ /* 0x040fe400078e020c */
[----:B------:R-:W-:Y:S01]  /*4690*/  @!P4 IMAD.MOV R59, RZ, RZ, -R59 ;  /* 0x000000ffff3bc224 */ /* 0x000fe200078e0a3b */
[C---:B------:R-:W-:Y:S01]  /*46a0*/  ISETP.GT.U32.AND P4, PT, R0.reuse, R11, PT ;  /* 0x0000000b0000720c */ /* 0x040fe20003f84070 */
[----:B------:R-:W-:Y:S02]  /*46b0*/  IMAD.MOV R6, RZ, RZ, -R6 ;  /* 0x000000ffff067224 */ /* 0x000fe400078e0a06 */
[----:B------:R-:W-:Y:S01]  /*46c0*/  @!P5 IMAD.MOV R58, RZ, RZ, -R58 ;  /* 0x000000ffff3ad224 */ /* 0x000fe200078e0a3a */
[C---:B------:R-:W-:Y:S01]  /*46d0*/  ISETP.GT.U32.AND P5, PT, R0.reuse, R12, PT ;  /* 0x0000000c0000720c */ /* 0x040fe20003fa4070 */
[----:B------:R-:W-:-:S02]  /*46e0*/  IMAD R10, R0, R6, R10 ;  /* 0x00000006000a7224 */ /* 0x000fc400078e020a */
[----:B------:R-:W-:-:S04]  /*46f0*/  IMAD.HI.U32 R6, R4, R13, RZ ;  /* 0x0000000d04067227 */ /* 0x000fc800078e00ff */
[----:B------:R-:W-:Y:S01]  /*4700*/  IMAD.MOV R6, RZ, RZ, -R6 ;  /* 0x000000ffff067224 */ /* 0x000fe200078e0a06 */
[C---:B------:R-:W-:Y:S01]  /*4710*/  ISETP.GT.U32.AND P6, PT, R0.reuse, R5, PT ;  /* 0x000000050000720c */ /* 0x040fe20003fc4070 */
[----:B------:R-:W-:Y:S02]  /*4720*/  @!P2 IMAD.MOV R2, RZ, RZ, -R2 ;  /* 0x000000ffff02a224 */ /* 0x000fe400078e0a02 */
[----:B------:R-:W-:Y:S01]  /*4730*/  IMAD R13, R0, R6, R13 ;  /* 0x00000006000d7224 */ /* 0x000fe200078e020d */
[----:B------:R-:W-:Y:S01]  /*4740*/  IABS R6, R40 ;  /* 0x0000002800067213 */ /* 0x000fe20000000000 */
[--C-:B------:R-:W-:Y:S01]  /*4750*/  @!P4 IMAD.IADD R11, R11, 0x1, -R0.reuse ;  /* 0x000000010b0bc824 */ /* 0x100fe200078e0a00 */
[----:B------:R-:W-:Y:S01]  /*4760*/  STL [R1+0x8], R3 ;  /* 0x0000080301007387 */ /* 0x000fe20000100800 */
[----:B------:R-:W-:-:S03]  /*4770*/  @!P5 IMAD.IADD R12, R12, 0x1, -R0 ;  /* 0x000000010c0cd824 */ /* 0x000fc600078e0a00 */
[----:B------:R0:W-:Y:S01]  /*4780*/  STL [R1+0x4], R2 ;  /* 0x0000040201007387 */ /* 0x0001e20000100800 */
[----:B------:R-:W-:Y:S02]  /*4790*/  ISETP.GT.U32.AND P5, PT, R0, R11, PT ;  /* 0x0000000b0000720c */ /* 0x000fe40003fa4070 */
[----:B------:R-:W-:Y:S02]  /*47a0*/  @!P6 IMAD.IADD R5, R5, 0x1, -R0 ;  /* 0x000000010505e824 */ /* 0x000fe400078e0a00 */
[----:B0-----:R-:W-:-:S04]  /*47b0*/  IMAD.HI.U32 R2, R4, R6, RZ ;  /* 0x0000000604027227 */ /* 0x001fc800078e00ff */
[----:B------:R-:W-:Y:S01]  /*47c0*/  IMAD.MOV R2, RZ, RZ, -R2 ;  /* 0x000000ffff027224 */ /* 0x000fe200078e0a02 */
[----:B------:R-:W-:-:S03]  /*47d0*/  ISETP.GT.U32.AND P6, PT, R0, R8, PT ;  /* 0x000000080000720c */ /* 0x000fc60003fc4070 */
[----:B------:R-:W-:Y:S02]  /*47e0*/  IMAD R15, R0, R2, R6 ;  /* 0x00000002000f7224 */ /* 0x000fe400078e0206 */
[----:B------:R-:W-:-:S03]  /*47f0*/  @!P5 IMAD.IADD R11, R11, 0x1, -R0 ;  /* 0x000000010b0bd824 */ /* 0x000fc600078e0a00 */
[----:B------:R-:W-:Y:S02]  /*4800*/  ISETP.GT.U32.AND P5, PT, R0, R15, PT ;  /* 0x0000000f0000720c */ /* 0x000fe40003fa4070 */
[----:B------:R-:W-:-:S03]  /*4810*/  IABS R16, R41 ;  /* 0x0000002900107213 */ /* 0x000fc60000000000 */
[----:B------:R-:W-:Y:S01]  /*4820*/  @!P6 IMAD.IADD R8, R8, 0x1, -R0 ;  /* 0x000000010808e824 */ /* 0x000fe200078e0a00 */
[----:B------:R-:W-:Y:S01]  /*4830*/  ISETP.GT.U32.AND P3, PT, R0, R9, PT ;  /* 0x000000090000720c */ /* 0x000fe20003f64070 */
[----:B------:R-:W-:Y:S01]  /*4840*/  IMAD.HI.U32 R2, R4, R16, RZ ;  /* 0x0000001004027227 */ /* 0x000fe200078e00ff */
[C---:B------:R-:W-:Y:S02]  /*4850*/  ISETP.GT.U32.AND P6, PT, R0.reuse, R10, PT ;  /* 0x0000000a0000720c */ /* 0x040fe40003fc4070 */
[C---:B------:R-:W-:Y:S01]  /*4860*/  ISETP.GT.U32.AND P2, PT, R0.reuse, R8, PT ;  /* 0x000000080000720c */ /* 0x040fe20003f44070 */
[----:B------:R-:W-:Y:S01]  /*4870*/  IMAD.MOV R2, RZ, RZ, -R2 ;  /* 0x000000ffff027224 */ /* 0x000fe200078e0a02 */
[----:B------:R-:W-:Y:S01]  /*4880*/  IABS R17, R42 ;  /* 0x0000002a00117213 */ /* 0x000fe20000000000 */
[----:B------:R-:W-:Y:S02]  /*4890*/  @!P5 IMAD.IADD R15, R15, 0x1, -R0 ;  /* 0x000000010f0fd824 */ /* 0x000fe400078e0a00 */
[----:B------:R-:W-:-:S02]  /*48a0*/  IMAD R16, R0, R2, R16 ;  /* 0x0000000200107224 */ /* 0x000fc400078e0210 */
[----:B------:R-:W-:Y:S01]  /*48b0*/  IMAD.HI.U32 R2, R4, R17, RZ ;  /* 0x0000001104027227 */ /* 0x000fe200078e00ff */
[----:B------:R-:W-:Y:S02]  /*48c0*/  ISETP.GT.U32.AND P5, PT, R0, R15, PT ;  /* 0x0000000f0000720c */ /* 0x000fe40003fa4070 */
[----:B------:R-:W-:Y:S01]  /*48d0*/  ISETP.GE.AND P0, PT, R24, RZ, PT ;  /* 0x000000ff1800720c */ /* 0x000fe20003f06270 */
[----:B------:R-:W-:Y:S01]  /*48e0*/  @!P3 IMAD.IADD R9, R9, 0x1, -R0 ;  /* 0x000000010909b824 */ /* 0x000fe200078e0a00 */
[----:B------:R-:W-:Y:S01]  /*48f0*/  IABS R7, R39 ;  /* 0x0000002700077213 */ /* 0x000fe20000000000 */
[----:B------:R-:W-:Y:S02]  /*4900*/  IMAD.MOV R2, RZ, RZ, -R2 ;  /* 0x000000ffff027224 */ /* 0x000fe400078e0a02 */
[----:B------:R-:W-:Y:S01]  /*4910*/  @!P2 IMAD.IADD R8, R8, 0x1, -R0 ;  /* 0x000000010808a824 */ /* 0x000fe200078e0a00 */
[----:B------:R-:W-:Y:S01]  /*4920*/  ISETP.GT.U32.AND P2, PT, R0, R13, PT ;  /* 0x0000000d0000720c */ /* 0x000fe20003f44070 */
[----:B------:R-:W-:-:S02]  /*4930*/  IMAD.MOV.U32 R3, RZ, RZ, R5 ;  /* 0x000000ffff037224 */ /* 0x000fc400078e0005 */
[--C-:B------:R-:W-:Y:S01]  /*4940*/  @!P6 IMAD.IADD R10, R10, 0x1, -R0.reuse ;  /* 0x000000010a0ae824 */ /* 0x100fe200078e0a00 */
[C---:B------:R-:W-:Y:S01]  /*4950*/  ISETP.GT.U32.AND P6, PT, R0.reuse, R9, PT ;  /* 0x000000090000720c */ /* 0x040fe20003fc4070 */
[----:B------:R-:W-:Y:S02]  /*4960*/  IMAD R17, R0, R2, R17 ;  /* 0x0000000200117224 */ /* 0x000fe400078e0211 */
[----:B------:R-:W-:Y:S01]  /*4970*/  IMAD.HI.U32 R5, R4, R7, RZ ;  /* 0x0000000704057227 */ /* 0x000fe200078e00ff */
[----:B------:R-:W-:Y:S02]  /*4980*/  ISETP.GE.AND P1, PT, R27, RZ, PT ;  /* 0x000000ff1b00720c */ /* 0x000fe40003f26270 */
[----:B------:R-:W-:Y:S01]  /*4990*/  ISETP.GE.AND P3, PT, R22, RZ, PT ;  /* 0x000000ff1600720c */ /* 0x000fe20003f66270 */
[----:B------:R-:W-:Y:S01]  /*49a0*/  @!P5 IMAD.IADD R15, R15, 0x1, -R0 ;  /* 0x000000010f0fd824 */ /* 0x000fe200078e0a00 */
[----:B------:R-:W-:Y:S01]  /*49b0*/  ISETP.GT.U32.AND P5, PT, R0, R17, PT ;  /* 0x000000110000720c */ /* 0x000fe20003fa4070 */
[----:B------:R-:W-:-:S02]  /*49c0*/  VIADD R43, R60, 0x6b ;  /* 0x0000006b3c2b7836 */ /* 0x000fc40000000000 */
[----:B------:R-:W-:Y:S02]  /*49d0*/  IMAD.MOV R5, RZ, RZ, -R5 ;  /* 0x000000ffff057224 */ /* 0x000fe400078e0a05 */
[----:B------:R-:W-:Y:S01]  /*49e0*/  @!P0 IMAD.MOV R3, RZ, RZ, -R3 ;  /* 0x000000ffff038224 */ /* 0x000fe200078e0a03 */
[C---:B------:R-:W-:Y:S01]  /*49f0*/  ISETP.GT.U32.AND P0, PT, R0.reuse, R10, PT ;  /* 0x0000000a0000720c */ /* 0x040fe20003f04070 */
[----:B------:R-:W-:Y:S01]  /*4a00*/  IMAD R14, R0, R5, R7 ;  /* 0x00000005000e7224 */ /* 0x000fe200078e0207 */
[----:B------:R-:W-:Y:S01]  /*4a10*/  IABS R5, R43 ;  /* 0x0000002b00057213 */ /* 0x000fe20000000000 */
[--C-:B------:R-:W-:Y:S02]  /*4a20*/  @!P2 IMAD.IADD R13, R13, 0x1, -R0.reuse ;  /* 0x000000010d0da824 */ /* 0x100fe400078e0a00 */
[----:B------:R-:W-:Y:S02]  /*4a30*/  @!P6 IMAD.IADD R9, R9, 0x1, -R0 ;  /* 0x000000010909e824 */ /* 0x000fe400078e0a00 */
[----:B------:R-:W-:Y:S01]  /*4a40*/  IMAD.HI.U32 R18, R4, R5, RZ ;  /* 0x0000000504127227 */ /* 0x000fe200078e00ff */
[----:B------:R-:W-:-:S02]  /*4a50*/  ISETP.GT.U32.AND P2, PT, R0, R13, PT ;  /* 0x0000000d0000720c */ /* 0x000fc40003f44070 */
[----:B------:R-:W-:Y:S01]  /*4a60*/  IABS R19, R48 ;  /* 0x0000003000137213 */ /* 0x000fe20000000000 */
[----:B------:R-:W-:Y:S01]  /*4a70*/  @!P1 IMAD.MOV R8, RZ, RZ, -R8 ;  /* 0x000000ffff089224 */ /* 0x000fe200078e0a08 */
[C---:B------:R-:W-:Y:S01]  /*4a80*/  ISETP.GT.U32.AND P1, PT, R0.reuse, R12, PT ;  /* 0x0000000c0000720c */ /* 0x040fe20003f24070 */
[----:B------:R-:W-:Y:S01]  /*4a90*/  @!P3 IMAD.MOV R9, RZ, RZ, -R9 ;  /* 0x000000ffff09b224 */ /* 0x000fe200078e0a09 */
[----:B------:R-:W-:Y:S01]  /*4aa0*/  ISETP.GT.U32.AND P3, PT, R0, R14, PT ;  /* 0x0000000e0000720c */ /* 0x000fe20003f64070 */
[----:B------:R-:W-:Y:S02]  /*4ab0*/  @!P5 IMAD.IADD R17, R17, 0x1, -R0 ;  /* 0x000000011111d824 */ /* 0x000fe400078e0a00 */
[----:B------:R-:W-:Y:S01]  /*4ac0*/  IMAD.MOV R18, RZ, RZ, -R18 ;  /* 0x000000ffff127224 */ /* 0x000fe200078e0a12 */
[----:B------:R-:W-:Y:S01]  /*4ad0*/  ISETP.GE.AND P4, PT, R37, RZ, PT ;  /* 0x000000ff2500720c */ /* 0x000fe20003f86270 */
[----:B------:R-:W-:Y:S01]  /*4ae0*/  @!P0 IMAD.IADD R10, R10, 0x1, -R0 ;  /* 0x000000010a0a8824 */ /* 0x000fe200078e0a00 */
[----:B------:R-:W-:Y:S01]  /*4af0*/  ISETP.GE.AND P0, PT, R36, RZ, PT ;  /* 0x000000ff2400720c */ /* 0x000fe20003f06270 */
[C---:B------:R-:W-:Y:S01]  /*4b00*/  IMAD R18, R0.reuse, R18, R5 ;  /* 0x0000001200127224 */ /* 0x040fe200078e0205 */
[----:B------:R-:W-:Y:S01]  /*4b10*/  ISETP.GT.U32.AND P5, PT, R0, R17, PT ;  /* 0x000000110000720c */ /* 0x000fe20003fa4070 */
[----:B------:R-:W-:-:S04]  /*4b20*/  IMAD.HI.U32 R5, R4, R19, RZ ;  /* 0x0000001304057227 */ /* 0x000fc800078e00ff */
[----:B------:R-:W-:Y:S02]  /*4b30*/  IMAD.MOV R5, RZ, RZ, -R5 ;  /* 0x000000ffff057224 */ /* 0x000fe400078e0a05 */
[--C-:B------:R-:W-:Y:S01]  /*4b40*/  @!P2 IMAD.IADD R13, R13, 0x1, -R0.reuse ;  /* 0x000000010d0da824 */ /* 0x100fe200078e0a00 */
[----:B------:R-:W-:Y:S01]  /*4b50*/  ISETP.GE.AND P2, PT, R40, RZ, PT ;  /* 0x000000ff2800720c */ /* 0x000fe20003f46270 */
[--C-:B------:R-:W-:Y:S02]  /*4b60*/  @!P1 IMAD.IADD R12, R12, 0x1, -R0.reuse ;  /* 0x000000010c0c9824 */ /* 0x100fe400078e0a00 */
[----:B------:R-:W-:Y:S02]  /*4b70*/  @!P3 IMAD.IADD R14, R14, 0x1, -R0 ;  /* 0x000000010e0eb824 */ /* 0x000fe400078e0a00 */
[C---:B------:R-:W-:Y:S01]  /*4b80*/  IMAD R19, R0.reuse, R5, R19 ;  /* 0x0000000500137224 */ /* 0x040fe200078e0213 */
[----:B------:R-:W-:Y:S01]  /*4b90*/  ISETP.GE.AND P6, PT, R23, RZ, PT ;  /* 0x000000ff1700720c */ /* 0x000fe20003fc6270 */
[----:B------:R-:W-:Y:S01]  /*4ba0*/  @!P0 IMAD.MOV R11, RZ, RZ, -R11 ;  /* 0x000000ffff0b8224 */ /* 0x000fe200078e0a0b */
[C---:B------:R-:W-:Y:S01]  /*4bb0*/  ISETP.GT.U32.AND P0, PT, R0.reuse, R14, PT ;  /* 0x0000000e0000720c */ /* 0x040fe20003f04070 */
[----:B------:R-:W-:Y:S01]  /*4bc0*/  @!P4 IMAD.MOV R12, RZ, RZ, -R12 ;  /* 0x000000ffff0cc224 */ /* 0x000fe200078e0a0c */
[C---:B------:R-:W-:Y:S01]  /*4bd0*/  ISETP.GT.U32.AND P4, PT, R0.reuse, R16, PT ;  /* 0x000000100000720c */ /* 0x040fe20003f84070 */
[----:B------:R-:W-:Y:S01]  /*4be0*/  @!P5 IMAD.IADD R17, R17, 0x1, -R0 ;  /* 0x000000011111d824 */ /* 0x000fe200078e0a00 */
[----:B------:R-:W-:-:S02]  /*4bf0*/  ISETP.GT.U32.AND P5, PT, R0, R19, PT ;  /* 0x000000130000720c */ /* 0x000fc40003fa4070 */
[----:B------:R-:W-:Y:S01]  /*4c00*/  ISETP.GE.AND P1, PT, R39, RZ, PT ;  /* 0x000000ff2700720c */ /* 0x000fe20003f26270 */
[----:B------:R-:W-:Y:S01]  /*4c10*/  @!P2 IMAD.MOV R15, RZ, RZ, -R15 ;  /* 0x000000ffff0fa224 */ /* 0x000fe200078e0a0f */
[----:B------:R-:W-:Y:S02]  /*4c20*/  ISETP.GT.U32.AND P2, PT, R0, R18, PT ;  /* 0x000000120000720c */ /* 0x000fe40003f44070 */
[----:B------:R-:W-:Y:S01]  /*4c30*/  IABS R20, R49 ;  /* 0x0000003100147213 */ /* 0x000fe20000000000 */
[----:B------:R-:W-:Y:S01]  /*4c40*/  @!P6 IMAD.MOV R10, RZ, RZ, -R10 ;  /* 0x000000ffff0ae224 */ /* 0x000fe200078e0a0a */
[----:B------:R-:W-:Y:S01]  /*4c50*/  ISETP.GE.AND P6, PT, R38, RZ, PT ;  /* 0x000000ff2600720c */ /* 0x000fe20003fc6270 */
[--C-:B------:R-:W-:Y:S02]  /*4c60*/  @!P0 IMAD.IADD R14, R14, 0x1, -R0.reuse ;  /* 0x000000010e0e8824 */ /* 0x100fe400078e0a00 */
[--C-:B------:R-:W-:Y:S02]  /*4c70*/  @!P4 IMAD.IADD R16, R16, 0x1, -R0.reuse ;  /* 0x000000011010c824 */ /* 0x100fe400078e0a00 */
[----:B------:R-:W-:-:S02]  /*4c80*/  @!P5 IMAD.IADD R19, R19, 0x1, -R0 ;  /* 0x000000011313d824 */ /* 0x000fc400078e0a00 */
[----:B------:R-:W-:Y:S01]  /*4c90*/  @!P1 IMAD.MOV R14, RZ, RZ, -R14 ;  /* 0x000000ffff0e9224 */ /* 0x000fe200078e0a0e */
[----:B------:R-:W-:Y:S01]  /*4ca0*/  ISETP.GT.U32.AND P1, PT, R0, R16, PT ;  /* 0x000000100000720c */ /* 0x000fe20003f24070 */
[----:B------:R-:W-:Y:S01]  /*4cb0*/  IMAD.HI.U32 R2, R4, R20, RZ ;  /* 0x0000001404027227 */ /* 0x000fe200078e00ff */
[----:B------:R-:W-:Y:S02]  /*4cc0*/  ISETP.GT.U32.AND P5, PT, R0, R19, PT ;  /* 0x000000130000720c */ /* 0x000fe40003fa4070 */
[----:B------:R-:W-:Y:S01]  /*4cd0*/  ISETP.GE.AND P3, PT, R41, RZ, PT ;  /* 0x000000ff2900720c */ /* 0x000fe20003f66270 */
[----:B------:R-:W-:Y:S01]  /*4ce0*/  @!P2 IMAD.IADD R18, R18, 0x1, -R0 ;  /* 0x000000011212a824 */ /* 0x000fe200078e0a00 */
[----:B------:R-:W-:Y:S01]  /*4cf0*/  IABS R21, R50 ;  /* 0x0000003200157213 */ /* 0x000fe20000000000 */
[----:B------:R-:W-:Y:S01]  /*4d00*/  IMAD.MOV R2, RZ, RZ, -R2 ;  /* 0x000000ffff027224 */ /* 0x000fe200078e0a02 */
[----:B------:R0:W-:Y:S01]  /*4d10*/  STL [R1], R3 ;  /* 0x0000000301007387 */ /* 0x0001e20000100800 */
[----:B------:R-:W-:Y:S01]  /*4d20*/  @!P6 IMAD.MOV R13, RZ, RZ, -R13 ;  /* 0x000000ffff0de224 */ /* 0x000fe200078e0a0d */
[----:B------:R-:W-:-:S02]  /*4d30*/  ISETP.GT.U32.AND P2, PT, R0, R18, PT ;  /* 0x000000120000720c */ /* 0x000fc40003f44070 */
[----:B------:R-:W-:Y:S01]  /*4d40*/  STL [R1+0x1fec], R59 ;  /* 0x001fec3b01007387 */ /* 0x000fe20000100800 */
[----:B------:R-:W-:-:S03]  /*4d50*/  IMAD R20, R0, R2, R20 ;  /* 0x0000000200147224 */ /* 0x000fc600078e0214 */
[----:B------:R-:W-:Y:S01]  /*4d60*/  STL [R1+0x1ff0], R58 ;  /* 0x001ff03a01007387 */ /* 0x000fe20000100800 */
[----:B------:R-:W-:-:S03]  /*4d70*/  IMAD.HI.U32 R2, R4, R21, RZ ;  /* 0x0000001504027227 */ /* 0x000fc600078e00ff */
[----:B------:R-:W-:Y:S01]  /*4d80*/  STL [R1+0x1ff4], R8 ;  /* 0x001ff40801007387 */ /* 0x000fe20000100800 */
[----:B------:R-:W-:-:S03]  /*4d90*/  @!P1 IMAD.IADD R16, R16, 0x1, -R0 ;  /* 0x0000000110109824 */ /* 0x000fc600078e0a00 */
[----:B------:R-:W-:Y:S01]  /*4da0*/  STL [R1+0x1ff8], R9 ;  /* 0x001ff80901007387 */ /* 0x000fe20000100800 */
[----:B------:R-:W-:-:S03]  /*4db0*/  @!P5 IMAD.IADD R19, R19, 0x1, -R0 ;  /* 0x000000011313d824 */ /* 0x000fc600078e0a00 */
[----:B------:R-:W-:Y:S01]  /*4dc0*/  STL [R1+0x1ffc], R10 ;  /* 0x001ffc0a01007387 */ /* 0x000fe20000100800 */
[----:B------:R-:W-:Y:S01]  /*4dd0*/  IABS R22, R57 ;  /* 0x0000003900167213 */ /* 0x000fe20000000000 */
[----:B------:R-:W-:Y:S02]  /*4de0*/  IMAD.MOV R2, RZ, RZ, -R2 ;  /* 0x000000ffff027224 */ /* 0x000fe400078e0a02 */
[----:B------:R-:W-:Y:S01]  /*4df0*/  STL [R1+0x2000], R11 ;  /* 0x0020000b01007387 */ /* 0x000fe20000100800 */
[----:B------:R-:W-:-:S03]  /*4e00*/  ISETP.GE.AND P5, PT, R57, RZ, PT ;  /* 0x000000ff3900720c */ /* 0x000fc60003fa6270 */
[----:B------:R-:W-:Y:S01]  /*4e10*/  STL [R1+0x2004], R12 ;  /* 0x0020040c01007387 */ /* 0x000fe20000100800 */
[----:B------:R-:W-:-:S03]  /*4e20*/  @!P3 IMAD.MOV R16, RZ, RZ, -R16 ;  /* 0x000000ffff10b224 */ /* 0x000fc600078e0a10 */
[----:B------:R-:W-:Y:S01]  /*4e30*/  STL [R1+0x200c], R13 ;  /* 0x00200c0d01007387 */ /* 0x000fe20000100800 */
[----:B------:R-:W-:-:S03]  /*4e40*/  ISETP.GT.U32.AND P3, PT, R0, R20, PT ;  /* 0x000000140000720c */ /* 0x000fc60003f64070 */
[----:B------:R-:W2:Y:S01]  /*4e50*/  LDL.LU R57, [R1+0x138] ;  /* 0x0001380001397983 */ /* 0x000ea20000300800 */
[----:B------:R-:W-:Y:S02]  /*4e60*/  IMAD R21, R0, R2, R21 ;  /* 0x0000000200157224 */ /* 0x000fe400078e0215 */
[----:B------:R-:W-:-:S03]  /*4e70*/  @!P2 IMAD.IADD R18, R18, 0x1, -R0 ;  /* 0x000000011212a824 */ /* 0x000fc600078e0a00 */
[----:B------:R-:W-:-:S04]  /*4e80*/  ISETP.GT.U32.AND P2, PT, R0, R21, PT ;  /* 0x000000150000720c */ /* 0x000fc80003f44070 */
[----:B------:R-:W-:Y:S01]  /*4e90*/  @!P3 IMAD.IADD R20, R20, 0x1, -R0 ;  /* 0x000000011414b824 */ /* 0x000fe200078e0a00 */
[----:B------:R-:W-:-:S04]  /*4ea0*/  ISETP.GE.AND P1, PT, R49, RZ, PT ;  /* 0x000000ff3100720c */ /* 0x000fc80003f26270 */
[----:B------:R-:W-:-:S04]  /*4eb0*/  ISETP.GT.U32.AND P3, PT, R0, R20, PT ;  /* 0x000000140000720c */ /* 0x000fc80003f64070 */
[----:B------:R-:W-:-:S05]  /*4ec0*/  @!P2 IMAD.IADD R21, R21, 0x1, -R0 ;  /* 0x000000011515a824 */ /* 0x000fca00078e0a00 */
[----:B------:R-:W-:Y:S01]  /*4ed0*/  ISETP.GT.U32.AND P2, PT, R0, R21, PT ;  /* 0x000000150000720c */ /* 0x000fe20003f44070 */
[----:B------:R-:W-:Y:S01]  /*4ee0*/  VIADD R55, R60, 0x64 ;  /* 0x000000643c377836 */ /* 0x000fe20000000000 */
[----:B------:R-:W-:Y:S02]  /*4ef0*/  ISETP.GE.AND P0, PT, R43, RZ, PT ;  /* 0x000000ff2b00720c */ /* 0x000fe40003f06270 */
[----:B------:R-:W-:Y:S02]  /*4f00*/  @!P3 IMAD.IADD R20, R20, 0x1, -R0 ;  /* 0x000000011414b824 */ /* 0x000fe400078e0a00 */
[----:B------:R-:W-:Y:S02]  /*4f10*/  IMAD.MOV.U32 R52, RZ, RZ, R55 ;  /* 0x000000ffff347224 */ /* 0x000fe400078e0037 */
[----:B------:R-:W-:Y:S01]  /*4f20*/  IMAD.HI.U32 R5, R4, R22, RZ ;  /* 0x0000001604057227 */ /* 0x000fe200078e00ff */
[----:B------:R-:W-:-:S03]  /*4f30*/  IABS R24, R56 ;  /* 0x0000003800187213 */ /* 0x000fc60000000000 */
[----:B------:R-:W-:Y:S01]  /*4f40*/  @!P1 IMAD.MOV R20, RZ, RZ, -R20 ;  /* 0x000000ffff149224 */ /* 0x000fe200078e0a14 */
[----:B------:R-:W-:Y:S01]  /*4f50*/  ISETP.GE.AND P1, PT, R56, RZ, PT ;  /* 0x000000ff3800720c */ /* 0x000fe20003f26270 */
[----:B------:R-:W-:Y:S01]  /*4f60*/  @!P2 IMAD.IADD R21, R21, 0x1, -R0 ;  /* 0x000000011515a824 */ /* 0x000fe200078e0a00 */
[----:B------:R-:W-:Y:S01]  /*4f70*/  IABS R25, R52 ;  /* 0x0000003400197213 */ /* 0x000fe20000000000 */
[----:B------:R-:W-:Y:S01]  /*4f80*/  IMAD.MOV R5, RZ, RZ, -R5 ;  /* 0x000000ffff057224 */ /* 0x000fe200078e0a05 */
[----:B------:R-:W-:Y:S01]  /*4f90*/  ISETP.GE.AND P2, PT, R52, RZ, PT ;  /* 0x000000ff3400720c */ /* 0x000fe20003f46270 */
[----:B------:R-:W3:Y:S04]  /*4fa0*/  LDL.LU R56, [R1+0x170] ;  /* 0x0001700001387983 */ /* 0x000ee80000300800 */
[----:B------:R-:W4:Y:S01]  /*4fb0*/  LDL.LU R52, [R1+0x174] ;  /* 0x0001740001347983 */ /* 0x000f220000300800 */
[----:B------:R-:W-:Y:S01]  /*4fc0*/  IMAD R22, R0, R5, R22 ;  /* 0x0000000500167224 */ /* 0x000fe200078e0216 */
[----:B------:R-:W-:Y:S01]  /*4fd0*/  IABS R23, R51 ;  /* 0x0000003300177213 */ /* 0x000fe20000000000 */
[----:B------:R-:W-:Y:S01]  /*4fe0*/  @!P0 IMAD.MOV R18, RZ, RZ, -R18 ;  /* 0x000000ffff128224 */ /* 0x000fe200078e0a12 */
[----:B------:R-:W-:-:S02]  /*4ff0*/  ISETP.GE.AND P6, PT, R42, RZ, PT ;  /* 0x000000ff2a00720c */ /* 0x000fc40003fc6270 */
[----:B------:R-:W-:Y:S01]  /*5000*/  ISETP.GT.U32.AND P0, PT, R0, R22, PT ;  /* 0x000000160000720c */ /* 0x000fe20003f04070 */
[----:B------:R-:W-:-:S04]  /*5010*/  IMAD.HI.U32 R2, R4, R23, RZ ;  /* 0x0000001704027227 */ /* 0x000fc800078e00ff */
[----:B------:R-:W-:-:S04]  /*5020*/  IMAD.MOV R2, RZ, RZ, -R2 ;  /* 0x000000ffff027224 */ /* 0x000fc800078e0a02 */
[----:B------:R-:W-:Y:S02]  /*5030*/  IMAD R23, R0, R2, R23 ;  /* 0x0000000200177224 */ /* 0x000fe400078e0217 */
[----:B------:R-:W-:Y:S01]  /*5040*/  @!P6 IMAD.MOV R17, RZ, RZ, -R17 ;  /* 0x000000ffff11e224 */ /* 0x000fe200078e0a11 */
[----:B------:R-:W-:Y:S01]  /*5050*/  ISETP.GE.AND P6, PT, R50, RZ, PT ;  /* 0x000000ff3200720c */ /* 0x000fe20003fc6270 */
[----:B------:R-:W-:Y:S01]  /*5060*/  @!P0 IMAD.IADD R22, R22, 0x1, -R0 ;  /* 0x0000000116168824 */ /* 0x000fe200078e0a00 */
[----:B------:R-:W-:Y:S01]  /*5070*/  ISETP.GT.U32.AND P3, PT, R0, R23, PT ;  /* 0x000000170000720c */ /* 0x000fe20003f64070 */
[----:B------:R-:W-:-:S03]  /*5080*/  IMAD.HI.U32 R2, R4, R24, RZ ;  /* 0x0000001804027227 */ /* 0x000fc600078e00ff */
[----:B------:R-:W-:Y:S01]  /*5090*/  ISETP.GT.U32.AND P0, PT, R0, R22, PT ;  /* 0x000000160000720c */ /* 0x000fe20003f04070 */
[----:B------:R-:W-:Y:S01]  /*50a0*/  IMAD.MOV R2, RZ, RZ, -R2 ;  /* 0x000000ffff027224 */ /* 0x000fe200078e0a02 */
[----:B------:R-:W-:-:S03]  /*50b0*/  IABS R26, R53 ;  /* 0x00000035001a7213 */ /* 0x000fc60000000000 */
[----:B------:R-:W-:Y:S02]  /*50c0*/  IMAD R24, R0, R2, R24 ;  /* 0x0000000200187224 */ /* 0x000fe400078e0218 */
[----:B------:R-:W-:Y:S01]  /*50d0*/  @!P6 IMAD.MOV R21, RZ, RZ, -R21 ;  /* 0x000000ffff15e224 */ /* 0x000fe200078e0a15 */
[----:B------:R-:W-:Y:S01]  /*50e0*/  ISETP.GE.AND P6, PT, R53, RZ, PT ;  /* 0x000000ff3500720c */ /* 0x000fe20003fc6270 */
[--C-:B------:R-:W-:Y:S01]  /*50f0*/  @!P3 IMAD.IADD R23, R23, 0x1, -R0.reuse ;  /* 0x000000011717b824 */ /* 0x100fe200078e0a00 */
[----:B------:R-:W3:Y:S03]  /*5100*/  LDL.LU R53, [R1+0x178] ;  /* 0x0001780001357983 */ /* 0x000ee60000300800 */
[----:B------:R-:W-:Y:S01]  /*5110*/  @!P0 IMAD.IADD R22, R22, 0x1, -R0 ;  /* 0x0000000116168824 */ /* 0x000fe200078e0a00 */
[C---:B------:R-:W-:Y:S02]  /*5120*/  ISETP.GT.U32.AND P3, PT, R0.reuse, R23, PT ;  /* 0x000000170000720c */ /* 0x040fe40003f64070 */
[----:B------:R-:W-:Y:S01]  /*5130*/  ISETP.GT.U32.AND P0, PT, R0, R24, PT ;  /* 0x000000180000720c */ /* 0x000fe20003f04070 */
[----:B------:R-:W-:-:S02]  /*5140*/  VIADD R54, R60, 0x62 ;  /* 0x000000623c367836 */ /* 0x000fc40000000000 */
[----:B------:R-:W-:-:S03]  /*5150*/  IMAD.HI.U32 R5, R4, R25, RZ ;  /* 0x0000001904057227 */ /* 0x000fc600078e00ff */
[----:B------:R-:W-:Y:S01]  /*5160*/  IABS R27, R54 ;  /* 0x00000036001b7213 */ /* 0x000fe20000000000 */
[----:B------:R-:W-:-:S04]  /*5170*/  IMAD.MOV R5, RZ, RZ, -R5 ;  /* 0x000000ffff057224 */ /* 0x000fc800078e0a05 */
[--C-:B------:R-:W-:Y:S01]  /*5180*/  @!P3 IMAD.IADD R23, R23, 0x1, -R0.reuse ;  /* 0x000000011717b824 */ /* 0x100fe200078e0a00 */
[----:B------:R-:W-:Y:S01]  /*5190*/  ISETP.GE.AND P3, PT, R54, RZ, PT ;  /* 0x000000ff3600720c */ /* 0x000fe20003f66270 */
[----:B------:R-:W-:Y:S01]  /*51a0*/  @!P0 IMAD.IADD R24, R24, 0x1, -R0 ;  /* 0x0000000118188824 */ /* 0x000fe200078e0a00 */
[----:B------:R-:W3:Y:S01]  /*51b0*/  LDL.LU R54, [R1+0x17c] ;  /* 0x00017c0001367983 */ /* 0x000ee20000300800 */
[----:B------:R-:W-:Y:S02]  /*51c0*/  IMAD R25, R0, R5, R25 ;  /* 0x0000000500197224 */ /* 0x000fe400078e0219 */
[----:B------:R-:W-:Y:S01]  /*51d0*/  IMAD.HI.U32 R5, R4, R27, RZ ;  /* 0x0000001b04057227 */ /* 0x000fe200078e00ff */
[----:B------:R-:W-:-:S03]  /*51e0*/  ISETP.GT.U32.AND P0, PT, R0, R24, PT ;  /* 0x000000180000720c */ /* 0x000fc60003f04070 */
[----:B------:R-:W-:-:S04]  /*51f0*/  IMAD.MOV R5, RZ, RZ, -R5 ;  /* 0x000000ffff057224 */ /* 0x000fc800078e0a05 */
[----:B------:R-:W-:-:S06]  /*5200*/  IMAD R27, R0, R5, R27 ;  /* 0x00000005001b7224 */ /* 0x000fcc00078e021b */
[----:B------:R-:W-:Y:S01]  /*5210*/  @!P0 IMAD.IADD R24, R24, 0x1, -R0 ;  /* 0x0000000118188824 */ /* 0x000fe200078e0a00 */
[----:B------:R-:W-:Y:S01]  /*5220*/  ISETP.GT.U32.AND P0, PT, R0, R27, PT ;  /* 0x0000001b0000720c */ /* 0x000fe20003f04070 */
[----:B------:R-:W-:-:S05]  /*5230*/  VIADD R55, R60, 0x60 ;  /* 0x000000603c377836 */ /* 0x000fca0000000000 */
[----:B------:R-:W-:-:S07]  /*5240*/  IABS R29, R55 ;  /* 0x00000037001d7213 */ /* 0x000fce0000000000 */
[----:B------:R-:W-:Y:S01]  /*5250*/  @!P0 IMAD.IADD R27, R27, 0x1, -R0 ;  /* 0x000000011b1b8824 */ /* 0x000fe200078e0a00 */
[----:B------:R-:W-:Y:S02]  /*5260*/  ISETP.GE.AND P0, PT, R55, RZ, PT ;  /* 0x000000ff3700720c */ /* 0x000fe40003f06270 */
[----:B------:R-:W3:Y:S01]  /*5270*/  LDL.LU R55, [R1+0x180] ;  /* 0x0001800001377983 */ /* 0x000ee20000300800 */
[----:B------:R-:W-:Y:S01]  /*5280*/  ISETP.GE.AND P4, PT, R48, RZ, PT ;  /* 0x000000ff3000720c */ /* 0x000fe20003f86270 */
[----:B------:R-:W-:-:S04]  /*5290*/  IMAD.HI.U32 R2, R4, R26, RZ ;  /* 0x0000001a04027227 */ /* 0x000fc800078e00ff */
[----:B------:R-:W-:-:S08]  /*52a0*/  IMAD.MOV R2, RZ, RZ, -R2 ;  /* 0x000000ffff027224 */ /* 0x000fd000078e0a02 */
[----:B------:R-:W-:Y:S01]  /*52b0*/  @!P4 IMAD.MOV R19, RZ, RZ, -R19 ;  /* 0x000000ffff13c224 */ /* 0x000fe200078e0a13 */
[----:B------:R-:W-:Y:S01]  /*52c0*/  ISETP.GE.AND P4, PT, R51, RZ, PT ;  /* 0x000000ff3300720c */ /* 0x000fe20003f86270 */
[C---:B------:R-:W-:Y:S01]  /*52d0*/  IMAD R26, R0.reuse, R2, R26 ;  /* 0x00000002001a7224 */ /* 0x040fe200078e021a */
[----:B------:R-:W3:Y:S01]  /*52e0*/  LDL.LU R51, [R1+0x184] ;  /* 0x0001840001337983 */ /* 0x000ee20000300800 */
[----:B------:R-:W-:Y:S01]  /*52f0*/  @!P5 IMAD.MOV R22, RZ, RZ, -R22 ;  /* 0x000000ffff16d224 */ /* 0x000fe200078e0a16 */
[----:B------:R-:W-:-:S09]  /*5300*/  ISETP.GT.U32.AND P5, PT, R0, R25, PT ;  /* 0x000000190000720c */ /* 0x000fd20003fa4070 */
[----:B------:R-:W-:Y:S01]  /*5310*/  @!P4 IMAD.MOV R23, RZ, RZ, -R23 ;  /* 0x000000ffff17c224 */ /* 0x000fe200078e0a17 */
[----:B------:R-:W-:-:S03]  /*5320*/  ISETP.GT.U32.AND P4, PT, R0, R26, PT ;  /* 0x0000001a0000720c */ /* 0x000fc60003f84070 */
[----:B------:R-:W-:-:S10]  /*5330*/  @!P5 IMAD.IADD R25, R25, 0x1, -R0 ;  /* 0x000000011919d824 */ /* 0x000fd400078e0a00 */
[----:B------:R-:W-:-:S05]  /*5340*/  @!P4 IMAD.IADD R26, R26, 0x1, -R0 ;  /* 0x000000011a1ac824 */ /* 0x000fca00078e0a00 */
[C---:B------:R-:W-:Y:S02]  /*5350*/  ISETP.GT.U32.AND P4, PT, R0.reuse, R26, PT ;  /* 0x0000001a0000720c */ /* 0x040fe40003f84070 */
[----:B------:R-:W-:Y:S01]  /*5360*/  ISETP.GT.U32.AND P5, PT, R0, R25, PT ;  /* 0x000000190000720c */ /* 0x000fe20003fa4070 */
[----:B------:R-:W-:-:S10]  /*5370*/  @!P1 IMAD.MOV R24, RZ, RZ, -R24 ;  /* 0x000000ffff189224 */ /* 0x000fd400078e0a18 */
[--C-:B------:R-:W-:Y:S02]  /*5380*/  @!P4 IMAD.IADD R26, R26, 0x1, -R0.reuse ;  /* 0x000000011a1ac824 */ /* 0x100fe400078e0a00 */
[----:B------:R-:W-:-:S04]  /*5390*/  @!P5 IMAD.IADD R25, R25, 0x1, -R0 ;  /* 0x000000011919d824 */ /* 0x000fc800078e0a00 */
[----:B------:R-:W-:Y:S02]  /*53a0*/  @!P2 IMAD.MOV R25, RZ, RZ, -R25 ;  /* 0x000000ffff19a224 */ /* 0x000fe400078e0a19 */
[----:B------:R-:W-:Y:S01]  /*53b0*/  @!P6 IMAD.MOV R26, RZ, RZ, -R26 ;  /* 0x000000ffff1ae224 */ /* 0x000fe200078e0a1a */
[----:B--2---:R-:W-:-:S05]  /*53c0*/  IABS R28, R57 ;  /* 0x00000039001c7213 */ /* 0x004fca0000000000 */
[----:B------:R-:W-:-:S04]  /*53d0*/  IMAD.HI.U32 R2, R4, R28, RZ ;  /* 0x0000001c04027227 */ /* 0x000fc800078e00ff */
[----:B------:R-:W-:-:S04]  /*53e0*/  IMAD.MOV R2, RZ, RZ, -R2 ;  /* 0x000000ffff027224 */ /* 0x000fc800078e0a02 */
[----:B------:R-:W-:Y:S02]  /*53f0*/  IMAD R28, R0, R2, R28 ;  /* 0x00000002001c7224 */ /* 0x000fe400078e021c */
[----:B------:R-:W-:-:S04]  /*5400*/  IMAD.HI.U32 R2, R4, R29, RZ ;  /* 0x0000001d04027227 */ /* 0x000fc800078e00ff */
[----:B------:R-:W-:-:S04]  /*5410*/  IMAD.MOV R6, RZ, RZ, -R2 ;  /* 0x000000ffff067224 */ /* 0x000fc800078e0a02 */
[----:B------:R-:W-:-:S05]  /*5420*/  IMAD R29, R0, R6, R29 ;  /* 0x00000006001d7224 */ /* 0x000fca00078e021d */
[C---:B------:R-:W-:Y:S02]  /*5430*/  ISETP.GT.U32.AND P4, PT, R0.reuse, R29, PT ;  /* 0x0000001d0000720c */ /* 0x040fe40003f84070 */
[----:B------:R-:W-:Y:S02]  /*5440*/  ISETP.GT.U32.AND P5, PT, R0, R28, PT ;  /* 0x0000001c0000720c */ /* 0x000fe40003fa4070 */
[----:B------:R-:W-:Y:S02]  /*5450*/  ISETP.GE.AND P1, PT, R57, RZ, PT ;  /* 0x000000ff3900720c */ /* 0x000fe40003f26270 */
[----:B------:R-:W2:Y:S07]  /*5460*/  LDL.LU R57, [R1+0x188] ;  /* 0x0001880001397983 */ /* 0x000eae0000300800 */
[----:B------:R-:W-:Y:S01]  /*5470*/  @!P4 IMAD.IADD R29, R29, 0x1, -R0 ;  /* 0x000000011d1dc824 */ /* 0x000fe200078e0a00 */
[----:B----4-:R-:W-:-:S02]  /*5480*/  IABS R31, R52 ;  /* 0x00000034001f7213 */ /* 0x010fc40000000000 */
[----:B------:R-:W-:Y:S02]  /*5490*/  ISETP.GE.AND P4, PT, R52, RZ, PT ;  /* 0x000000ff3400720c */ /* 0x000fe40003f86270 */
[----:B------:R-:W4:Y:S01]  /*54a0*/  LDL.LU R52, [R1+0x18c] ;  /* 0x00018c0001347983 */ /* 0x000f220000300800 */
[----:B------:R-:W-:Y:S01]  /*54b0*/  @!P5 IMAD.IADD R28, R28, 0x1, -R0 ;  /* 0x000000011c1cd824 */ /* 0x000fe200078e0a00 */
[----:B------:R-:W-:Y:S01]  /*54c0*/  ISETP.GT.U32.AND P5, PT, R0, R27, PT ;  /* 0x0000001b0000720c */ /* 0x000fe20003fa4070 */
[----:B------:R-:W-:-:S03]  /*54d0*/  IMAD.HI.U32 R5, R4, R31, RZ ;  /* 0x0000001f04057227 */ /* 0x000fc600078e00ff */
[----:B------:R-:W-:Y:S01]  /*54e0*/  ISETP.GT.U32.AND P2, PT, R0, R28, PT ;  /* 0x0000001c0000720c */ /* 0x000fe20003f44070 */
[----:B------:R-:W-:-:S04]  /*54f0*/  IMAD.MOV R5, RZ, RZ, -R5 ;  /* 0x000000ffff057224 */ /* 0x000fc800078e0a05 */
[----:B------:R-:W-:Y:S01]  /*5500*/  IMAD R31, R0, R5, R31 ;  /* 0x00000005001f7224 */ /* 0x000fe200078e021f */
[----:B---3--:R-:W-:-:S03]  /*5510*/  IABS R30, R56 ;  /* 0x00000038001e7213 */ /* 0x008fc60000000000 */
[----:B------:R-:W-:Y:S01]  /*5520*/  @!P5 IMAD.IADD R27, R27, 0x1, -R0 ;  /* 0x000000011b1bd824 */ /* 0x000fe200078e0a00 */
[----:B------:R-:W-:-:S03]  /*5530*/  ISETP.GT.U32.AND P5, PT, R0, R31, PT ;  /* 0x0000001f0000720c */ /* 0x000fc60003fa4070 */
[----:B------:R-:W-:Y:S01]  /*5540*/  @!P2 IMAD.IADD R28, R28, 0x1, -R0 ;  /* 0x000000011c1ca824 */ /* 0x000fe200078e0a00 */
[----:B------:R-:W-:Y:S02]  /*5550*/  ISETP.GE.AND P2, PT, R56, RZ, PT ;  /* 0x000000ff3800720c */ /* 0x000fe40003f46270 */
[----:B------:R-:W3:Y:S01]  /*5560*/  LDL.LU R56, [R1+0x190] ;  /* 0x0001900001387983 */ /* 0x000ee20000300800 */
[----:B------:R-:W-:-:S04]  /*5570*/  IMAD.HI.U32 R2, R4, R30, RZ ;  /* 0x0000001e04027227 */ /* 0x000fc800078e00ff */
[----:B------:R-:W-:Y:S02]  /*5580*/  IMAD.MOV R2, RZ, RZ, -R2 ;  /* 0x000000ffff027224 */ /* 0x000fe400078e0a02 */
[----:B------:R-:W-:Y:S02]  /*5590*/  @!P5 IMAD.IADD R31, R31, 0x1, -R0 ;  /* 0x000000011f1fd824 */ /* 0x000fe400078e0a00 */
[C---:B------:R-:W-:Y:S01]  /*55a0*/  IMAD R30, R0.reuse, R2, R30 ;  /* 0x00000002001e7224 */ /* 0x040fe200078e021e */
[----:B------:R-:W-:Y:S01]  /*55b0*/  IABS R2, R53 ;  /* 0x0000003500027213 */ /* 0x000fe20000000000 */
[----:B------:R-:W-:Y:S01]  /*55c0*/  @!P1 IMAD.MOV R28, RZ, RZ, -R28 ;  /* 0x000000ffff1c9224 */ /* 0x000fe200078e0a1c */
[----:B------:R-:W-:Y:S02]  /*55d0*/  ISETP.GE.AND P1, PT, R53, RZ, PT ;  /* 0x000000ff3500720c */ /* 0x000fe40003f26270 */
[----:B------:R-:W3:Y:S01]  /*55e0*/  LDL.LU R53, [R1+0x194] ;  /* 0x0001940001357983 */ /* 0x000ee20000300800 */
[----:B------:R-:W-:-:S02]  /*55f0*/  ISETP.GT.U32.AND P6, PT, R0, R30, PT ;  /* 0x0000001e0000720c */ /* 0x000fc40003fc4070 */
[----:B------:R-:W-:Y:S01]  /*5600*/  ISETP.GT.U32.AND P5, PT, R0, R31, PT ;  /* 0x0000001f0000720c */ /* 0x000fe20003fa4070 */
[----:B------:R-:W-:Y:S02]  /*5610*/  @!P3 IMAD.MOV R27, RZ, RZ, -R27 ;  /* 0x000000ffff1bb224 */ /* 0x000fe400078e0a1b */
[----:B------:R-:W-:-:S08]  /*5620*/  IMAD.MOV.U32 R5, RZ, RZ, R2 ;  /* 0x000000ffff057224 */ /* 0x000fd000078e0002 */
[--C-:B------:R-:W-:Y:S01]  /*5630*/  @!P6 IMAD.IADD R30, R30, 0x1, -R0.reuse ;  /* 0x000000011e1ee824 */ /* 0x100fe200078e0a00 */
[----:B------:R-:W-:Y:S01]  /*5640*/  IABS R33, R54 ;  /* 0x0000003600217213 */ /* 0x000fe20000000000 */
[----:B------:R-:W-:Y:S01]  /*5650*/  @!P5 IMAD.IADD R31, R31, 0x1, -R0 ;  /* 0x000000011f1fd824 */ /* 0x000fe200078e0a00 */
[----:B------:R-:W-:Y:S02]  /*5660*/  ISETP.GE.AND P5, PT, R54, RZ, PT ;  /* 0x000000ff3600720c */ /* 0x000fe40003fa6270 */
[----:B------:R-:W3:Y:S01]  /*5670*/  LDL.LU R54, [R1+0x198] ;  /* 0x0001980001367983 */ /* 0x000ee20000300800 */
[----:B------:R-:W-:Y:S01]  /*5680*/  ISETP.GT.U32.AND P3, PT, R0, R30, PT ;  /* 0x0000001e0000720c */ /* 0x000fe20003f64070 */
[----:B------:R-:W-:-:S04]  /*5690*/  IMAD.HI.U32 R2, R4, R33, RZ ;  /* 0x0000002104027227 */ /* 0x000fc800078e00ff */
[----:B------:R-:W-:-:S04]  /*56a0*/  IMAD.MOV R2, RZ, RZ, -R2 ;  /* 0x000000ffff027224 */ /* 0x000fc800078e0a02 */
[----:B------:R-:W-:-:S04]  /*56b0*/  IMAD R33, R0, R2, R33 ;  /* 0x0000000200217224 */ /* 0x000fc800078e0221 */
[----:B------:R-:W-:Y:S01]  /*56c0*/  @!P3 IMAD.IADD R30, R30, 0x1, -R0 ;  /* 0x000000011e1eb824 */ /* 0x000fe200078e0a00 */
[----:B------:R-:W-:-:S13]  /*56d0*/  ISETP.GT.U32.AND P3, PT, R0, R33, PT ;  /* 0x000000210000720c */ /* 0x000fda0003f64070 */
[----:B------:R-:W-:Y:S01]  /*56e0*/  @!P3 IMAD.IADD R33, R33, 0x1, -R0 ;  /* 0x000000012121b824 */ /* 0x000fe200078e0a00 */
[----:B------:R-:W-:Y:S02]  /*56f0*/  IABS R7, R55 ;  /* 0x0000003700077213 */ /* 0x000fe40000000000 */
[----:B------:R-:W-:Y:S02]  /*5700*/  ISETP.GE.AND P3, PT, R55, RZ, PT ;  /* 0x000000ff3700720c */ /* 0x000fe40003f66270 */
[----:B------:R-:W3:Y:S01]  /*5710*/  LDL.LU R55, [R1+0x19c] ;  /* 0x00019c0001377983 */ /* 0x000ee20000300800 */
[----:B------:R-:W-:Y:S01]  /*5720*/  ISETP.GT.U32.AND P6, PT, R0, R29, PT ;  /* 0x0000001d0000720c */ /* 0x000fe20003fc4070 */
[----:B------:R-:W-:Y:S02]  /*5730*/  IMAD.HI.U32 R6, R4, R5, RZ ;  /* 0x0000000504067227 */ /* 0x000fe400078e00ff */
[----:B------:R-:W3:Y:S02]  /*5740*/  LDL.LU R50, [R1+0x1a0] ;  /* 0x0001a00001327983 */ /* 0x000ee40000300800 */
[----:B------:R-:W-:-:S04]  /*5750*/  IMAD.MOV R6, RZ, RZ, -R6 ;  /* 0x000000ffff067224 */ /* 0x000fc800078e0a06 */
[----:B------:R-:W-:-:S04]  /*5760*/  IMAD R5, R0, R6, R5 ;  /* 0x0000000600057224 */ /* 0x000fc800078e0205 */
[----:B------:R-:W-:Y:S01]  /*5770*/  @!P6 IMAD.IADD R29, R29, 0x1, -R0 ;  /* 0x000000011d1de824 */ /* 0x000fe200078e0a00 */
[----:B------:R-:W-:Y:S01]  /*5780*/  ISETP.GT.U32.AND P6, PT, R0, R5, PT ;  /* 0x000000050000720c */ /* 0x000fe20003fc4070 */
[----:B------:R-:W-:-:S04]  /*5790*/  IMAD.HI.U32 R32, R4, R7, RZ ;  /* 0x0000000704207227 */ /* 0x000fc800078e00ff */
[----:B------:R-:W-:-:S04]  /*57a0*/  IMAD.MOV R32, RZ, RZ, -R32 ;  /* 0x000000ffff207224 */ /* 0x000fc800078e0a20 */
[----:B------:R-:W-:-:S04]  /*57b0*/  IMAD R7, R0, R32, R7 ;  /* 0x0000002000077224 */ /* 0x000fc800078e0207 */
[----:B------:R-:W-:Y:S01]  /*57c0*/  @!P6 IMAD.IADD R5, R5, 0x1, -R0 ;  /* 0x000000010505e824 */ /* 0x000fe200078e0a00 */
[----:B------:R-:W-:Y:S01]  /*57d0*/  ISETP.GT.U32.AND P6, PT, R0, R7, PT ;  /* 0x000000070000720c */ /* 0x000fe20003fc4070 */
[----:B------:R-:W-:-:S03]  /*57e0*/  @!P0 IMAD.MOV R29, RZ, RZ, -R29 ;  /* 0x000000ffff1d8224 */ /* 0x000fc600078e0a1d */
[C---:B------:R-:W-:Y:S02]  /*57f0*/  ISETP.GT.U32.AND P0, PT, R0.reuse, R5, PT ;  /* 0x000000050000720c */ /* 0x040fe40003f04070 */
[----:B------:R-:W-:Y:S01]  /*5800*/  IABS R6, R51 ;  /* 0x0000003300067213 */ /* 0x000fe20000000000 */
[----:B------:R-:W-:Y:S01]  /*5810*/  @!P2 IMAD.MOV R30, RZ, RZ, -R30 ;  /* 0x000000ffff1ea224 */ /* 0x000fe200078e0a1e */
[----:B------:R-:W-:-:S03]  /*5820*/  ISETP.GT.U32.AND P2, PT, R0, R33, PT ;  /* 0x000000210000720c */ /* 0x000fc60003f44070 */
[----:B------:R-:W-:-:S04]  /*5830*/  IMAD.HI.U32 R34, R4, R6, RZ ;  /* 0x0000000604227227 */ /* 0x000fc800078e00ff */
[--C-:B------:R-:W-:Y:S02]  /*5840*/  @!P6 IMAD.IADD R7, R7, 0x1, -R0.reuse ;  /* 0x000000010707e824 */ /* 0x100fe400078e0a00 */
[----:B------:R-:W-:Y:S02]  /*5850*/  @!P0 IMAD.IADD R5, R5, 0x1, -R0 ;  /* 0x0000000105058824 */ /* 0x000fe400078e0a00 */
[----:B------:R-:W-:Y:S01]  /*5860*/  IMAD.MOV R34, RZ, RZ, -R34 ;  /* 0x000000ffff227224 */ /* 0x000fe200078e0a22 */
[C---:B------:R-:W-:Y:S01]  /*5870*/  ISETP.GT.U32.AND P6, PT, R0.reuse, R7, PT ;  /* 0x000000070000720c */ /* 0x040fe20003fc4070 */
[----:B0-----:R-:W-:Y:S02]  /*5880*/  IMAD.MOV.U32 R3, RZ, RZ, R5 ;  /* 0x000000ffff037224 */ /* 0x001fe400078e0005 */
[----:B------:R-:W-:Y:S02]  /*5890*/  IMAD R6, R0, R34, R6 ;  /* 0x0000002200067224 */ /* 0x000fe400078e0206 */
[----:B------:R-:W-:-:S02]  /*58a0*/  @!P1 IMAD.MOV R3, RZ, RZ, -R3 ;  /* 0x000000ffff039224 */ /* 0x000fc400078e0a03 */
[--C-:B------:R-:W-:Y:S01]  /*58b0*/  @!P2 IMAD.IADD R33, R33, 0x1, -R0.reuse ;  /* 0x000000012121a824 */ /* 0x100fe200078e0a00 */
[----:B------:R-:W-:Y:S02]  /*58c0*/  ISETP.GT.U32.AND P0, PT, R0, R6, PT ;  /* 0x000000060000720c */ /* 0x000fe40003f04070 */
[----:B------:R0:W-:Y:S03]  /*58d0*/  STL [R1+0x48], R3 ;  /* 0x0000480301007387 */ /* 0x0001e60000100800 */
[----:B------:R-:W-:Y:S02]  /*58e0*/  @!P6 IMAD.IADD R7, R7, 0x1, -R0 ;  /* 0x000000010707e824 */ /* 0x000fe400078e0a00 */
[----:B0-----:R-:W-:-:S04]  /*58f0*/  IMAD.MOV.U32 R3, RZ, RZ, R33 ;  /* 0x000000ffff037224 */ /* 0x001fc800078e0021 */
[----:B------:R-:W-:Y:S02]  /*5900*/  @!P5 IMAD.MOV R3, RZ, RZ, -R3 ;  /* 0x000000ffff03d224 */ /* 0x000fe400078e0a03 */
[----:B------:R-:W-:-:S03]  /*5910*/  @!P0 IMAD.IADD R6, R6, 0x1, -R0 ;  /* 0x0000000106068824 */ /* 0x000fc600078e0a00 */
[----:B------:R0:W-:Y:S01]  /*5920*/  STL [R1+0x68], R3 ;  /* 0x0000680301007387 */ /* 0x0001e20000100800 */
[----:B------:R-:W-:Y:S01]  /*5930*/  @!P4 IMAD.MOV R31, RZ, RZ, -R31 ;  /* 0x000000ffff1fc224 */ /* 0x000fe200078e0a1f */
[----:B------:R-:W-:Y:S01]  /*5940*/  ISETP.GE.AND P4, PT, R51, RZ, PT ;  /* 0x000000ff3300720c */ /* 0x000fe20003f86270 */
[----:B0-----:R-:W-:-:S04]  /*5950*/  IMAD.MOV.U32 R3, RZ, RZ, R7 ;  /* 0x000000ffff037224 */ /* 0x001fc800078e0007 */
[----:B------:R-:W-:Y:S01]  /*5960*/  @!P3 IMAD.MOV R3, RZ, RZ, -R3 ;  /* 0x000000ffff03b224 */ /* 0x000fe200078e0a03 */
[----:B--2---:R-:W-:-:S05]  /*5970*/  IABS R2, R57 ;  /* 0x0000003900027213 */ /* 0x004fca0000000000 */
[----:B------:R-:W-:-:S04]  /*5980*/  IMAD.HI.U32 R35, R4, R2, RZ ;  /* 0x0000000204237227 */ /* 0x000fc800078e00ff */
[----:B------:R-:W-:Y:S01]  /*5990*/  IMAD.MOV R35, RZ, RZ, -R35 ;  /* 0x000000ffff237224 */ /* 0x000fe200078e0a23 */
[----:B----4-:R-:W-:-:S03]  /*59a0*/  IABS R32, R52 ;  /* 0x0000003400207213 */ /* 0x010fc60000000000 */
[----:B------:R-:W-:Y:S02]  /*59b0*/  IMAD R2, R0, R35, R2 ;  /* 0x0000002300027224 */ /* 0x000fe400078e0202 */
[----:B------:R-:W-:-:S04]  /*59c0*/  IMAD.HI.U32 R35, R4, R32, RZ ;  /* 0x0000002004237227 */ /* 0x000fc800078e00ff */
[----:B------:R-:W-:Y:S01]  /*59d0*/  IMAD.MOV R35, RZ, RZ, -R35 ;  /* 0x000000ffff237224 */ /* 0x000fe200078e0a23 */
[----:B------:R-:W-:-:S03]  /*59e0*/  ISETP.GT.U32.AND P1, PT, R0, R2, PT ;  /* 0x000000020000720c */ /* 0x000fc60003f24070 */
[----:B------:R-:W-:Y:S01]  /*59f0*/  IMAD R5, R0, R35, R32 ;  /* 0x0000002300057224 */ /* 0x000fe200078e0220 */
[----:B------:R-:W-:Y:S02]  /*5a00*/  ISETP.GE.AND P2, PT, R57, RZ, PT ;  /* 0x000000ff3900720c */ /* 0x000fe40003f46270 */
[----:B------:R-:W-:Y:S01]  /*5a10*/  ISETP.GE.AND P0, PT, R52, RZ, PT ;  /* 0x000000ff3400720c */ /* 0x000fe20003f06270 */
[----:B------:R-:W2:Y:S01]  /*5a20*/  LDL.LU R57, [R1+0x1a4] ;  /* 0x0001a40001397983 */ /* 0x000ea20000300800 */
[----:B------:R-:W-:-:S03]  /*5a30*/  ISETP.GT.U32.AND P6, PT, R0, R5, PT ;  /* 0x000000050000720c */ /* 0x000fc60003fc4070 */
[----:B------:R-:W4:Y:S01]  /*5a40*/  LDL.LU R52, [R1+0x1a8] ;  /* 0x0001a80001347983 */ /* 0x000f220000300800 */
[----:B---3--:R-:W-:Y:S01]  /*5a50*/  IABS R34, R56 ;  /* 0x0000003800227213 */ /* 0x008fe20000000000 */
[----:B------:R-:W-:Y:S01]  /*5a60*/  @!P1 IMAD.IADD R2, R2, 0x1, -R0 ;  /* 0x0000000102029824 */ /* 0x000fe200078e0a00 */
[----:B------:R-:W-:-:S03]  /*5a70*/  ISETP.GT.U32.AND P1, PT, R0, R6, PT ;  /* 0x000000060000720c */ /* 0x000fc60003f24070 */
[----:B------:R-:W-:-:S04]  /*5a80*/  IMAD.HI.U32 R32, R4, R34, RZ ;  /* 0x0000002204207227 */ /* 0x000fc800078e00ff */
[----:B------:R-:W-:Y:S01]  /*5a90*/  @!P6 IMAD.IADD R5, R5, 0x1, -R0 ;  /* 0x000000010505e824 */ /* 0x000fe200078e0a00 */
[----:B------:R-:W-:Y:S01]  /*5aa0*/  ISETP.GT.U32.AND P6, PT, R0, R2, PT ;  /* 0x000000020000720c */ /* 0x000fe20003fc4070 */
[----:B------:R-:W-:-:S04]  /*5ab0*/  IMAD.MOV R32, RZ, RZ, -R32 ;  /* 0x000000ffff207224 */ /* 0x000fc800078e0a20 */
[----:B------:R-:W-:Y:S01]  /*5ac0*/  IMAD R32, R0, R32, R34 ;  /* 0x0000002000207224 */ /* 0x000fe200078e0222 */
[----:B------:R-:W-:Y:S01]  /*5ad0*/  IABS R34, R53 ;  /* 0x0000003500227213 */ /* 0x000fe20000000000 */
[--C-:B------:R-:W-:Y:S01]  /*5ae0*/  @!P1 IMAD.IADD R6, R6, 0x1, -R0.reuse ;  /* 0x0000000106069824 */ /* 0x100fe200078e0a00 */
[C---:B------:R-:W-:Y:S02]  /*5af0*/  ISETP.GT.U32.AND P5, PT, R0.reuse, R5, PT ;  /* 0x000000050000720c */ /* 0x040fe40003fa4070 */
[----:B------:R-:W-:Y:S01]  /*5b00*/  ISETP.GT.U32.AND P3, PT, R0, R32, PT ;  /* 0x000000200000720c */ /* 0x000fe20003f64070 */
[----:B------:R-:W-:Y:S01]  /*5b10*/  IMAD.HI.U32 R33, R4, R34, RZ ;  /* 0x0000002204217227 */ /* 0x000fe200078e00ff */
[----:B------:R0:W-:Y:S03]  /*5b20*/  STL [R1+0x138], R3 ;  /* 0x0001380301007387 */ /* 0x0001e60000100800 */
[----:B------:R-:W-:-:S02]  /*5b30*/  @!P6 IMAD.IADD R2, R2, 0x1, -R0 ;  /* 0x000000010202e824 */ /* 0x000fc400078e0a00 */
[----:B------:R-:W-:Y:S02]  /*5b40*/  IMAD.MOV R33, RZ, RZ, -R33 ;  /* 0x000000ffff217224 */ /* 0x000fe400078e0a21 */
[----:B0-----:R-:W-:Y:S02]  /*5b50*/  IMAD.MOV.U32 R3, RZ, RZ, R6 ;  /* 0x000000ffff037224 */ /* 0x001fe400078e0006 */
[----:B------:R-:W-:Y:S02]  /*5b60*/  @!P2 IMAD.MOV R2, RZ, RZ, -R2 ;  /* 0x000000ffff02a224 */ /* 0x000fe400078e0a02 */
[----:B------:R-:W-:Y:S01]  /*5b70*/  @!P4 IMAD.MOV R3, RZ, RZ, -R3 ;  /* 0x000000ffff03c224 */ /* 0x000fe200078e0a03 */
[----:B------:R-:W-:Y:S01]  /*5b80*/  ISETP.GE.AND P1, PT, R56, RZ, PT ;  /* 0x000000ff3800720c */ /* 0x000fe20003f26270 */
[----:B------:R-:W-:Y:S01]  /*5b90*/  IMAD R34, R0, R33, R34 ;  /* 0x0000002100227224 */ /* 0x000fe200078e0222 */
[----:B------:R-:W3:Y:S01]  /*5ba0*/  LDL.LU R56, [R1+0x1ac] ;  /* 0x0001ac0001387983 */ /* 0x000ee20000300800 */
[--C-:B------:R-:W-:Y:S01]  /*5bb0*/  @!P5 IMAD.IADD R5, R5, 0x1, -R0.reuse ;  /* 0x000000010505d824 */ /* 0x100fe200078e0a00 */
[----:B------:R-:W-:Y:S01]  /*5bc0*/  ISETP.GE.AND P5, PT, R53, RZ, PT ;  /* 0x000000ff3500720c */ /* 0x000fe20003fa6270 */
[----:B------:R-:W-:Y:S01]  /*5bd0*/  @!P3 IMAD.IADD R32, R32, 0x1, -R0 ;  /* 0x000000012020b824 */ /* 0x000fe200078e0a00 */
[----:B------:R-:W-:Y:S01]  /*5be0*/  STL [R1+0x13c], R3 ;  /* 0x00013c0301007387 */ /* 0x000fe20000100800 */
[----:B------:R-:W-:-:S02]  /*5bf0*/  IABS R38, R54 ;  /* 0x0000003600267213 */ /* 0x000fc40000000000 */
[----:B------:R-:W-:Y:S01]  /*5c00*/  ISETP.GT.U32.AND P6, PT, R0, R34, PT ;  /* 0x000000220000720c */ /* 0x000fe20003fc4070 */
[----:B------:R0:W-:Y:S01]  /*5c10*/  STL [R1+0x14c], R2 ;  /* 0x00014c0201007387 */ /* 0x0001e20000100800 */
[----:B------:R-:W-:-:S03]  /*5c20*/  ISETP.GE.AND P3, PT, R54, RZ, PT ;  /* 0x000000ff3600720c */ /* 0x000fc60003f66270 */
[----:B------:R-:W3:Y:S04]  /*5c30*/  LDL.LU R53, [R1+0x1e0] ;  /* 0x0001e00001357983 */ /* 0x000ee80000300800 */
[----:B------:R-:W3:Y:S04]  /*5c40*/  LDL.LU R54, [R1+0x1e4] ;  /* 0x0001e40001367983 */ /* 0x000ee80000300800 */
[----:B------:R-:W-:-:S05]  /*5c50*/  @!P6 IMAD.IADD R34, R34, 0x1, -R0 ;  /* 0x000000012222e824 */ /* 0x000fca00078e0a00 */
[----:B------:R-:W-:Y:S01]  /*5c60*/  ISETP.GT.U32.AND P2, PT, R0, R34, PT ;  /* 0x000000220000720c */ /* 0x000fe20003f44070 */
[----:B0-----:R-:W-:-:S04]  /*5c70*/  IMAD.MOV.U32 R2, RZ, RZ, R5 ;  /* 0x000000ffff027224 */ /* 0x001fc800078e0005 */
[----:B------:R-:W-:Y:S01]  /*5c80*/  @!P0 IMAD.MOV R2, RZ, RZ, -R2 ;  /* 0x000000ffff028224 */ /* 0x000fe200078e0a02 */
[----:B------:R-:W-:-:S04]  /*5c90*/  IABS R36, R55 ;  /* 0x0000003700247213 */ /* 0x000fc80000000000 */
[----:B------:R-:W-:Y:S03]  /*5ca0*/  STL [R1+0x154], R2 ;  /* 0x0001540201007387 */ /* 0x000fe60000100800 */
[----:B------:R-:W-:Y:S01]  /*5cb0*/  @!P2 IMAD.IADD R34, R34, 0x1, -R0 ;  /* 0x000000012222a824 */ /* 0x000fe200078e0a00 */
[----:B------:R-:W-:Y:S02]  /*5cc0*/  ISETP.GE.AND P2, PT, R55, RZ, PT ;  /* 0x000000ff3700720c */ /* 0x000fe40003f46270 */
[----:B------:R-:W3:Y:S01]  /*5cd0*/  LDL.LU R55, [R1+0x1e8] ;  /* 0x0001e80001377983 */ /* 0x000ee20000300800 */
[----:B------:R-:W-:Y:S01]  /*5ce0*/  IMAD.HI.U32 R37, R4, R38, RZ ;  /* 0x0000002604257227 */ /* 0x000fe200078e00ff */
[----:B------:R-:W-:Y:S02]  /*5cf0*/  IABS R35, R50 ;  /* 0x0000003200237213 */ /* 0x000fe40000000000 */
[----:B------:R-:W-:Y:S01]  /*5d00*/  ISETP.GT.U32.AND P4, PT, R0, R32, PT ;  /* 0x000000200000720c */ /* 0x000fe20003f84070 */
[----:B------:R-:W-:Y:S01]  /*5d10*/  IMAD.HI.U32 R33, R4, R36, RZ ;  /* 0x0000002404217227 */ /* 0x000fe200078e00ff */
[----:B------:R-:W3:Y:S03]  /*5d20*/  LDL.LU R51, [R1+0x1ec] ;  /* 0x0001ec0001337983 */ /* 0x000ee60000300800 */
[----:B------:R-:W-:-:S02]  /*5d30*/  IMAD.MOV R37, RZ, RZ, -R37 ;  /* 0x000000ffff257224 */ /* 0x000fc400078e0a25 */
[----:B------:R-:W-:Y:S02]  /*5d40*/  IMAD.MOV R33, RZ, RZ, -R33 ;  /* 0x000000ffff217224 */ /* 0x000fe400078e0a21 */
[C---:B------:R-:W-:Y:S02]  /*5d50*/  IMAD R38, R0.reuse, R37, R38 ;  /* 0x0000002500267224 */ /* 0x040fe400078e0226 */
[----:B------:R-:W-:Y:S02]  /*5d60*/  IMAD R36, R0, R33, R36 ;  /* 0x0000002100247224 */ /* 0x000fe400078e0224 */
[----:B------:R-:W-:Y:S01]  /*5d70*/  IMAD.HI.U32 R7, R4, R35, RZ ;  /* 0x0000002304077227 */ /* 0x000fe200078e00ff */
[C---:B------:R-:W-:Y:S02]  /*5d80*/  ISETP.GT.U32.AND P6, PT, R0.reuse, R38, PT ;  /* 0x000000260000720c */ /* 0x040fe40003fc4070 */
[----:B------:R-:W-:Y:S01]  /*5d90*/  ISETP.GT.U32.AND P0, PT, R0, R36, PT ;  /* 0x000000240000720c */ /* 0x000fe20003f04070 */
[----:B------:R-:W-:-:S04]  /*5da0*/  IMAD.MOV R7, RZ, RZ, -R7 ;  /* 0x000000ffff077224 */ /* 0x000fc800078e0a07 */
[----:B------:R-:W-:Y:S02]  /*5db0*/  IMAD R35, R0, R7, R35 ;  /* 0x0000000700237224 */ /* 0x000fe400078e0223 */
[----:B------:R-:W-:-:S03]  /*5dc0*/  @!P4 IMAD.IADD R32, R32, 0x1, -R0 ;  /* 0x000000012020c824 */ /* 0x000fc600078e0a00 */
[----:B------:R-:W-:Y:S01]  /*5dd0*/  ISETP.GT.U32.AND P4, PT, R0, R35, PT ;  /* 0x000000230000720c */ /* 0x000fe20003f84070 */
[--C-:B------:R-:W-:Y:S02]  /*5de0*/  @!P6 IMAD.IADD R38, R38, 0x1, -R0.reuse ;  /* 0x000000012626e824 */ /* 0x100fe400078e0a00 */
[----:B------:R-:W-:-:S03]  /*5df0*/  @!P0 IMAD.IADD R36, R36, 0x1, -R0 ;  /* 0x0000000124248824 */ /* 0x000fc600078e0a00 */
[C---:B------:R-:W-:Y:S02]  /*5e00*/  ISETP.GT.U32.AND P6, PT, R0.reuse, R38, PT ;  /* 0x000000260000720c */ /* 0x040fe40003fc4070 */
[----:B------:R-:W-:Y:S01]  /*5e10*/  ISETP.GT.U32.AND P0, PT, R0, R36, PT ;  /* 0x000000240000720c */ /* 0x000fe20003f04070 */
[----:B------:R-:W-:-:S04]  /*5e20*/  IMAD.MOV.U32 R3, RZ, RZ, R32 ;  /* 0x000000ffff037224 */ /* 0x000fc800078e0020 */
[----:B------:R-:W-:Y:S02]  /*5e30*/  @!P4 IMAD.IADD R35, R35, 0x1, -R0 ;  /* 0x000000012323c824 */ /* 0x000fe400078e0a00 */
[----:B------:R-:W-:-:S03]  /*5e40*/  @!P1 IMAD.MOV R3, RZ, RZ, -R3 ;  /* 0x000000ffff039224 */ /* 0x000fc600078e0a03 */
[----:B------:R-:W-:Y:S01]  /*5e50*/  ISETP.GT.U32.AND P1, PT, R0, R35, PT ;  /* 0x000000230000720c */ /* 0x000fe20003f24070 */
[--C-:B------:R-:W-:Y:S02]  /*5e60*/  @!P6 IMAD.IADD R38, R38, 0x1, -R0.reuse ;  /* 0x000000012626e824 */ /* 0x100fe400078e0a00 */
[----:B------:R-:W-:Y:S01]  /*5e70*/  @!P0 IMAD.IADD R36, R36, 0x1, -R0 ;  /* 0x0000000124248824 */ /* 0x000fe200078e0a00 */
[----:B------:R0:W-:Y:S01]  /*5e80*/  STL [R1+0x168], R3 ;  /* 0x0001680301007387 */ /* 0x0001e20000100800 */
[----:B------:R-:W-:Y:S01]  /*5e90*/  IMAD.MOV.U32 R8, RZ, RZ, R34 ;  /* 0x000000ffff087224 */ /* 0x000fe200078e0022 */
[----:B------:R-:W-:-:S07]  /*5ea0*/  ISETP.GE.AND P4, PT, R50, RZ, PT ;  /* 0x000000ff3200720c */ /* 0x000fce0003f86270 */
[----:B------:R-:W-:Y:S02]  /*5eb0*/  @!P1 IMAD.IADD R35, R35, 0x1, -R0 ;  /* 0x0000000123239824 */ /* 0x000fe400078e0a00 */
[----:B0-----:R-:W-:Y:S02]  /*5ec0*/  IMAD.MOV.U32 R3, RZ, RZ, R38 ;  /* 0x000000ffff037224 */ /* 0x001fe400078e0026 */
[----:B------:R-:W-:Y:S02]  /*5ed0*/  @!P5 IMAD.MOV R8, RZ, RZ, -R8 ;  /* 0x000000ffff08d224 */ /* 0x000fe400078e0a08 */
[----:B------:R-:W-:Y:S01]  /*5ee0*/  @!P3 IMAD.MOV R3, RZ, RZ, -R3 ;  /* 0x000000ffff03b224 */ /* 0x000fe200078e0a03 */
[----:B--2---:R-:W-:Y:S02]  /*5ef0*/  IABS R6, R57 ;  /* 0x0000003900067213 */ /* 0x004fe40000000000 */
[----:B----4-:R-:W-:-:S03]  /*5f00*/  IABS R33, R52 ;  /* 0x0000003400217213 */ /* 0x010fc60000000000 */
[----:B------:R-:W-:-:S04]  /*5f10*/  IMAD.HI.U32 R5, R4, R6, RZ ;  /* 0x0000000604057227 */ /* 0x000fc800078e00ff */
[----:B------:R-:W-:-:S04]  /*5f20*/  IMAD.HI.U32 R2, R4, R33, RZ ;  /* 0x0000002104027227 */ /* 0x000fc800078e00ff */
[----:B------:R-:W-:Y:S02]  /*5f30*/  IMAD.MOV R5, RZ, RZ, -R5 ;  /* 0x000000ffff057224 */ /* 0x000fe400078e0a05 */
[----:B------:R-:W-:Y:S02]  /*5f40*/  IMAD.MOV R2, RZ, RZ, -R2 ;  /* 0x000000ffff027224 */ /* 0x000fe400078e0a02 */
[C---:B------:R-:W-:Y:S02]  /*5f50*/  IMAD R6, R0.reuse, R5, R6 ;  /* 0x0000000500067224 */ /* 0x040fe400078e0206 */
[----:B------:R-:W-:-:S03]  /*5f60*/  IMAD R33, R0, R2, R33 ;  /* 0x0000000200217224 */ /* 0x000fc600078e0221 */
[C---:B------:R-:W-:Y:S02]  /*5f70*/  ISETP.GT.U32.AND P6, PT, R0.reuse, R6, PT ;  /* 0x000000060000720c */ /* 0x040fe40003fc4070 */
[----:B------:R-:W-:Y:S02]  /*5f80*/  ISETP.GT.U32.AND P0, PT, R0, R33, PT ;  /* 0x000000210000720c */ /* 0x000fe40003f04070 */
[----:B------:R-:W-:Y:S02]  /*5f90*/  ISETP.GE.AND P1, PT, R57, RZ, PT ;  /* 0x000000ff3900720c */ /* 0x000fe40003f26270 */
[----:B------:R-:W2:Y:S07]  /*5fa0*/  LDL.LU R57, [R1+0x1f0] ;  /* 0x0001f00001397983 */ /* 0x000eae0000300800 */
[----:B------:R-:W-:-:S02]  /*5fb0*/  @!P6 IMAD.IADD R6, R6, 0x1, -R0 ;  /* 0x000000010606e824 */ /* 0x000fc400078e0a00 */
[----:B------:R-:W-:Y:S01]  /*5fc0*/  @!P0 IMAD.IADD R33, R33, 0x1, -R0 ;  /* 0x0000000121218824 */ /* 0x000fe200078e0a00 */
[----:B------:R-:W-:Y:S02]  /*5fd0*/  ISETP.GE.AND P0, PT, R52, RZ, PT ;  /* 0x000000ff3400720c */ /* 0x000fe40003f06270 */
[----:B------:R-:W4:Y:S01]  /*5fe0*/  LDL.LU R52, [R1+0x1f4] ;  /* 0x0001f40001347983 */ /* 0x000f220000300800 */
[----:B------:R-:W-:-:S03]  /*5ff0*/  ISETP.GT.U32.AND P5, PT, R0, R6, PT ;  /* 0x000000060000720c */ /* 0x000fc60003fa4070 */
[----:B------:R0:W-:Y:S04]  /*6000*/  STL [R1+0x164], R8 ;  /* 0x0001640801007387 */ /* 0x0001e80000100800 */
[----:B------:R1:W-:Y:S01]  /*6010*/  STL [R1+0x16c], R3 ;  /* 0x00016c0301007387 */ /* 0x0003e20000100800 */
[----:B---3--:R-:W-:-:S05]  /*6020*/  IABS R2, R54 ;  /* 0x0000003600027213 */ /* 0x008fca0000000000 */
[----:B------:R-:W-:-:S04]  /*6030*/  IMAD.HI.U32 R37, R4, R2, RZ ;  /* 0x0000000204257227 */ /* 0x000fc800078e00ff */
[----:B------:R-:W-:Y:S02]  /*6040*/  IMAD.MOV R37, RZ, RZ, -R37 ;  /* 0x000000ffff257224 */ /* 0x000fe400078e0a25 */
[----:B0-----:R-:W-:Y:S02]  /*6050*/  IMAD.MOV.U32 R8, RZ, RZ, R36 ;  /* 0x000000ffff087224 */ /* 0x001fe400078e0024 */
[----:B-1----:R-:W-:Y:S02]  /*6060*/  IMAD.MOV.U32 R3, RZ, RZ, R35 ;  /* 0x000000ffff037224 */ /* 0x002fe400078e0023 */
[C---:B------:R-:W-:Y:S02]  /*6070*/  IMAD R2, R0.reuse, R37, R2 ;  /* 0x0000002500027224 */ /* 0x040fe400078e0202 */
[----:B------:R-:W-:Y:S01]  /*6080*/  @!P2 IMAD.MOV R8, RZ, RZ, -R8 ;  /* 0x000000ffff08a224 */ /* 0x000fe200078e0a08 */
[----:B------:R-:W-:Y:S01]  /*6090*/  ISETP.GT.U32.AND P3, PT, R0, R33, PT ;  /* 0x000000210000720c */ /* 0x000fe20003f64070 */
[----:B------:R-:W-:Y:S01]  /*60a0*/  @!P4 IMAD.MOV R3, RZ, RZ, -R3 ;  /* 0x000000ffff03c224 */ /* 0x000fe200078e0a03 */
[----:B------:R-:W-:Y:S01]  /*60b0*/  IABS R7, R56 ;  /* 0x0000003800077213 */ /* 0x000fe20000000000 */
[----:B------:R-:W-:Y:S01]  /*60c0*/  @!P5 IMAD.IADD R6, R6, 0x1, -R0 ;  /* 0x000000010606d824 */ /* 0x000fe200078e0a00 */
[----:B------:R-:W-:Y:S01]  /*60d0*/  ISETP.GT.U32.AND P5, PT, R0, R2, PT ;  /* 0x000000020000720c */ /* 0x000fe20003fa4070 */
[----:B------:R-:W-:Y:S04]  /*60e0*/  STL [R1+0x170], R8 ;  /* 0x0001700801007387 */ /* 0x000fe80000100800 */
[----:B------:R0:W-:Y:S01]  /*60f0*/  STL [R1+0x178], R3 ;  /* 0x0001780301007387 */ /* 0x0001e20000100800 */
[----:B------:R-:W-:-:S04]  /*6100*/  IMAD.HI.U32 R32, R4, R7, RZ ;  /* 0x0000000704207227 */ /* 0x000fc800078e00ff */
[----:B0-----:R-:W-:Y:S02]  /*6110*/  IMAD.MOV.U32 R3, RZ, RZ, R6 ;  /* 0x000000ffff037224 */ /* 0x001fe400078e0006 */
[----:B------:R-:W-:Y:S02]  /*6120*/  IMAD.MOV R32, RZ, RZ, -R32 ;  /* 0x000000ffff207224 */ /* 0x000fe400078e0a20 */
[----:B------:R-:W-:Y:S01]  /*6130*/  @!P1 IMAD.MOV R3, RZ, RZ, -R3 ;  /* 0x000000ffff039224 */ /* 0x000fe200078e0a03 */
[----:B------:R-:W-:Y:S01]  /*6140*/  IABS R5, R53 ;  /* 0x0000003500057213 */ /* 0x000fe20000000000 */
[--C-:B------:R-:W-:Y:S01]  /*6150*/  @!P3 IMAD.IADD R33, R33, 0x1, -R0.reuse ;  /* 0x000000012121b824 */ /* 0x100fe200078e0a00 */
[----:B------:R-:W-:Y:S01]  /*6160*/  ISETP.GE.AND P3, PT, R53, RZ, PT ;  /* 0x000000ff3500720c */ /* 0x000fe20003f66270 */
[----:B------:R-:W-:Y:S01]  /*6170*/  IMAD R7, R0, R32, R7 ;  /* 0x0000002000077224 */ /* 0x000fe200078e0207 */
[----:B------:R0:W-:Y:S01]  /*6180*/  STL [R1+0x17c], R3 ;  /* 0x00017c0301007387 */ /* 0x0001e20000100800 */
[----:B------:R-:W-:Y:S01]  /*6190*/  @!P5 IMAD.IADD R2, R2, 0x1, -R0 ;  /* 0x000000010202d824 */ /* 0x000fe200078e0a00 */
[----:B------:R-:W-:-:S02]  /*61a0*/  IABS R32, R55 ;  /* 0x0000003700207213 */ /* 0x000fc40000000000 */
[----:B------:R-:W3:Y:S01]  /*61b0*/  LDL.LU R53, [R1+0x1f8] ;  /* 0x0001f80001357983 */ /* 0x000ee20000300800 */
[----:B------:R-:W-:-:S03]  /*61c0*/  ISETP.GE.AND P5, PT, R55, RZ, PT ;  /* 0x000000ff3700720c */ /* 0x000fc60003fa6270 */
[----:B------:R-:W3:Y:S01]  /*61d0*/  LDL.LU R55, [R1+0x1fc] ;  /* 0x0001fc0001377983 */ /* 0x000ee20000300800 */
[----:B------:R-:W-:Y:S01]  /*61e0*/  IMAD.HI.U32 R39, R4, R5, RZ ;  /* 0x0000000504277227 */ /* 0x000fe200078e00ff */
[----:B------:R-:W-:-:S03]  /*61f0*/  ISETP.GT.U32.AND P6, PT, R0, R7, PT ;  /* 0x000000070000720c */ /* 0x000fc60003fc4070 */
[----:B------:R-:W-:-:S04]  /*6200*/  IMAD.MOV R39, RZ, RZ, -R39 ;  /* 0x000000ffff277224 */ /* 0x000fc800078e0a27 */
[----:B------:R-:W-:Y:S01]  /*6210*/  IMAD R5, R0, R39, R5 ;  /* 0x0000002700057224 */ /* 0x000fe200078e0205 */
[----:B------:R-:W-:Y:S02]  /*6220*/  ISETP.GE.AND P1, PT, R54, RZ, PT ;  /* 0x000000ff3600720c */ /* 0x000fe40003f26270 */
[----:B------:R-:W3:Y:S02]  /*6230*/  LDL.LU R54, [R1+0x200] ;  /* 0x0002000001367983 */ /* 0x000ee40000300800 */
[----:B------:R-:W-:Y:S01]  /*6240*/  ISETP.GT.U32.AND P2, PT, R0, R5, PT ;  /* 0x000000050000720c */ /* 0x000fe20003f44070 */
[----:B------:R-:W-:Y:S02]  /*6250*/  @!P6 IMAD.IADD R7, R7, 0x1, -R0 ;  /* 0x000000010707e824 */ /* 0x000fe400078e0a00 */
[----:B------:R-:W-:-:S03]  /*6260*/  IMAD.HI.U32 R34, R4, R32, RZ ;  /* 0x0000002004227227 */ /* 0x000fc600078e00ff */
[----:B------:R-:W-:Y:S01]  /*6270*/  ISETP.GT.U32.AND P6, PT, R0, R7, PT ;  /* 0x000000070000720c */ /* 0x000fe20003fc4070 */
[----:B------:R-:W-:-:S06]  /*6280*/  IMAD.MOV R34, RZ, RZ, -R34 ;  /* 0x000000ffff227224 */ /* 0x000fcc00078e0a22 */
[----:B------:R-:W-:Y:S02]  /*6290*/  @!P2 IMAD.IADD R5, R5, 0x1, -R0 ;  /* 0x000000010505a824 */ /* 0x000fe400078e0a00 */
[----:B------:R-:W-:-:S03]  /*62a0*/  IMAD R32, R0, R34, R32 ;  /* 0x0000002200207224 */ /* 0x000fc600078e0220 */
[C---:B------:R-:W-:Y:S01]  /*62b0*/  ISETP.GT.U32.AND P2, PT, R0.reuse, R5, PT ;  /* 0x000000050000720c */ /* 0x040fe20003f44070 */
[----:B------:R-:W-:Y:S01]  /*62c0*/  @!P6 IMAD.IADD R7, R7, 0x1, -R0 ;  /* 0x000000010707e824 */ /* 0x000fe200078e0a00 */
[----:B------:R-:W-:Y:S01]  /*62d0*/  ISETP.GT.U32.AND P6, PT, R0, R32, PT ;  /* 0x000000200000720c */ /* 0x000fe20003fc4070 */
[----:B0-----:R-:W-:Y:S01]  /*62e0*/  IMAD.MOV.U32 R3, RZ, RZ, R33 ;  /* 0x000000ffff037224 */ /* 0x001fe200078e0021 */
[----:B------:R-:W-:Y:S02]  /*62f0*/  ISETP.GE.AND P4, PT, R56, RZ, PT ;  /* 0x000000ff3800720c */ /* 0x000fe40003f86270 */
[----:B------:R-:W3:Y:S01]  /*6300*/  LDL.LU R56, [R1+0x204] ;  /* 0x0002040001387983 */ /* 0x000ee20000300800 */
[----:B------:R-:W-:Y:S01]  /*6310*/  @!P0 IMAD.MOV R3, RZ, RZ, -R3 ;  /* 0x000000ffff038224 */ /* 0x000fe200078e0a03 */
[----:B------:R-:W-:-:S05]  /*6320*/  ISETP.GT.U32.AND P0, PT, R0, R2, PT ;  /* 0x000000020000720c */ /* 0x000fca0003f04070 */
[--C-:B------:R-:W-:Y:S01]  /*6330*/  @!P2 IMAD.IADD R5, R5, 0x1, -R0.reuse ;  /* 0x000000010505a824 */ /* 0x100fe200078e0a00 */
[----:B------:R0:W-:Y:S01]  /*6340*/  STL [R1+0x18c], R3 ;  /* 0x00018c0301007387 */ /* 0x0001e20000100800 */
[----:B------:R-:W-:Y:S02]  /*6350*/  @!P6 IMAD.IADD R32, R32, 0x1, -R0 ;  /* 0x000000012020e824 */ /* 0x000fe400078e0a00 */
[----:B------:R-:W-:Y:S02]  /*6360*/  @!P4 IMAD.MOV R7, RZ, RZ, -R7 ;  /* 0x000000ffff07c224 */ /* 0x000fe400078e0a07 */
[----:B0-----:R-:W-:Y:S01]  /*6370*/  IMAD.MOV.U32 R3, RZ, RZ, R5 ;  /* 0x000000ffff037224 */ /* 0x001fe200078e0005 */
[----:B------:R-:W-:-:S03]  /*6380*/  ISETP.GT.U32.AND P6, PT, R0, R32, PT ;  /* 0x000000200000720c */ /* 0x000fc60003fc4070 */
[----:B------:R-:W-:Y:S01]  /*6390*/  @!P3 IMAD.MOV R3, RZ, RZ, -R3 ;  /* 0x000000ffff03b224 */ /* 0x000fe200078e0a03 */
[----:B------:R-:W-:Y:S01]  /*63a0*/  IABS R37, R51 ;  /* 0x0000003300257213 */ /* 0x000fe20000000000 */
[----:B------:R-:W-:Y:S01]  /*63b0*/  STL [R1+0x194], R7 ;  /* 0x0001940701007387 */ /* 0x000fe20000100800 */
[----:B------:R-:W-:-:S03]  /*63c0*/  @!P0 IMAD.IADD R2, R2, 0x1, -R0 ;  /* 0x0000000102028824 */ /* 0x000fc600078e0a00 */
[----:B------:R0:W-:Y:S01]  /*63d0*/  STL [R1+0x1a4], R3 ;  /* 0x0001a40301007387 */ /* 0x0001e20000100800 */
[----:B------:R-:W-:-:S04]  /*63e0*/  IMAD.HI.U32 R35, R4, R37, RZ ;  /* 0x0000002504237227 */ /* 0x000fc800078e00ff */
[----:B------:R-:W-:Y:S02]  /*63f0*/  IMAD.MOV R35, RZ, RZ, -R35 ;  /* 0x000000ffff237224 */ /* 0x000fe400078e0a23 */
[----:B0-----:R-:W-:Y:S02]  /*6400*/  IMAD.MOV.U32 R3, RZ, RZ, R2 ;  /* 0x000000ffff037224 */ /* 0x001fe400078e0002 */
[----:B------:R-:W-:Y:S02]  /*6410*/  @!P6 IMAD.IADD R32, R32, 0x1, -R0 ;  /* 0x000000012020e824 */ /* 0x000fe400078e0a00 */
[----:B------:R-:W-:Y:S02]  /*6420*/  @!P1 IMAD.MOV R3, RZ, RZ, -R3 ;  /* 0x000000ffff039224 */ /* 0x000fe400078e0a03 */
[----:B------:R-:W-:-:S05]  /*6430*/  IMAD R37, R0, R35, R37 ;  /* 0x0000002300257224 */ /* 0x000fca00078e0225 */
[----:B------:R-:W-:-:S13]  /*6440*/  ISETP.GT.U32.AND P2, PT, R0, R37, PT ;  /* 0x000000250000720c */ /* 0x000fda0003f44070 */
[----:B------:R-:W-:Y:S01]  /*6450*/  @!P2 IMAD.IADD R37, R37, 0x1, -R0 ;  /* 0x000000012525a824 */ /* 0x000fe200078e0a00 */
[----:B--2---:R-:W-:Y:S02]  /*6460*/  IABS R6, R57 ;  /* 0x0000003900067213 */ /* 0x004fe40000000000 */
[----:B------:R-:W-:Y:S02]  /*6470*/  ISETP.GE.AND P3, PT, R57, RZ, PT ;  /* 0x000000ff3900720c */ /* 0x000fe40003f66270 */
[----:B------:R-:W2:Y:S01]  /*6480*/  LDL.LU R57, [R1+0x208] ;  /* 0x0002080001397983 */ /* 0x000ea20000300800 */
[----:B----4-:R-:W-:Y:S02]  /*6490*/  IABS R34, R52 ;  /* 0x0000003400227213 */ /* 0x010fe40000000000 */
[----:B------:R-:W-:Y:S02]  /*64a0*/  ISETP.GE.AND P0, PT, R52, RZ, PT ;  /* 0x000000ff3400720c */ /* 0x000fe40003f06270 */
[----:B------:R-:W4:Y:S01]  /*64b0*/  LDL.LU R52, [R1+0x20c] ;  /* 0x00020c0001347983 */ /* 0x000f220000300800 */
[----:B------:R-:W-:-:S04]  /*64c0*/  IMAD.HI.U32 R5, R4, R34, RZ ;  /* 0x0000002204057227 */ /* 0x000fc800078e00ff */
[----:B------:R-:W-:Y:S01]  /*64d0*/  IMAD.MOV R5, RZ, RZ, -R5 ;  /* 0x000000ffff057224 */ /* 0x000fe200078e0a05 */
[----:B------:R0:W-:Y:S03]  /*64e0*/  STL [R1+0x1a8], R3 ;  /* 0x0001a80301007387 */ /* 0x0001e60000100800 */
[----:B------:R-:W-:Y:S02]  /*64f0*/  IMAD R34, R0, R5, R34 ;  /* 0x0000000500227224 */ /* 0x000fe400078e0222 */
[----:B0-----:R-:W-:-:S04]  /*6500*/  IMAD.MOV.U32 R3, RZ, RZ, R32 ;  /* 0x000000ffff037224 */ /* 0x001fc800078e0020 */
[----:B------:R-:W-:Y:S01]  /*6510*/  @!P5 IMAD.MOV R3, RZ, RZ, -R3 ;  /* 0x000000ffff03d224 */ /* 0x000fe200078e0a03 */
[----:B------:R-:W-:-:S13]  /*6520*/  ISETP.GT.U32.AND P5, PT, R0, R34, PT ;  /* 0x000000220000720c */ /* 0x000fda0003fa4070 */
[----:B------:R-:W-:Y:S01]  /*6530*/  @!P5 IMAD.IADD R34, R34, 0x1, -R0 ;  /* 0x000000012222d824 */ /* 0x000fe200078e0a00 */
[----:B---3--:R-:W-:Y:S02]  /*6540*/  ISETP.GE.AND P2, PT, R53, RZ, PT ;  /* 0x000000ff3500720c */ /* 0x008fe40003f46270 */
[----:B------:R-:W-:Y:S02]  /*6550*/  IABS R7, R53 ;  /* 0x0000003500077213 */ /* 0x000fe40000000000 */
[----:B------:R-:W3:Y:S01]  /*6560*/  LDL.LU R53, [R1+0x210] ;  /* 0x0002100001357983 */ /* 0x000ee20000300800 */
[----:B------:R-:W-:Y:S02]  /*6570*/  IABS R5, R55 ;  /* 0x0000003700057213 */ /* 0x000fe40000000000 */
[----:B------:R-:W-:Y:S01]  /*6580*/  ISETP.GE.AND P5, PT, R55, RZ, PT ;  /* 0x000000ff3700720c */ /* 0x000fe20003fa6270 */
[----:B------:R0:W-:Y:S04]  /*6590*/  STL [R1+0x1b4], R3 ;  /* 0x0001b40301007387 */ /* 0x0001e80000100800 */
[----:B------:R-:W3:Y:S01]  /*65a0*/  LDL.LU R55, [R1+0x214] ;  /* 0x0002140001377983 */ /* 0x000ee20000300800 */
[----:B------:R-:W-:-:S04]  /*65b0*/  IMAD.HI.U32 R35, R4, R6, RZ ;  /* 0x0000000604237227 */ /* 0x000fc800078e00ff */
[----:B------:R-:W-:-:S04]  /*65c0*/  IMAD.MOV R35, RZ, RZ, -R35 ;  /* 0x000000ffff237224 */ /* 0x000fc800078e0a23 */
[----:B------:R-:W-:-:S05]  /*65d0*/  IMAD R35, R0, R35, R6 ;  /* 0x0000002300237224 */ /* 0x000fca00078e0206 */
[----:B------:R-:W-:Y:S01]  /*65e0*/  ISETP.GT.U32.AND P6, PT, R0, R35, PT ;  /* 0x000000230000720c */ /* 0x000fe20003fc4070 */
[----:B------:R-:W-:Y:S01]  /*65f0*/  IMAD.HI.U32 R33, R4, R7, RZ ;  /* 0x0000000704217227 */ /* 0x000fe200078e00ff */
[----:B------:R-:W-:-:S03]  /*6600*/  ISETP.GT.U32.AND P1, PT, R0, R37, PT ;  /* 0x000000250000720c */ /* 0x000fc60003f24070 */
[----:B------:R-:W-:-:S08]  /*6610*/  IMAD.HI.U32 R2, R4, R5, RZ ;  /* 0x0000000504027227 */ /* 0x000fd000078e00ff */
[----:B------:R-:W-:-:S05]  /*6620*/  @!P6 IMAD.IADD R35, R35, 0x1, -R0 ;  /* 0x000000012323e824 */ /* 0x000fca00078e0a00 */
[C---:B------:R-:W-:Y:S01]  /*6630*/  ISETP.GT.U32.AND P6, PT, R0.reuse, R35, PT ;  /* 0x000000230000720c */ /* 0x040fe20003fc4070 */
[----:B------:R-:W-:Y:S02]  /*6640*/  IMAD.MOV R32, RZ, RZ, -R33 ;  /* 0x000000ffff207224 */ /* 0x000fe400078e0a21 */
[----:B------:R-:W-:Y:S02]  /*6650*/  IMAD.MOV R2, RZ, RZ, -R2 ;  /* 0x000000ffff027224 */ /* 0x000fe400078e0a02 */
[C---:B------:R-:W-:Y:S02]  /*6660*/  IMAD R7, R0.reuse, R32, R7 ;  /* 0x0000002000077224 */ /* 0x040fe400078e0207 */
[C---:B------:R-:W-:Y:S01]  /*6670*/  IMAD R5, R0.reuse, R2, R5 ;  /* 0x0000000200057224 */ /* 0x040fe200078e0205 */
[----:B------:R-:W-:Y:S01]  /*6680*/  ISETP.GE.AND P4, PT, R51, RZ, PT ;  /* 0x000000ff3300720c */ /* 0x000fe20003f86270 */
[----:B------:R-:W-:Y:S01]  /*6690*/  @!P1 IMAD.IADD R37, R37, 0x1, -R0 ;  /* 0x0000000125259824 */ /* 0x000fe200078e0a00 */
[----:B------:R-:W-:-:S03]  /*66a0*/  ISETP.GT.U32.AND P1, PT, R0, R7, PT ;  /* 0x000000070000720c */ /* 0x000fc60003f24070 */
[----:B------:R-:W-:Y:S01]  /*66b0*/  @!P6 IMAD.IADD R35, R35, 0x1, -R0 ;  /* 0x000000012323e824 */ /* 0x000fe200078e0a00 */
[----:B------:R-:W-:Y:S02]  /*66c0*/  ISETP.GT.U32.AND P6, PT, R0, R5, PT ;  /* 0x000000050000720c */ /* 0x000fe40003fc4070 */
[----:B------:R-:W-:Y:S01]  /*66d0*/  IABS R6, R54 ;  /* 0x0000003600067213 */ /* 0x000fe20000000000 */
[----:B0-----:R-:W-:-:S04]  /*66e0*/  IMAD.MOV.U32 R3, RZ, RZ, R37 ;  /* 0x000000ffff037224 */ /* 0x001fc800078e0025 */
[----:B------:R-:W-:-:S04]  /*66f0*/  IMAD.HI.U32 R33, R4, R6, RZ ;  /* 0x0000000604217227 */ /* 0x000fc800078e00ff */
[--C-:B------:R-:W-:Y:S01]  /*6700*/  @!P1 IMAD.IADD R7, R7, 0x1, -R0.reuse ;  /* 0x0000000107079824 */ /* 0x100fe200078e0a00 */
[C---:B------:R-:W-:Y:S01]  /*6710*/  ISETP.GT.U32.AND P1, PT, R0.reuse, R34, PT ;  /* 0x000000220000720c */ /* 0x040fe20003f24070 */
[----:B------:R-:W-:Y:S02]  /*6720*/  @!P6 IMAD.IADD R5, R5, 0x1, -R0 ;  /* 0x000000010505e824 */ /* 0x000fe400078e0a00 */
[----:B------:R-:W-:Y:S02]  /*6730*/  @!P4 IMAD.MOV R3, RZ, RZ, -R3 ;  /* 0x000000ffff03c224 */ /* 0x000fe400078e0a03 */
[----:B------:R-:W-:Y:S01]  /*6740*/  IMAD.MOV R33, RZ, RZ, -R33 ;  /* 0x000000ffff217224 */ /* 0x000fe200078e0a21 */
[C---:B------:R-:W-:Y:S02]  /*6750*/  ISETP.GT.U32.AND P4, PT, R0.reuse, R5, PT ;  /* 0x000000050000720c */ /* 0x040fe40003f84070 */
[----:B------:R0:W-:Y:S01]  /*6760*/  STL [R1+0x1b0], R3 ;  /* 0x0001b00301007387 */ /* 0x0001e20000100800 */
[----:B------:R-:W-:-:S03]  /*6770*/  IMAD R6, R0, R33, R6 ;  /* 0x0000002100067224 */ /* 0x000fc600078e0206 */
[----:B------:R-:W3:Y:S01]  /*6780*/  LDL.LU R51, [R1+0x218] ;  /* 0x0002180001337983 */ /* 0x000ee20000300800 */
[----:B0-----:R-:W-:-:S04]  /*6790*/  IMAD.MOV.U32 R3, RZ, RZ, R35 ;  /* 0x000000ffff037224 */ /* 0x001fc800078e0023 */
[----:B------:R-:W-:Y:S01]  /*67a0*/  @!P3 IMAD.MOV R3, RZ, RZ, -R3 ;  /* 0x000000ffff03b224 */ /* 0x000fe200078e0a03 */
[----:B------:R-:W-:Y:S01]  /*67b0*/  ISETP.GT.U32.AND P3, PT, R0, R6, PT ;  /* 0x000000060000720c */ /* 0x000fe20003f64070 */
[--C-:B------:R-:W-:Y:S01]  /*67c0*/  @!P1 IMAD.IADD R34, R34, 0x1, -R0.reuse ;  /* 0x0000000122229824 */ /* 0x100fe200078e0a00 */
[----:B------:R-:W-:Y:S01]  /*67d0*/  ISETP.GT.U32.AND P6, PT, R0, R7, PT ;  /* 0x000000070000720c */ /* 0x000fe20003fc4070 */
[----:B------:R-:W-:Y:S01]  /*67e0*/  @!P4 IMAD.IADD R5, R5, 0x1, -R0 ;  /* 0x000000010505c824 */ /* 0x000fe200078e0a00 */
[----:B------:R0:W-:Y:S01]  /*67f0*/  STL [R1+0x1ac], R3 ;  /* 0x0001ac0301007387 */ /* 0x0001e20000100800 */
[----:B------:R-:W-:-:S03]  /*6800*/  ISETP.GE.AND P4, PT, R54, RZ, PT ;  /* 0x000000ff3600720c */ /* 0x000fc60003f86270 */
[----:B------:R-:W3:Y:S01]  /*6810*/  LDL.LU R54, [R1+0x21c] ;  /* 0x00021c0001367983 */ /* 0x000ee20000300800 */
[----:B0-----:R-:W-:Y:S01]  /*6820*/  IMAD.MOV.U32 R3, RZ, RZ, R34 ;  /* 0x000000ffff037224 */ /* 0x001fe200078e0022 */
[----:B------:R-:W-:-:S03]  /*6830*/  IABS R36, R56 ;  /* 0x0000003800247213 */ /* 0x000fc60000000000 */
[--C-:B------:R-:W-:Y:S02]  /*6840*/  @!P3 IMAD.IADD R6, R6, 0x1, -R0.reuse ;  /* 0x000000010606b824 */ /* 0x100fe400078e0a00 */
[----:B------:R-:W-:Y:S01]  /*6850*/  @!P0 IMAD.MOV R3, RZ, RZ, -R3 ;  /* 0x000000ffff038224 */ /* 0x000fe200078e0a03 */
[----:B------:R-:W-:Y:S01]  /*6860*/  ISETP.GE.AND P3, PT, R56, RZ, PT ;  /* 0x000000ff3800720c */ /* 0x000fe20003f66270 */
[----:B------:R-:W-:Y:S01]  /*6870*/  @!P6 IMAD.IADD R7, R7, 0x1, -R0 ;  /* 0x000000010707e824 */ /* 0x000fe200078e0a00 */
[----:B------:R-:W3:Y:S04]  /*6880*/  LDL.LU R56, [R1+0x250] ;  /* 0x0002500001387983 */ /* 0x000ee80000300800 */
[----:B------:R0:W-:Y:S01]  /*6890*/  STL [R1+0x1a0], R3 ;  /* 0x0001a00301007387 */ /* 0x0001e20000100800 */
[----:B------:R-:W-:-:S02]  /*68a0*/  @!P2 IMAD.MOV R7, RZ, RZ, -R7 ;  /* 0x000000ffff07a224 */ /* 0x000fc400078e0a07 */
[----:B0-----:R-:W-:-:S04]  /*68b0*/  IMAD.MOV.U32 R3, RZ, RZ, R5 ;  /* 0x000000ffff037224 */ /* 0x001fc800078e0005 */
[----:B------:R-:W-:Y:S01]  /*68c0*/  @!P5 IMAD.MOV R3, RZ, RZ, -R3 ;  /* 0x000000ffff03d224 */ /* 0x000fe200078e0a03 */
[----:B------:R-:W-:Y:S04]  /*68d0*/  STL [R1+0x19c], R7 ;  /* 0x00019c0701007387 */ /* 0x000fe80000100800 */
[----:B------:R0:W-:Y:S01]  /*68e0*/  STL [R1+0x198], R3 ;  /* 0x0001980301007387 */ /* 0x0001e20000100800 */
[----:B--2---:R-:W-:Y:S02]  /*68f0*/  IABS R32, R57 ;  /* 0x0000003900207213 */ /* 0x004fe40000000000 */
[----:B------:R-:W-:Y:S02]  /*6900*/  ISETP.GE.AND P2, PT, R57, RZ, PT ;  /* 0x000000ff3900720c */ /* 0x000fe40003f46270 */
[----:B------:R-:W2:Y:S01]  /*6910*/  LDL.LU R57, [R1+0x254] ;  /* 0x0002540001397983 */ /* 0x000ea20000300800 */
[----:B----4-:R-:W-:-:S05]  /*6920*/  IABS R33, R52 ;  /* 0x0000003400217213 */ /* 0x010fca0000000000 */
[----:B------:R-:W-:-:S04]  /*6930*/  IMAD.HI.U32 R35, R4, R33, RZ ;  /* 0x0000002104237227 */ /* 0x000fc800078e00ff */
[----:B------:R-:W-:-:S04]  /*6940*/  IMAD.MOV R35, RZ, RZ, -R35 ;  /* 0x000000ffff237224 */ /* 0x000fc800078e0a23 */
[----:B------:R-:W-:-:S05]  /*6950*/  IMAD R33, R0, R35, R33 ;  /* 0x0000002300217224 */ /* 0x000fca00078e0221 */
[----:B------:R-:W-:-:S13]  /*6960*/  ISETP.GT.U32.AND P5, PT, R0, R33, PT ;  /* 0x000000210000720c */ /* 0x000fda0003fa4070 */
[----:B------:R-:W-:Y:S01]  /*6970*/  @!P5 IMAD.IADD R33, R33, 0x1, -R0 ;  /* 0x000000012121d824 */ /* 0x000fe200078e0a00 */
[----:B---3--:R-:W-:Y:S02]  /*6980*/  IABS R35, R55 ;  /* 0x0000003700237213 */ /* 0x008fe40000000000 */
[----:B------:R-:W-:Y:S02]  /*6990*/  ISETP.GE.AND P5, PT, R55, RZ, PT ;  /* 0x000000ff3700720c */ /* 0x000fe40003fa6270 */
[----:B------:R-:W3:Y:S01]  /*69a0*/  LDL.LU R55, [R1+0x258] ;  /* 0x0002580001377983 */ /* 0x000ee20000300800 */
[----:B------:R-:W-:-:S04]  /*69b0*/  IMAD.HI.U32 R2, R4, R36, RZ ;  /* 0x0000002404027227 */ /* 0x000fc800078e00ff */
[----:B------:R-:W-:-:S04]  /*69c0*/  IMAD.MOV R2, RZ, RZ, -R2 ;  /* 0x000000ffff027224 */ /* 0x000fc800078e0a02 */
[----:B------:R-:W-:-:S05]  /*69d0*/  IMAD R36, R0, R2, R36 ;  /* 0x0000000200247224 */ /* 0x000fca00078e0224 */
[----:B------:R-:W-:Y:S01]  /*69e0*/  ISETP.GT.U32.AND P1, PT, R0, R36, PT ;  /* 0x000000240000720c */ /* 0x000fe20003f24070 */
[----:B------:R-:W-:-:S04]  /*69f0*/  IMAD.HI.U32 R2, R4, R32, RZ ;  /* 0x0000002004027227 */ /* 0x000fc800078e00ff */
[----:B------:R-:W-:Y:S01]  /*6a00*/  IMAD.MOV R2, RZ, RZ, -R2 ;  /* 0x000000ffff027224 */ /* 0x000fe200078e0a02 */
[----:B------:R-:W-:-:S03]  /*6a10*/  IABS R37, R53 ;  /* 0x0000003500257213 */ /* 0x000fc60000000000 */
[----:B------:R-:W-:-:S04]  /*6a20*/  IMAD R32, R0, R2, R32 ;  /* 0x0000000200207224 */ /* 0x000fc800078e0220 */
[----:B------:R-:W-:Y:S01]  /*6a30*/  @!P1 IMAD.IADD R36, R36, 0x1, -R0 ;  /* 0x0000000124249824 */ /* 0x000fe200078e0a00 */
[----:B------:R-:W-:Y:S01]  /*6a40*/  ISETP.GT.U32.AND P6, PT, R0, R32, PT ;  /* 0x000000200000720c */ /* 0x000fe20003fc4070 */
[----:B------:R-:W-:-:S03]  /*6a50*/  IMAD.HI.U32 R2, R4, R37, RZ ;  /* 0x0000002504027227 */ /* 0x000fc600078e00ff */
[C---:B------:R-:W-:Y:S01]  /*6a60*/  ISETP.GT.U32.AND P0, PT, R0.reuse, R36, PT ;  /* 0x000000240000720c */ /* 0x040fe20003f04070 */
[----:B------:R-:W-:Y:S01]  /*6a70*/  IMAD.MOV R2, RZ, RZ, -R2 ;  /* 0x000000ffff027224 */ /* 0x000fe200078e0a02 */
[----:B------:R-:W-:-:S03]  /*6a80*/  ISETP.GT.U32.AND P1, PT, R0, R6, PT ;  /* 0x000000060000720c */ /* 0x000fc60003f24070 */
[----:B------:R-:W-:-:S04]  /*6a90*/  IMAD R37, R0, R2, R37 ;  /* 0x0000000200257224 */ /* 0x000fc800078e0225 */
[----:B------:R-:W-:-:S04]  /*6aa0*/  @!P6 IMAD.IADD R32, R32, 0x1, -R0 ;  /* 0x000000012020e824 */ /* 0x000fc800078e0a00 */
[--C-:B------:R-:W-:Y:S01]  /*6ab0*/  @!P0 IMAD.IADD R36, R36, 0x1, -R0.reuse ;  /* 0x0000000124248824 */ /* 0x100fe200078e0a00 */
[----:B------:R-:W-:Y:S01]  /*6ac0*/  ISETP.GT.U32.AND P0, PT, R0, R37, PT ;  /* 0x000000250000720c */ /* 0x000fe20003f04070 */
[----:B------:R-:W-:Y:S01]  /*6ad0*/  @!P1 IMAD.IADD R6, R6, 0x1, -R0 ;  /* 0x0000000106069824 */ /* 0x000fe200078e0a00 */
[----:B------:R-:W-:Y:S02]  /*6ae0*/  ISETP.GT.U32.AND P6, PT, R0, R32, PT ;  /* 0x000000200000720c */ /* 0x000fe40003fc4070 */
[----:B------:R-:W-:Y:S02]  /*6af0*/  ISETP.GE.AND P1, PT, R52, RZ, PT ;  /* 0x000000ff3400720c */ /* 0x000fe40003f26270 */
[----:B------:R-:W4:Y:S01]  /*6b00*/  LDL.LU R52, [R1+0x25c] ;  /* 0x00025c0001347983 */ /* 0x000f220000300800 */
[----:B------:R-:W-:Y:S02]  /*6b10*/  IMAD.MOV.U32 R8, RZ, RZ, R6 ;  /* 0x000000ffff087224 */ /* 0x000fe400078e0006 */
[----:B0-----:R-:W-:-:S02]  /*6b20*/  IMAD.MOV.U32 R3, RZ, RZ, R36 ;  /* 0x000000ffff037224 */ /* 0x001fc400078e0024 */
[----:B------:R-:W-:-:S04]  /*6b30*/  IMAD.HI.U32 R2, R4, R35, RZ ;  /* 0x0000002304027227 */ /* 0x000fc800078e00ff */
[----:B------:R-:W-:Y:S01]  /*6b40*/  @!P0 IMAD.IADD R37, R37, 0x1, -R0 ;  /* 0x0000000125258824 */ /* 0x000fe200078e0a00 */
[----:B------:R-:W-:Y:S01]  /*6b50*/  ISETP.GT.U32.AND P0, PT, R0, R33, PT ;  /* 0x000000210000720c */ /* 0x000fe20003f04070 */
[----:B------:R-:W-:Y:S02]  /*6b60*/  @!P4 IMAD.MOV R8, RZ, RZ, -R8 ;  /* 0x000000ffff08c224 */ /* 0x000fe400078e0a08 */
[----:B------:R-:W-:Y:S02]  /*6b70*/  @!P3 IMAD.MOV R3, RZ, RZ, -R3 ;  /* 0x000000ffff03b224 */ /* 0x000fe400078e0a03 */
[----:B------:R-:W-:Y:S01]  /*6b80*/  @!P6 IMAD.IADD R32, R32, 0x1, -R0 ;  /* 0x000000012020e824 */ /* 0x000fe200078e0a00 */
[----:B------:R-:W-:Y:S01]  /*6b90*/  ISETP.GE.AND P6, PT, R53, RZ, PT ;  /* 0x000000ff3500720c */ /* 0x000fe20003fc6270 */
[----:B------:R-:W-:Y:S01]  /*6ba0*/  IMAD.MOV R2, RZ, RZ, -R2 ;  /* 0x000000ffff027224 */ /* 0x000fe200078e0a02 */
[----:B------:R-:W-:Y:S01]  /*6bb0*/  IABS R34, R51 ;  /* 0x0000003300227213 */ /* 0x000fe20000000000 */
[----:B------:R-:W4:Y:S01]  /*6bc0*/  LDL.LU R53, [R1+0x260] ;  /* 0x0002600001357983 */ /* 0x000f220000300800 */
[----:B------:R-:W-:-:S03]  /*6bd0*/  ISETP.GT.U32.AND P3, PT, R0, R37, PT ;  /* 0x000000250000720c */ /* 0x000fc60003f64070 */
[----:B------:R-:W-:Y:S01]  /*6be0*/  STL [R1+0x190], R8 ;  /* 0x0001900801007387 */ /* 0x000fe20000100800 */
[----:B------:R-:W-:-:S03]  /*6bf0*/  IMAD R35, R0, R2, R35 ;  /* 0x0000000200237224 */ /* 0x000fc600078e0223 */
[----:B------:R0:W-:Y:S01]  /*6c00*/  STL [R1+0x188], R3 ;  /* 0x0001880301007387 */ /* 0x0001e20000100800 */
[----:B------:R-:W-:-:S04]  /*6c10*/  IMAD.HI.U32 R2, R4, R34, RZ ;  /* 0x0000002204027227 */ /* 0x000fc800078e00ff */
[----:B0-----:R-:W-:Y:S02]  /*6c20*/  IMAD.MOV.U32 R3, RZ, RZ, R32 ;  /* 0x000000ffff037224 */ /* 0x001fe400078e0020 */
[----:B------:R-:W-:Y:S02]  /*6c30*/  IMAD.MOV R2, RZ, RZ, -R2 ;  /* 0x000000ffff027224 */ /* 0x000fe400078e0a02 */
[----:B------:R-:W-:Y:S02]  /*6c40*/  @!P2 IMAD.MOV R3, RZ, RZ, -R3 ;  /* 0x000000ffff03a224 */ /* 0x000fe400078e0a03 */
[----:B------:R-:W-:Y:S01]  /*6c50*/  @!P0 IMAD.IADD R33, R33, 0x1, -R0 ;  /* 0x0000000121218824 */ /* 0x000fe200078e0a00 */
[----:B------:R-:W-:Y:S01]  /*6c60*/  IABS R7, R54 ;  /* 0x0000003600077213 */ /* 0x000fe20000000000 */
[----:B------:R-:W-:Y:S01]  /*6c70*/  IMAD R34, R0, R2, R34 ;  /* 0x0000000200227224 */ /* 0x000fe200078e0222 */
[----:B------:R0:W-:Y:S01]  /*6c80*/  STL [R1+0x184], R3 ;  /* 0x0001840301007387 */ /* 0x0001e20000100800 */
[----:B------:R-:W-:Y:S01]  /*6c90*/  @!P3 IMAD.IADD R37, R37, 0x1, -R0 ;  /* 0x000000012525b824 */ /* 0x000fe200078e0a00 */
[----:B------:R-:W-:-:S02]  /*6ca0*/  ISETP.GE.AND P3, PT, R54, RZ, PT ;  /* 0x000000ff3600720c */ /* 0x000fc40003f66270 */
[----:B------:R-:W4:Y:S01]  /*6cb0*/  LDL.LU R54, [R1+0x264] ;  /* 0x0002640001367983 */ /* 0x000f220000300800 */
[C---:B------:R-:W-:Y:S01]  /*6cc0*/  ISETP.GT.U32.AND P0, PT, R0.reuse, R34, PT ;  /* 0x000000220000720c */ /* 0x040fe20003f04070 */
[----:B0-----:R-:W-:Y:S01]  /*6cd0*/  IMAD.MOV.U32 R3, RZ, RZ, R33 ;  /* 0x000000ffff037224 */ /* 0x001fe200078e0021 */
[----:B------:R-:W-:-:S03]  /*6ce0*/  ISETP.GT.U32.AND P4, PT, R0, R35, PT ;  /* 0x000000230000720c */ /* 0x000fc60003f84070 */
[----:B------:R-:W-:-:S05]  /*6cf0*/  @!P1 IMAD.MOV R3, RZ, RZ, -R3 ;  /* 0x000000ffff039224 */ /* 0x000fca00078e0a03 */
[----:B------:R0:W-:Y:S03]  /*6d00*/  STL [R1+0x180], R3 ;  /* 0x0001800301007387 */ /* 0x0001e60000100800 */
[----:B------:R-:W-:Y:S02]  /*6d10*/  @!P0 IMAD.IADD R34, R34, 0x1, -R0 ;  /* 0x0000000122228824 */ /* 0x000fe400078e0a00 */
[----:B0-----:R-:W-:-:S04]  /*6d20*/  IMAD.MOV.U32 R3, RZ, RZ, R37 ;  /* 0x000000ffff037224 */ /* 0x001fc800078e0025 */
[----:B------:R-:W-:Y:S01]  /*6d30*/  @!P6 IMAD.MOV R3, RZ, RZ, -R3 ;  /* 0x000000ffff03e224 */ /* 0x000fe200078e0a03 */
[----:B------:R-:W-:Y:S01]  /*6d40*/  ISETP.GE.AND P2, PT, R51, RZ, PT ;  /* 0x000000ff3300720c */ /* 0x000fe20003f46270 */
[----:B------:R-:W-:-:S03]  /*6d50*/  @!P4 IMAD.IADD R35, R35, 0x1, -R0 ;  /* 0x000000012323c824 */ /* 0x000fc600078e0a00 */
[----:B------:R0:W-:Y:S01]  /*6d60*/  STL [R1+0x174], R3 ;  /* 0x0001740301007387 */ /* 0x0001e20000100800 */
[----:B------:R-:W-:-:S03]  /*6d70*/  ISETP.GT.U32.AND P1, PT, R0, R34, PT ;  /* 0x000000220000720c */ /* 0x000fc60003f24070 */
[----:B------:R-:W4:Y:S01]  /*6d80*/  LDL.LU R51, [R1+0x268] ;  /* 0x0002680001337983 */ /* 0x000f220000300800 */
[----:B------:R-:W-:Y:S02]  /*6d90*/  ISETP.GT.U32.AND P0, PT, R0, R35, PT ;  /* 0x000000230000720c */ /* 0x000fe40003f04070 */
[----:B------:R-:W-:-:S07]  /*6da0*/  IABS R5, R56 ;  /* 0x0000003800057213 */ /* 0x000fce0000000000 */
[----:B------:R-:W-:-:S04]  /*6db0*/  @!P1 IMAD.IADD R34, R34, 0x1, -R0 ;  /* 0x0000000122229824 */ /* 0x000fc800078e0a00 */
[----:B------:R-:W-:Y:S02]  /*6dc0*/  @!P0 IMAD.IADD R35, R35, 0x1, -R0 ;  /* 0x0000000123238824 */ /* 0x000fe400078e0a00 */
[----:B------:R-:W-:-:S04]  /*6dd0*/  IMAD.HI.U32 R2, R4, R5, RZ ;  /* 0x0000000504027227 */ /* 0x000fc800078e00ff */
[----:B0-----:R-:W-:Y:S02]  /*6de0*/  IMAD.MOV.U32 R3, RZ, RZ, R35 ;  /* 0x000000ffff037224 */ /* 0x001fe400078e0023 */
[----:B------:R-:W-:Y:S02]  /*6df0*/  IMAD.MOV R2, RZ, RZ, -R2 ;  /* 0x000000ffff027224 */ /* 0x000fe400078e0a02 */
[----:B------:R-:W-:Y:S01]  /*6e00*/  @!P5 IMAD.MOV R3, RZ, RZ, -R3 ;  /* 0x000000ffff03d224 */ /* 0x000fe200078e0a03 */
[----:B------:R-:W-:Y:S01]  /*6e10*/  ISETP.GE.AND P0, PT, R56, RZ, PT ;  /* 0x000000ff3800720c */ /* 0x000fe20003f06270 */
[----:B------:R-:W-:Y:S01]  /*6e20*/  IMAD R5, R0, R2, R5 ;  /* 0x0000000200057224 */ /* 0x000fe200078e0205 */
[----:B------:R-:W4:Y:S04]  /*6e30*/  LDL.LU R56, [R1+0x26c] ;  /* 0x00026c0001387983 */ /* 0x000f280000300800 */
[----:B------:R0:W-:Y:S01]  /*6e40*/  STL [R1+0x160], R3 ;  /* 0x0001600301007387 */ /* 0x0001e20000100800 */
[----:B--2---:R-:W-:-:S05]  /*6e50*/  IABS R32, R57 ;  /* 0x0000003900207213 */ /* 0x004fca0000000000 */
[----:B------:R-:W-:-:S04]  /*6e60*/  IMAD.HI.U32 R38, R4, R32, RZ ;  /* 0x0000002004267227 */ /* 0x000fc800078e00ff */
[----:B------:R-:W-:-:S04]  /*6e70*/  IMAD.MOV R38, RZ, RZ, -R38 ;  /* 0x000000ffff267224 */ /* 0x000fc800078e0a26 */
[----:B------:R-:W-:-:S05]  /*6e80*/  IMAD R32, R0, R38, R32 ;  /* 0x0000002600207224 */ /* 0x000fca00078e0220 */
[----:B------:R-:W-:-:S13]  /*6e90*/  ISETP.GT.U32.AND P1, PT, R0, R32, PT ;  /* 0x000000200000720c */ /* 0x000fda0003f24070 */
[----:B------:R-:W-:Y:S01]  /*6ea0*/  @!P1 IMAD.IADD R32, R32, 0x1, -R0 ;  /* 0x0000000120209824 */ /* 0x000fe200078e0a00 */
[----:B---3--:R-:W-:Y:S02]  /*6eb0*/  IABS R2, R55 ;  /* 0x0000003700027213 */ /* 0x008fe40000000000 */
[----:B------:R-:W-:Y:S02]  /*6ec0*/  ISETP.GE.AND P1, PT, R55, RZ, PT ;  /* 0x000000ff3700720c */ /* 0x000fe40003f26270 */
[----:B------:R-:W2:Y:S01]  /*6ed0*/  LDL.LU R55, [R1+0x270] ;  /* 0x0002700001377983 */ /* 0x000ea20000300800 */
[----:B------:R-:W-:-:S04]  /*6ee0*/  IMAD.HI.U32 R6, R4, R7, RZ ;  /* 0x0000000704067227 */ /* 0x000fc800078e00ff */
[----:B------:R-:W-:Y:S01]  /*6ef0*/  IMAD.MOV R6, RZ, RZ, -R6 ;  /* 0x000000ffff067224 */ /* 0x000fe200078e0a06 */
[----:B------:R-:W-:-:S03]  /*6f00*/  ISETP.GT.U32.AND P6, PT, R0, R5, PT ;  /* 0x000000050000720c */ /* 0x000fc60003fc4070 */
[----:B------:R-:W-:-:S05]  /*6f10*/  IMAD R7, R0, R6, R7 ;  /* 0x0000000600077224 */ /* 0x000fca00078e0207 */
[----:B------:R-:W-:-:S05]  /*6f20*/  ISETP.GT.U32.AND P4, PT, R0, R7, PT ;  /* 0x000000070000720c */ /* 0x000fca0003f84070 */
[----:B------:R-:W-:-:S05]  /*6f30*/  @!P6 IMAD.IADD R5, R5, 0x1, -R0 ;  /* 0x000000010505e824 */ /* 0x000fca00078e0a00 */
[----:B------:R-:W-:-:S03]  /*6f40*/  ISETP.GT.U32.AND P5, PT, R0, R5, PT ;  /* 0x000000050000720c */ /* 0x000fc60003fa4070 */
[----:B------:R-:W-:Y:S02]  /*6f50*/  @!P4 IMAD.IADD R7, R7, 0x1, -R0 ;  /* 0x000000010707c824 */ /* 0x000fe400078e0a00 */
[----:B------:R-:W-:-:S03]  /*6f60*/  IMAD.HI.U32 R33, R4, R2, RZ ;  /* 0x0000000204217227 */ /* 0x000fc600078e00ff */
[C---:B------:R-:W-:Y:S01]  /*6f70*/  ISETP.GT.U32.AND P4, PT, R0.reuse, R7, PT ;  /* 0x000000070000720c */ /* 0x040fe20003f84070 */
[----:B0-----:R-:W-:Y:S02]  /*6f80*/  IMAD.MOV.U32 R3, RZ, RZ, R34 ;  /* 0x000000ffff037224 */ /* 0x001fe400078e0022 */
[----:B------:R-:W-:Y:S02]  /*6f90*/  IMAD.MOV R33, RZ, RZ, -R33 ;  /* 0x000000ffff217224 */ /* 0x000fe400078e0a21 */
[----:B------:R-:W-:Y:S02]  /*6fa0*/  @!P2 IMAD.MOV R3, RZ, RZ, -R3 ;  /* 0x000000ffff03a224 */ /* 0x000fe400078e0a03 */
[C---:B------:R-:W-:Y:S02]  /*6fb0*/  IMAD R2, R0.reuse, R33, R2 ;  /* 0x0000002100027224 */ /* 0x040fe400078e0202 */
[--C-:B------:R-:W-:Y:S01]  /*6fc0*/  @!P5 IMAD.IADD R5, R5, 0x1, -R0.reuse ;  /* 0x000000010505d824 */ /* 0x100fe200078e0a00 */
[----:B------:R0:W-:Y:S03]  /*6fd0*/  STL [R1+0x158], R3 ;  /* 0x0001580301007387 */ /* 0x0001e60000100800 */
[----:B------:R-:W-:Y:S01]  /*6fe0*/  @!P4 IMAD.IADD R7, R7, 0x1, -R0 ;  /* 0x000000010707c824 */ /* 0x000fe200078e0a00 */
[----:B------:R-:W-:-:S02]  /*6ff0*/  ISETP.GT.U32.AND P4, PT, R0, R2, PT ;  /* 0x000000020000720c */ /* 0x000fc40003f84070 */
[----:B----4-:R-:W-:Y:S01]  /*7000*/  IABS R6, R52 ;  /* 0x0000003400067213 */ /* 0x010fe20000000000 */
[----:B------:R-:W-:Y:S02]  /*7010*/  @!P3 IMAD.MOV R7, RZ, RZ, -R7 ;  /* 0x000000ffff07b224 */ /* 0x000fe400078e0a07 */
[----:B0-----:R-:W-:-:S04]  /*7020*/  IMAD.MOV.U32 R3, RZ, RZ, R5 ;  /* 0x000000ffff037224 */ /* 0x001fc800078e0005 */
[----:B------:R-:W-:Y:S01]  /*7030*/  @!P0 IMAD.MOV R3, RZ, RZ, -R3 ;  /* 0x000000ffff038224 */ /* 0x000fe200078e0a03 */
[----:B------:R-:W-:Y:S01]  /*7040*/  STL [R1+0x150], R7 ;  /* 0x0001500701007387 */ /* 0x000fe20000100800 */
[----:B------:R-:W-:Y:S01]  /*7050*/  IMAD.HI.U32 R37, R4, R6, RZ ;  /* 0x0000000604257227 */ /* 0x000fe200078e00ff */
[----:B------:R-:W-:Y:S02]  /*7060*/  ISETP.GE.AND P6, PT, R57, RZ, PT ;  /* 0x000000ff3900720c */ /* 0x000fe40003fc6270 */
[----:B------:R0:W-:Y:S01]  /*7070*/  STL [R1+0x148], R3 ;  /* 0x0001480301007387 */ /* 0x0001e20000100800 */
[----:B------:R-:W-:-:S03]  /*7080*/  IMAD.MOV R37, RZ, RZ, -R37 ;  /* 0x000000ffff257224 */ /* 0x000fc600078e0a25 */
[----:B------:R-:W3:Y:S01]  /*7090*/  LDL.LU R57, [R1+0x274] ;  /* 0x0002740001397983 */ /* 0x000ee20000300800 */
[----:B------:R-:W-:Y:S02]  /*70a0*/  @!P4 IMAD.IADD R2, R2, 0x1, -R0 ;  /* 0x000000010202c824 */ /* 0x000fe400078e0a00 */
[----:B------:R-:W-:-:S03]  /*70b0*/  IMAD R6, R0, R37, R6 ;  /* 0x0000002500067224 */ /* 0x000fc600078e0206 */
[C---:B------:R-:W-:Y:S02]  /*70c0*/  ISETP.GT.U32.AND P2, PT, R0.reuse, R2, PT ;  /* 0x000000020000720c */ /* 0x040fe40003f44070 */
[C---:B------:R-:W-:Y:S02]  /*70d0*/  ISETP.GT.U32.AND P5, PT, R0.reuse, R6, PT ;  /* 0x000000060000720c */ /* 0x040fe40003fa4070 */
[----:B------:R-:W-:Y:S02]  /*70e0*/  IABS R36, R53 ;  /* 0x0000003500247213 */ /* 0x000fe40000000000 */
[----:B------:R-:W-:-:S03]  /*70f0*/  ISETP.GT.U32.AND P4, PT, R0, R32, PT ;  /* 0x000000200000720c */ /* 0x000fc60003f84070 */
[----:B------:R-:W-:Y:S01]  /*7100*/  IMAD.HI.U32 R33, R4, R36, RZ ;  /* 0x0000002404217227 */ /* 0x000fe200078e00ff */
[----:B------:R-:W-:-:S03]  /*7110*/  ISETP.GE.AND P3, PT, R52, RZ, PT ;  /* 0x000000ff3400720c */ /* 0x000fc60003f66270 */
[----:B------:R-:W-:Y:S02]  /*7120*/  IMAD.MOV R33, RZ, RZ, -R33 ;  /* 0x000000ffff217224 */ /* 0x000fe400078e0a21 */
[--C-:B------:R-:W-:Y:S01]  /*7130*/  @!P2 IMAD.IADD R2, R2, 0x1, -R0.reuse ;  /* 0x000000010202a824 */ /* 0x100fe200078e0a00 */
[----:B------:R-:W-:Y:S01]  /*7140*/  ISETP.GE.AND P2, PT, R53, RZ, PT ;  /* 0x000000ff3500720c */ /* 0x000fe20003f46270 */
[----:B------:R-:W-:Y:S01]  /*7150*/  @!P5 IMAD.IADD R6, R6, 0x1, -R0 ;  /* 0x000000010606d824 */ /* 0x000fe200078e0a00 */
[----:B------:R-:W4:Y:S01]  /*7160*/  LDL.LU R53, [R1+0x278] ;  /* 0x0002780001357983 */ /* 0x000f220000300800 */
[----:B------:R-:W-:Y:S02]  /*7170*/  IMAD R36, R0, R33, R36 ;  /* 0x0000002100247224 */ /* 0x000fe400078e0224 */
[----:B------:R-:W-:Y:S01]  /*7180*/  @!P4 IMAD.IADD R32, R32, 0x1, -R0 ;  /* 0x000000012020c824 */ /* 0x000fe200078e0a00 */
[----:B------:R-:W4:Y:S01]  /*7190*/  LDL.LU R52, [R1+0x27c] ;  /* 0x00027c0001347983 */ /* 0x000f220000300800 */
[----:B------:R-:W-:-:S02]  /*71a0*/  IABS R35, R54 ;  /* 0x0000003600237213 */ /* 0x000fc40000000000 */
[----:B------:R-:W-:Y:S02]  /*71b0*/  ISETP.GE.AND P5, PT, R54, RZ, PT ;  /* 0x000000ff3600720c */ /* 0x000fe40003fa6270 */
[----:B------:R-:W4:Y:S01]  /*71c0*/  LDL.LU R54, [R1+0x280] ;  /* 0x0002800001367983 */ /* 0x000f220000300800 */
[----:B------:R-:W-:-:S04]  /*71d0*/  IMAD.HI.U32 R33, R4, R35, RZ ;  /* 0x0000002304217227 */ /* 0x000fc800078e00ff */
[----:B0-----:R-:W-:Y:S02]  /*71e0*/  IMAD.MOV.U32 R3, RZ, RZ, R32 ;  /* 0x000000ffff037224 */ /* 0x001fe400078e0020 */
[----:B------:R-:W-:Y:S02]  /*71f0*/  IMAD.MOV R33, RZ, RZ, -R33 ;  /* 0x000000ffff217224 */ /* 0x000fe400078e0a21 */
[----:B------:R-:W-:Y:S02]  /*7200*/  @!P6 IMAD.MOV R3, RZ, RZ, -R3 ;  /* 0x000000ffff03e224 */ /* 0x000fe400078e0a03 */
[C---:B------:R-:W-:Y:S02]  /*7210*/  IMAD R35, R0.reuse, R33, R35 ;  /* 0x0000002100237224 */ /* 0x040fe400078e0223 */
[----:B------:R-:W-:Y:S01]  /*7220*/  @!P1 IMAD.MOV R2, RZ, RZ, -R2 ;  /* 0x000000ffff029224 */ /* 0x000fe200078e0a02 */
[----:B------:R-:W-:Y:S02]  /*7230*/  STL [R1+0x144], R3 ;  /* 0x0001440301007387 */ /* 0x000fe40000100800 */
[----:B------:R-:W-:-:S02]  /*7240*/  ISETP.GT.U32.AND P4, PT, R0, R35, PT ;  /* 0x000000230000720c */ /* 0x000fc40003f84070 */
[----:B------:R0:W-:Y:S01]  /*7250*/  STL [R1+0x15c], R2 ;  /* 0x00015c0201007387 */ /* 0x0001e20000100800 */
[----:B------:R-:W-:Y:S02]  /*7260*/  IABS R7, R51 ;  /* 0x0000003300077213 */ /* 0x000fe40000000000 */
[----:B------:R-:W-:Y:S02]  /*7270*/  ISETP.GE.AND P1, PT, R51, RZ, PT ;  /* 0x000000ff3300720c */ /* 0x000fe40003f26270 */
[----:B------:R-:W4:Y:S06]  /*7280*/  LDL.LU R51, [R1+0x284] ;  /* 0x0002840001337983 */ /* 0x000f2c0000300800 */
[----:B------:R-:W-:-:S05]  /*7290*/  @!P4 IMAD.IADD R35, R35, 0x1, -R0 ;  /* 0x000000012323c824 */ /* 0x000fca00078e0a00 */
[----:B------:R-:W-:-:S13]  /*72a0*/  ISETP.GT.U32.AND P6, PT, R0, R35, PT ;  /* 0x000000230000720c */ /* 0x000fda0003fc4070 */
[----:B------:R-:W-:Y:S01]  /*72b0*/  @!P6 IMAD.IADD R35, R35, 0x1, -R0 ;  /* 0x000000012323e824 */ /* 0x000fe200078e0a00 */
[----:B--2---:R-:W-:Y:S02]  /*72c0*/  IABS R34, R55 ;  /* 0x0000003700227213 */ /* 0x004fe40000000000 */
[----:B------:R-:W-:Y:S02]  /*72d0*/  ISETP.GE.AND P6, PT, R55, RZ, PT ;  /* 0x000000ff3700720c */ /* 0x000fe40003fc6270 */
[----:B------:R-:W2:Y:S01]  /*72e0*/  LDL.LU R55, [R1+0x288] ;  /* 0x0002880001377983 */ /* 0x000ea20000300800 */
[----:B------:R-:W-:Y:S01]  /*72f0*/  ISETP.GT.U32.AND P0, PT, R0, R36, PT ;  /* 0x000000240000720c */ /* 0x000fe20003f04070 */
[----:B------:R-:W-:-:S12]  /*7300*/  IMAD.HI.U32 R33, R4, R7, RZ ;  /* 0x0000000704217227 */ /* 0x000fd800078e00ff */
[----:B------:R-:W-:-:S05]  /*7310*/  @!P0 IMAD.IADD R36, R36, 0x1, -R0 ;  /* 0x0000000124248824 */ /* 0x000fca00078e0a00 */
[----:B------:R-:W-:Y:S01]  /*7320*/  ISETP.GT.U32.AND P4, PT, R0, R36, PT ;  /* 0x000000240000720c */ /* 0x000fe20003f84070 */
[----:B------:R-:W-:Y:S01]  /*7330*/  IMAD.MOV R33, RZ, RZ, -R33 ;  /* 0x000000ffff217224 */ /* 0x000fe200078e0a21 */
[----:B------:R-:W-:-:S03]  /*7340*/  IABS R5, R56 ;  /* 0x0000003800057213 */ /* 0x000fc60000000000 */
[C---:B------:R-:W-:Y:S01]  /*7350*/  IMAD R7, R0.reuse, R33, R7 ;  /* 0x0000002100077224 */ /* 0x040fe200078e0207 */
[----:B------:R-:W-:Y:S01]  /*7360*/  ISETP.GT.U32.AND P0, PT, R0, R6, PT ;  /* 0x000000060000720c */ /* 0x000fe20003f04070 */
[----:B0-----:R-:W-:-:S06]  /*7370*/  IMAD.HI.U32 R2, R4, R5, RZ ;  /* 0x0000000504027227 */ /* 0x001fcc00078e00ff */
[----:B------:R-:W-:Y:S01]  /*7380*/  @!P4 IMAD.IADD R36, R36, 0x1, -R0 ;  /* 0x000000012424c824 */ /* 0x000fe200078e0a00 */
[----:B------:R-:W-:Y:S01]  /*7390*/  ISETP.GT.U32.AND P4, PT, R0, R7, PT ;  /* 0x000000070000720c */ /* 0x000fe20003f84070 */
[----:B------:R-:W-:Y:S02]  /*73a0*/  IMAD.MOV R2, RZ, RZ, -R2 ;  /* 0x000000ffff027224 */ /* 0x000fe400078e0a02 */
[----:B------:R-:W-:-:S04]  /*73b0*/  IMAD.HI.U32 R32, R4, R34, RZ ;  /* 0x0000002204207227 */ /* 0x000fc800078e00ff */
[----:B------:R-:W-:Y:S02]  /*73c0*/  IMAD R5, R0, R2, R5 ;  /* 0x0000000200057224 */ /* 0x000fe400078e0205 */
[----:B------:R-:W-:Y:S02]  /*73d0*/  @!P0 IMAD.IADD R6, R6, 0x1, -R0 ;  /* 0x0000000106068824 */ /* 0x000fe400078e0a00 */
[----:B------:R-:W-:Y:S02]  /*73e0*/  IMAD.MOV R32, RZ, RZ, -R32 ;  /* 0x000000ffff207224 */ /* 0x000fe400078e0a20 */
[----:B------:R-:W-:Y:S01]  /*73f0*/  @!P4 IMAD.IADD R7, R7, 0x1, -R0 ;  /* 0x000000010707c824 */ /* 0x000fe200078e0a00 */
[C---:B------:R-:W-:Y:S01]  /*7400*/  ISETP.GT.U32.AND P4, PT, R0.reuse, R5, PT ;  /* 0x000000050000720c */ /* 0x040fe20003f84070 */
[----:B------:R-:W-:Y:S02]  /*7410*/  IMAD R34, R0, R32, R34 ;  /* 0x0000002000227224 */ /* 0x000fe400078e0222 */
[----:B------:R-:W-:-:S02]  /*7420*/  IMAD.MOV.U32 R3, RZ, RZ, R6 ;  /* 0x000000ffff037224 */ /* 0x000fc400078e0006 */
[----:B------:R-:W-:Y:S02]  /*7430*/  IMAD.MOV.U32 R8, RZ, RZ, R36 ;  /* 0x000000ffff087224 */ /* 0x000fe400078e0024 */
[----:B------:R-:W-:Y:S01]  /*7440*/  @!P3 IMAD.MOV R3, RZ, RZ, -R3 ;  /* 0x000000ffff03b224 */ /* 0x000fe200078e0a03 */
[----:B------:R-:W-:Y:S02]  /*7450*/  ISETP.GT.U32.AND P3, PT, R0, R7, PT ;  /* 0x000000070000720c */ /* 0x000fe40003f64070 */
[----:B---3--:R-:W-:Y:S01]  /*7460*/  IABS R32, R57 ;  /* 0x0000003900207213 */ /* 0x008fe20000000000 */
[----:B------:R-:W-:Y:S01]  /*7470*/  @!P2 IMAD.MOV R8, RZ, RZ, -R8 ;  /* 0x000000ffff08a224 */ /* 0x000fe200078e0a08 */
[----:B------:R-:W-:-:S03]  /*7480*/  ISETP.GE.AND P0, PT, R56, RZ, PT ;  /* 0x000000ff3800720c */ /* 0x000fc60003f06270 */
[----:B------:R-:W-:Y:S01]  /*7490*/  IMAD.HI.U32 R6, R4, R32, RZ ;  /* 0x0000002004067227 */ /* 0x000fe200078e00ff */
[C---:B------:R-:W-:Y:S01]  /*74a0*/  ISETP.GT.U32.AND P2, PT, R0.reuse, R34, PT ;  /* 0x000000220000720c */ /* 0x040fe20003f44070 */
[----:B------:R-:W3:Y:S02]  /*74b0*/  LDL.LU R56, [R1+0x28c] ;  /* 0x00028c0001387983 */ /* 0x000ee40000300800 */
[----:B------:R-:W-:Y:S02]  /*74c0*/  IMAD.MOV R6, RZ, RZ, -R6 ;  /* 0x000000ffff067224 */ /* 0x000fe400078e0a06 */
[----:B------:R-:W-:Y:S01]  /*74d0*/  @!P4 IMAD.IADD R5, R5, 0x1, -R0 ;  /* 0x000000010505c824 */ /* 0x000fe200078e0a00 */
[----:B------:R0:W-:Y:S01]  /*74e0*/  STL [R1+0x140], R3 ;  /* 0x0001400301007387 */ /* 0x0001e20000100800 */
[----:B------:R-:W-:-:S03]  /*74f0*/  IMAD R32, R0, R6, R32 ;  /* 0x0000000600207224 */ /* 0x000fc600078e0220 */
[C---:B------:R-:W-:Y:S01]  /*7500*/  ISETP.GT.U32.AND P4, PT, R0.reuse, R5, PT ;  /* 0x000000050000720c */ /* 0x040fe20003f84070 */
[----:B0-----:R-:W-:Y:S02]  /*7510*/  IMAD.MOV.U32 R3, RZ, RZ, R35 ;  /* 0x000000ffff037224 */ /* 0x001fe400078e0023 */
[--C-:B------:R-:W-:Y:S02]  /*7520*/  @!P3 IMAD.IADD R7, R7, 0x1, -R0.reuse ;  /* 0x000000010707b824 */ /* 0x100fe400078e0a00 */
[----:B------:R-:W-:Y:S01]  /*7530*/  @!P5 IMAD.MOV R3, RZ, RZ, -R3 ;  /* 0x000000ffff03d224 */ /* 0x000fe200078e0a03 */
[----:B------:R-:W-:Y:S01]  /*7540*/  ISETP.GT.U32.AND P3, PT, R0, R32, PT ;  /* 0x000000200000720c */ /* 0x000fe20003f64070 */
[----:B------:R-:W-:Y:S01]  /*7550*/  STL [R1+0x130], R8 ;  /* 0x0001300801007387 */ /* 0x000fe20000100800 */
[----:B------:R-:W-:-:S03]  /*7560*/  @!P2 IMAD.IADD R34, R34, 0x1, -R0 ;  /* 0x000000012222a824 */ /* 0x000fc600078e0a00 */
[----:B------:R0:W-:Y:S01]  /*7570*/  STL [R1+0x128], R3 ;  /* 0x0001280301007387 */ /* 0x0001e20000100800 */
[----:B------:R-:W-:Y:S01]  /*7580*/  ISETP.GE.AND P5, PT, R57, RZ, PT ;  /* 0x000000ff3900720c */ /* 0x000fe20003fa6270 */
[----:B------:R-:W-:Y:S01]  /*7590*/  @!P4 IMAD.IADD R5, R5, 0x1, -R0 ;  /* 0x000000010505c824 */ /* 0x000fe200078e0a00 */
[----:B----4-:R-:W-:Y:S01]  /*75a0*/  IABS R38, R53 ;  /* 0x0000003500267213 */ /* 0x010fe20000000000 */
[----:B------:R-:W4:Y:S01]  /*75b0*/  LDL.LU R57, [R1+0x290] ;  /* 0x0002900001397983 */ /* 0x000f220000300800 */
[----:B------:R-:W-:Y:S01]  /*75c0*/  IABS R2, R54 ;  /* 0x0000003600027213 */ /* 0x000fe20000000000 */
[----:B0-----:R-:W-:Y:S01]  /*75d0*/  IMAD.MOV.U32 R3, RZ, RZ, R7 ;  /* 0x000000ffff037224 */ /* 0x001fe200078e0007 */
[----:B------:R-:W-:Y:S02]  /*75e0*/  ISETP.GE.AND P2, PT, R53, RZ, PT ;  /* 0x000000ff3500720c */ /* 0x000fe40003f46270 */
[----:B------:R-:W4:Y:S01]  /*75f0*/  LDL.LU R53, [R1+0x294] ;  /* 0x0002940001357983 */ /* 0x000f220000300800 */
[----:B------:R-:W-:Y:S01]  /*7600*/  @!P1 IMAD.MOV R3, RZ, RZ, -R3 ;  /* 0x000000ffff039224 */ /* 0x000fe200078e0a03 */
[----:B------:R-:W-:Y:S01]  /*7610*/  ISETP.GT.U32.AND P1, PT, R0, R34, PT ;  /* 0x000000220000720c */ /* 0x000fe20003f24070 */
[----:B------:R-:W-:Y:S01]  /*7620*/  IMAD.HI.U32 R6, R4, R2, RZ ;  /* 0x0000000204067227 */ /* 0x000fe200078e00ff */
[----:B------:R-:W-:-:S02]  /*7630*/  IABS R33, R52 ;  /* 0x0000003400217213 */ /* 0x000fc40000000000 */
[----:B------:R0:W-:Y:S01]  /*7640*/  STL [R1+0x124], R3 ;  /* 0x0001240301007387 */ /* 0x0001e20000100800 */
[----:B------:R-:W-:Y:S02]  /*7650*/  @!P3 IMAD.IADD R32, R32, 0x1, -R0 ;  /* 0x000000012020b824 */ /* 0x000fe400078e0a00 */
[----:B------:R-:W-:-:S04]  /*7660*/  IMAD.HI.U32 R36, R4, R38, RZ ;  /* 0x0000002604247227 */ /* 0x000fc800078e00ff */
[----:B0-----:R-:W-:Y:S01]  /*7670*/  IMAD.MOV.U32 R3, RZ, RZ, R5 ;  /* 0x000000ffff037224 */ /* 0x001fe200078e0005 */
[----:B------:R-:W-:Y:S01]  /*7680*/  ISETP.GT.U32.AND P3, PT, R0, R32, PT ;  /* 0x000000200000720c */ /* 0x000fe20003f64070 */
[----:B------:R-:W-:Y:S02]  /*7690*/  IMAD.MOV R6, RZ, RZ, -R6 ;  /* 0x000000ffff067224 */ /* 0x000fe400078e0a06 */
[----:B------:R-:W-:Y:S02]  /*76a0*/  @!P0 IMAD.MOV R3, RZ, RZ, -R3 ;  /* 0x000000ffff038224 */ /* 0x000fe400078e0a03 */
[----:B------:R-:W-:-:S03]  /*76b0*/  IMAD.HI.U32 R35, R4, R33, RZ ;  /* 0x0000002104237227 */ /* 0x000fc600078e00ff */
[----:B------:R0:W-:Y:S01]  /*76c0*/  STL [R1+0x88], R3 ;  /* 0x0000880301007387 */ /* 0x0001e20000100800 */
[----:B------:R-:W-:Y:S02]  /*76d0*/  IMAD.MOV R36, RZ, RZ, -R36 ;  /* 0x000000ffff247224 */ /* 0x000fe400078e0a24 */
[----:B------:R-:W-:Y:S01]  /*76e0*/  IMAD R2, R0, R6, R2 ;  /* 0x0000000600027224 */ /* 0x000fe200078e0202 */
[----:B------:R-:W4:Y:S01]  /*76f0*/  LDL.LU R50, [R1+0x298] ;  /* 0x0002980001327983 */ /* 0x000f220000300800 */
[----:B------:R-:W-:Y:S01]  /*7700*/  @!P1 IMAD.IADD R34, R34, 0x1, -R0 ;  /* 0x0000000122229824 */ /* 0x000fe200078e0a00 */
[----:B------:R-:W-:Y:S01]  /*7710*/  IABS R6, R51 ;  /* 0x0000003300067213 */ /* 0x000fe20000000000 */
[----:B------:R-:W-:Y:S02]  /*7720*/  IMAD.MOV R35, RZ, RZ, -R35 ;  /* 0x000000ffff237224 */ /* 0x000fe400078e0a23 */
[----:B------:R-:W-:Y:S02]  /*7730*/  IMAD R38, R0, R36, R38 ;  /* 0x0000002400267224 */ /* 0x000fe400078e0226 */
[----:B0-----:R-:W-:-:S02]  /*7740*/  IMAD.MOV.U32 R3, RZ, RZ, R34 ;  /* 0x000000ffff037224 */ /* 0x001fc400078e0022 */
[----:B------:R-:W-:Y:S02]  /*7750*/  IMAD R33, R0, R35, R33 ;  /* 0x0000002300217224 */ /* 0x000fe400078e0221 */
[----:B------:R-:W-:Y:S01]  /*7760*/  IMAD.HI.U32 R35, R4, R6, RZ ;  /* 0x0000000604237227 */ /* 0x000fe200078e00ff */
[----:B------:R-:W-:-:S03]  /*7770*/  ISETP.GT.U32.AND P4, PT, R0, R38, PT ;  /* 0x000000260000720c */ /* 0x000fc60003f84070 */
[----:B------:R-:W-:Y:S02]  /*7780*/  @!P6 IMAD.MOV R3, RZ, RZ, -R3 ;  /* 0x000000ffff03e224 */ /* 0x000fe400078e0a03 */
[----:B------:R-:W-:Y:S02]  /*7790*/  @!P3 IMAD.IADD R32, R32, 0x1, -R0 ;  /* 0x000000012020b824 */ /* 0x000fe400078e0a00 */
[----:B------:R-:W-:Y:S01]  /*77a0*/  IMAD.MOV R35, RZ, RZ, -R35 ;  /* 0x000000ffff237224 */ /* 0x000fe200078e0a23 */
[----:B------:R0:W-:Y:S03]  /*77b0*/  STL [R1+0x80], R3 ;  /* 0x0000800301007387 */ /* 0x0001e60000100800 */
[----:B------:R-:W-:Y:S02]  /*77c0*/  IMAD R6, R0, R35, R6 ;  /* 0x0000002300067224 */ /* 0x000fe400078e0206 */
[----:B0-----:R-:W-:-:S04]  /*77d0*/  IMAD.MOV.U32 R3, RZ, RZ, R32 ;  /* 0x000000ffff037224 */ /* 0x001fc800078e0020 */
[----:B------:R-:W-:Y:S01]  /*77e0*/  @!P5 IMAD.MOV R3, RZ, RZ, -R3 ;  /* 0x000000ffff03d224 */ /* 0x000fe200078e0a03 */
[----:B------:R-:W-:Y:S01]  /*77f0*/  ISETP.GT.U32.AND P5, PT, R0, R6, PT ;  /* 0x000000060000720c */ /* 0x000fe20003fa4070 */
[--C-:B------:R-:W-:Y:S01]  /*7800*/  @!P4 IMAD.IADD R38, R38, 0x1, -R0.reuse ;  /* 0x000000012626c824 */ /* 0x100fe200078e0a00 */
[----:B------:R-:W-:Y:S02]  /*7810*/  ISETP.GE.AND P4, PT, R54, RZ, PT ;  /* 0x000000ff3600720c */ /* 0x000fe40003f86270 */
[----:B------:R-:W-:Y:S01]  /*7820*/  ISETP.GE.AND P3, PT, R52, RZ, PT ;  /* 0x000000ff3400720c */ /* 0x000fe20003f66270 */
[----:B------:R-:W4:Y:S04]  /*7830*/  LDL.LU R54, [R1+0x29c] ;  /* 0x00029c0001367983 */ /* 0x000f280000300800 */
[----:B------:R-:W4:Y:S04]  /*7840*/  LDL.LU R52, [R1+0x2c0] ;  /* 0x0002c00001347983 */ /* 0x000f280000300800 */
[----:B------:R-:W-:Y:S01]  /*7850*/  @!P5 IMAD.IADD R6, R6, 0x1, -R0 ;  /* 0x000000010606d824 */ /* 0x000fe200078e0a00 */
[----:B------:R0:W-:Y:S01]  /*7860*/  STL [R1+0x6c], R3 ;  /* 0x00006c0301007387 */ /* 0x0001e20000100800 */
[----:B--2---:R-:W-:-:S02]  /*7870*/  IABS R36, R55 ;  /* 0x0000003700247213 */ /* 0x004fc40000000000 */
[----:B------:R-:W-:Y:S02]  /*7880*/  ISETP.GE.AND P5, PT, R55, RZ, PT ;  /* 0x000000ff3700720c */ /* 0x000fe40003fa6270 */
[----:B------:R-:W2:Y:S01]  /*7890*/  LDL.LU R55, [R1+0x2c4] ;  /* 0x0002c40001377983 */ /* 0x000ea20000300800 */
[----:B------:R-:W-:Y:S01]  /*78a0*/  ISETP.GT.U32.AND P0, PT, R0, R33, PT ;  /* 0x000000210000720c */ /* 0x000fe20003f04070 */
[----:B------:R-:W-:-:S04]  /*78b0*/  IMAD.HI.U32 R7, R4, R36, RZ ;  /* 0x0000002404077227 */ /* 0x000fc800078e00ff */
[----:B------:R-:W-:-:S08]  /*78c0*/  IMAD.MOV R7, RZ, RZ, -R7 ;  /* 0x000000ffff077224 */ /* 0x000fd000078e0a07 */
[----:B------:R-:W-:Y:S01]  /*78d0*/  @!P0 IMAD.IADD R33, R33, 0x1, -R0 ;  /* 0x0000000121218824 */ /* 0x000fe200078e0a00 */
[C---:B------:R-:W-:Y:S01]  /*78e0*/  ISETP.GT.U32.AND P0, PT, R0.reuse, R38, PT ;  /* 0x000000260000720c */ /* 0x040fe20003f04070 */
[----:B------:R-:W-:-:S03]  /*78f0*/  IMAD R36, R0, R7, R36 ;  /* 0x0000000700247224 */ /* 0x000fc600078e0224 */
[----:B------:R-:W-:-:S09]  /*7900*/  ISETP.GT.U32.AND P6, PT, R0, R33, PT ;  /* 0x000000210000720c */ /* 0x000fd20003fc4070 */
[--C-:B------:R-:W-:Y:S01]  /*7910*/  @!P0 IMAD.IADD R38, R38, 0x1, -R0.reuse ;  /* 0x0000000126268824 */ /* 0x100fe200078e0a00 */
[C---:B------:R-:W-:Y:S02]  /*7920*/  ISETP.GT.U32.AND P0, PT, R0.reuse, R36, PT ;  /* 0x000000240000720c */ /* 0x040fe40003f04070 */
[----:B------:R-:W-:Y:S01]  /*7930*/  ISETP.GT.U32.AND P1, PT, R0, R2, PT ;  /* 0x000000020000720c */ /* 0x000fe20003f24070 */
[----:B------:R-:W-:-:S10]  /*7940*/  @!P6 IMAD.IADD R33, R33, 0x1, -R0 ;  /* 0x000000012121e824 */ /* 0x000fd400078e0a00 */
[----:B------:R-:W-:Y:S01]  /*7950*/  @!P0 IMAD.IADD R36, R36, 0x1, -R0 ;  /* 0x0000000124248824 */ /* 0x000fe200078e0a00 */
[----:B------:R-:W-:Y:S02]  /*7960*/  ISETP.GT.U32.AND P0, PT, R0, R6, PT ;  /* 0x000000060000720c */ /* 0x000fe40003f04070 */
[----:B---3--:R-:W-:-:S05]  /*7970*/  IABS R37, R56 ;  /* 0x0000003800257213 */ /* 0x008fca0000000000 */
[----:B------:R-:W-:-:S04]  /*7980*/  IMAD.HI.U32 R5, R4, R37, RZ ;  /* 0x0000002504057227 */ /* 0x000fc800078e00ff */
[----:B------:R-:W-:-:S04]  /*7990*/  IMAD.MOV R5, RZ, RZ, -R5 ;  /* 0x000000ffff057224 */ /* 0x000fc800078e0a05 */
[----:B------:R-:W-:Y:S02]  /*79a0*/  IMAD R37, R0, R5, R37 ;  /* 0x0000000500257224 */ /* 0x000fe400078e0225 */
[----:B------:R-:W-:-:S03]  /*79b0*/  IMAD.MOV.U32 R8, RZ, RZ, R38 ;  /* 0x000000ffff087224 */ /* 0x000fc600078e0026 */
[----:B------:R-:W-:Y:S02]  /*79c0*/  ISETP.GT.U32.AND P6, PT, R0, R37, PT ;  /* 0x000000250000720c */ /* 0x000fe40003fc4070 */
[----:B----4-:R-:W-:-:S05]  /*79d0*/  IABS R35, R57 ;  /* 0x0000003900237213 */ /* 0x010fca0000000000 */
[----:B------:R-:W-:Y:S01]  /*79e0*/  IMAD.HI.U32 R32, R4, R35, RZ ;  /* 0x0000002304207227 */ /* 0x000fe200078e00ff */
[----:B------:R-:W-:-:S03]  /*79f0*/  IABS R34, R53 ;  /* 0x0000003500227213 */ /* 0x000fc60000000000 */
[----:B------:R-:W-:Y:S02]  /*7a00*/  IMAD.MOV R32, RZ, RZ, -R32 ;  /* 0x000000ffff207224 */ /* 0x000fe400078e0a20 */
[----:B------:R-:W-:-:S04]  /*7a10*/  IMAD.HI.U32 R5, R4, R34, RZ ;  /* 0x0000002204057227 */ /* 0x000fc800078e00ff */
[C---:B------:R-:W-:Y:S02]  /*7a20*/  IMAD R35, R0.reuse, R32, R35 ;  /* 0x0000002000237224 */ /* 0x040fe400078e0223 */
[----:B------:R-:W-:Y:S02]  /*7a30*/  IMAD.MOV R5, RZ, RZ, -R5 ;  /* 0x000000ffff057224 */ /* 0x000fe400078e0a05 */
[----:B------:R-:W-:Y:S01]  /*7a40*/  @!P2 IMAD.MOV R8, RZ, RZ, -R8 ;  /* 0x000000ffff08a224 */ /* 0x000fe200078e0a08 */
[----:B------:R-:W-:Y:S01]  /*7a50*/  ISETP.GT.U32.AND P2, PT, R0, R36, PT ;  /* 0x000000240000720c */ /* 0x000fe20003f44070 */
[----:B------:R-:W-:Y:S01]  /*7a60*/  @!P0 IMAD.IADD R6, R6, 0x1, -R0 ;  /* 0x0000000106068824 */ /* 0x000fe200078e0a00 */
[C---:B------:R-:W-:Y:S01]  /*7a70*/  ISETP.GT.U32.AND P0, PT, R0.reuse, R35, PT ;  /* 0x000000230000720c */ /* 0x040fe20003f04070 */
[----:B------:R-:W-:Y:S02]  /*7a80*/  IMAD R34, R0, R5, R34 ;  /* 0x0000000500227224 */ /* 0x000fe400078e0222 */
[----:B------:R-:W-:Y:S01]  /*7a90*/  @!P1 IMAD.IADD R2, R2, 0x1, -R0 ;  /* 0x0000000102029824 */ /* 0x000fe200078e0a00 */
[----:B------:R-:W-:Y:S01]  /*7aa0*/  IABS R7, R50 ;  /* 0x0000003200077213 */ /* 0x000fe20000000000 */
[----:B0-----:R-:W-:-:S04]  /*7ab0*/  IMAD.MOV.U32 R3, RZ, RZ, R33 ;  /* 0x000000ffff037224 */ /* 0x001fc800078e0021 */
[----:B------:R-:W-:Y:S01]  /*7ac0*/  IMAD.HI.U32 R5, R4, R7, RZ ;  /* 0x0000000704057227 */ /* 0x000fe200078e00ff */
[----:B------:R-:W-:-:S03]  /*7ad0*/  ISETP.GT.U32.AND P1, PT, R0, R2, PT ;  /* 0x000000020000720c */ /* 0x000fc60003f24070 */
[--C-:B------:R-:W-:Y:S02]  /*7ae0*/  @!P6 IMAD.IADD R37, R37, 0x1, -R0.reuse ;  /* 0x000000012525e824 */ /* 0x100fe400078e0a00 */
[----:B------:R-:W-:Y:S02]  /*7af0*/  IMAD.MOV R5, RZ, RZ, -R5 ;  /* 0x000000ffff057224 */ /* 0x000fe400078e0a05 */
[----:B------:R-:W-:Y:S01]  /*7b00*/  @!P3 IMAD.MOV R3, RZ, RZ, -R3 ;  /* 0x000000ffff03b224 */ /* 0x000fe200078e0a03 */
[C---:B------:R-:W-:Y:S01]  /*7b10*/  ISETP.GT.U32.AND P3, PT, R0.reuse, R37, PT ;  /* 0x000000250000720c */ /* 0x040fe20003f64070 */
[----:B------:R-:W-:Y:S02]  /*7b20*/  IMAD R7, R0, R5, R7 ;  /* 0x0000000500077224 */ /* 0x000fe400078e0207 */
[--C-:B------:R-:W-:Y:S01]  /*7b30*/  @!P2 IMAD.IADD R36, R36, 0x1, -R0.reuse ;  /* 0x000000012424a824 */ /* 0x100fe200078e0a00 */
[C---:B------:R-:W-:Y:S01]  /*7b40*/  ISETP.GT.U32.AND P2, PT, R0.reuse, R34, PT ;  /* 0x000000220000720c */ /* 0x040fe20003f44070 */
[--C-:B------:R-:W-:Y:S01]  /*7b50*/  @!P0 IMAD.IADD R35, R35, 0x1, -R0.reuse ;  /* 0x0000000123238824 */ /* 0x100fe200078e0a00 */
[----:B------:R-:W-:Y:S01]  /*7b60*/  ISETP.GT.U32.AND P0, PT, R0, R7, PT ;  /* 0x000000070000720c */ /* 0x000fe20003f04070 */
[----:B------:R-:W-:Y:S01]  /*7b70*/  @!P1 IMAD.IADD R2, R2, 0x1, -R0 ;  /* 0x0000000102029824 */ /* 0x000fe200078e0a00 */
[----:B------:R-:W-:Y:S01]  /*7b80*/  ISETP.GE.AND P1, PT, R51, RZ, PT ;  /* 0x000000ff3300720c */ /* 0x000fe20003f26270 */
[----:B------:R0:W-:Y:S01]  /*7b90*/  STL [R1+0x74], R8 ;  /* 0x0000740801007387 */ /* 0x0001e20000100800 */
[----:B------:R-:W-:-:S03]  /*7ba0*/  ISETP.GE.AND P6, PT, R56, RZ, PT ;  /* 0x000000ff3800720c */ /* 0x000fc60003fc6270 */
[----:B------:R-:W3:Y:S01]  /*7bb0*/  LDL.LU R51, [R1+0x2c8] ;  /* 0x0002c80001337983 */ /* 0x000ee20000300800 */
[--C-:B------:R-:W-:Y:S01]  /*7bc0*/  @!P3 IMAD.IADD R37, R37, 0x1, -R0.reuse ;  /* 0x000000012525b824 */ /* 0x100fe200078e0a00 */
[----:B------:R-:W-:Y:S02]  /*7bd0*/  ISETP.GE.AND P3, PT, R57, RZ, PT ;  /* 0x000000ff3900720c */ /* 0x000fe40003f66270 */
[----:B------:R-:W4:Y:S01]  /*7be0*/  LDL.LU R56, [R1+0x2cc] ;  /* 0x0002cc0001387983 */ /* 0x000f220000300800 */
[----:B------:R-:W-:-:S03]  /*7bf0*/  @!P2 IMAD.IADD R34, R34, 0x1, -R0 ;  /* 0x000000012222a824 */ /* 0x000fc600078e0a00 */
[----:B------:R1:W-:Y:S01]  /*7c00*/  STL [R1+0x78], R3 ;  /* 0x0000780301007387 */ /* 0x0003e20000100800 */
[----:B------:R-:W-:-:S03]  /*7c10*/  @!P0 IMAD.IADD R7, R7, 0x1, -R0 ;  /* 0x0000000107078824 */ /* 0x000fc600078e0a00 */
[----:B------:R-:W3:Y:S01]  /*7c20*/  LDL.LU R57, [R1+0x2d0] ;  /* 0x0002d00001397983 */ /* 0x000ee20000300800 */
[----:B------:R-:W-:Y:S02]  /*7c30*/  IABS R33, R52 ;  /* 0x0000003400217213 */ /* 0x000fe40000000000 */
[----:B------:R-:W-:-:S03]  /*7c40*/  IABS R32, R54 ;  /* 0x0000003600207213 */ /* 0x000fc60000000000 */
[----:B------:R-:W-:Y:S01]  /*7c50*/  IMAD.HI.U32 R38, R4, R33, RZ ;  /* 0x0000002104267227 */ /* 0x000fe200078e00ff */
[----:B------:R-:W-:-:S03]  /*7c60*/  ISETP.GT.U32.AND P2, PT, R0, R35, PT ;  /* 0x000000230000720c */ /* 0x000fc60003f44070 */
[----:B------:R-:W-:Y:S02]  /*7c70*/  IMAD.MOV R38, RZ, RZ, -R38 ;  /* 0x000000ffff267224 */ /* 0x000fe400078e0a26 */
[----:B------:R-:W-:Y:S01]  /*7c80*/  IMAD.HI.U32 R39, R4, R32, RZ ;  /* 0x0000002004277227 */ /* 0x000fe200078e00ff */
[----:B------:R-:W-:-:S03]  /*7c90*/  ISETP.GT.U32.AND P0, PT, R0, R7, PT ;  /* 0x000000070000720c */ /* 0x000fc60003f04070 */
[----:B0-----:R-:W-:Y:S02]  /*7ca0*/  IMAD.MOV.U32 R8, RZ, RZ, R2 ;  /* 0x000000ffff087224 */ /* 0x001fe400078e0002 */
[C---:B------:R-:W-:Y:S02]  /*7cb0*/  IMAD R33, R0.reuse, R38, R33 ;  /* 0x0000002600217224 */ /* 0x040fe400078e0221 */
[----:B------:R-:W-:Y:S02]  /*7cc0*/  IMAD.MOV R2, RZ, RZ, -R39 ;  /* 0x000000ffff027224 */ /* 0x000fe400078e0a27 */
[----:B-1----:R-:W-:Y:S02]  /*7cd0*/  IMAD.MOV.U32 R3, RZ, RZ, R6 ;  /* 0x000000ffff037224 */ /* 0x002fe400078e0006 */
[----:B------:R-:W-:Y:S02]  /*7ce0*/  @!P4 IMAD.MOV R8, RZ, RZ, -R8 ;  /* 0x000000ffff08c224 */ /* 0x000fe400078e0a08 */
[----:B------:R-:W-:-:S02]  /*7cf0*/  IMAD R32, R0, R2, R32 ;  /* 0x0000000200207224 */ /* 0x000fc400078e0220 */
[----:B------:R-:W-:Y:S01]  /*7d00*/  @!P1 IMAD.MOV R3, RZ, RZ, -R3 ;  /* 0x000000ffff039224 */ /* 0x000fe200078e0a03 */
[----:B------:R-:W-:Y:S01]  /*7d10*/  ISETP.GE.AND P4, PT, R53, RZ, PT ;  /* 0x000000ff3500720c */ /* 0x000fe20003f86270 */
[--C-:B------:R-:W-:Y:S01]  /*7d20*/  @!P2 IMAD.IADD R35, R35, 0x1, -R0.reuse ;  /* 0x000000012323a824 */ /* 0x100fe200078e0a00 */
[----:B------:R-:W-:Y:S01]  /*7d30*/  STL [R1+0xe4], R8 ;  /* 0x0000e40801007387 */ /* 0x000fe20000100800 */
[C---:B------:R-:W-:Y:S02]  /*7d40*/  ISETP.GT.U32.AND P2, PT, R0.reuse, R32, PT ;  /* 0x000000200000720c */ /* 0x040fe40003f44070 */
[----:B------:R-:W-:Y:S01]  /*7d50*/  ISETP.GT.U32.AND P1, PT, R0, R34, PT ;  /* 0x000000220000720c */ /* 0x000fe20003f24070 */
[----:B------:R-:W3:Y:S01]  /*7d60*/  LDL.LU R53, [R1+0x2d4] ;  /* 0x0002d40001357983 */ /* 0x000ee20000300800 */
[----:B------:R-:W-:-:S03]  /*7d70*/  @!P0 IMAD.IADD R7, R7, 0x1, -R0 ;  /* 0x0000000107078824 */ /* 0x000fc600078e0a00 */
[----:B------:R0:W-:Y:S02]  /*7d80*/  STL [R1+0x70], R3 ;  /* 0x0000700301007387 */ /* 0x0001e40000100800 */
[----:B0-----:R-:W-:-:S04]  /*7d90*/  IMAD.MOV.U32 R3, RZ, RZ, R36 ;  /* 0x000000ffff037224 */ /* 0x001fc800078e0024 */
[----:B------:R-:W-:Y:S02]  /*7da0*/  @!P5 IMAD.MOV R3, RZ, RZ, -R3 ;  /* 0x000000ffff03d224 */ /* 0x000fe400078e0a03 */
[----:B------:R-:W-:Y:S02]  /*7db0*/  IMAD.MOV.U32 R8, RZ, RZ, R37 ;  /* 0x000000ffff087224 */ /* 0x000fe400078e0025 */
[--C-:B------:R-:W-:Y:S01]  /*7dc0*/  @!P2 IMAD.IADD R32, R32, 0x1, -R0.reuse ;  /* 0x000000012020a824 */ /* 0x100fe200078e0a00 */
[----:B------:R0:W-:Y:S01]  /*7dd0*/  STL [R1+0x64], R3 ;  /* 0x0000640301007387 */ /* 0x0001e20000100800 */
[----:B------:R-:W-:Y:S01]  /*7de0*/  @!P1 IMAD.IADD R34, R34, 0x1, -R0 ;  /* 0x0000000122229824 */ /* 0x000fe200078e0a00 */
[----:B------:R-:W-:Y:S01]  /*7df0*/  ISETP.GE.AND P2, PT, R50, RZ, PT ;  /* 0x000000ff3200720c */ /* 0x000fe20003f46270 */
[----:B------:R-:W-:Y:S01]  /*7e00*/  @!P6 IMAD.MOV R8, RZ, RZ, -R8 ;  /* 0x000000ffff08e224 */ /* 0x000fe200078e0a08 */
[----:B------:R-:W-:Y:S01]  /*7e10*/  ISETP.GT.U32.AND P1, PT, R0, R33, PT ;  /* 0x000000210000720c */ /* 0x000fe20003f24070 */
[----:B0-----:R-:W-:-:S04]  /*7e20*/  IMAD.MOV.U32 R3, RZ, RZ, R35 ;  /* 0x000000ffff037224 */ /* 0x001fc800078e0023 */
[----:B------:R-:W-:Y:S01]  /*7e30*/  @!P3 IMAD.MOV R3, RZ, RZ, -R3 ;  /* 0x000000ffff03b224 */ /* 0x000fe200078e0a03 */
[----:B------:R0:W-:Y:S04]  /*7e40*/  STL [R1+0x60], R8 ;  /* 0x0000600801007387 */ /* 0x0001e80000100800 */
[----:B------:R1:W-:Y:S01]  /*7e50*/  STL [R1+0x5c], R3 ;  /* 0x00005c0301007387 */ /* 0x0003e20000100800 */
[----:B0-----:R-:W-:Y:S02]  /*7e60*/  IMAD.MOV.U32 R8, RZ, RZ, R34 ;  /* 0x000000ffff087224 */ /* 0x001fe400078e0022 */
[----:B-1----:R-:W-:Y:S01]  /*7e70*/  IMAD.MOV.U32 R3, RZ, RZ, R7 ;  /* 0x000000ffff037224 */ /* 0x002fe200078e0007 */
[----:B--2---:R-:W-:-:S05]  /*7e80*/  IABS R5, R55 ;  /* 0x0000003700057213 */ /* 0x004fca0000000000 */
[----:B------:R-:W-:-:S04]  /*7e90*/  IMAD.HI.U32 R38, R4, R5, RZ ;  /* 0x0000000504267227 */ /* 0x000fc800078e00ff */
[----:B------:R-:W-:-:S04]  /*7ea0*/  IMAD.MOV R38, RZ, RZ, -R38 ;  /* 0x000000ffff267224 */ /* 0x000fc800078e0a26 */
[----:B------:R-:W-:-:S05]  /*7eb0*/  IMAD R5, R0, R38, R5 ;  /* 0x0000002600057224 */ /* 0x000fca00078e0205 */
[----:B------:R-:W-:Y:S01]  /*7ec0*/  ISETP.GT.U32.AND P0, PT, R0, R5, PT ;  /* 0x000000050000720c */ /* 0x000fe20003f04070 */
[----:B------:R-:W-:Y:S02]  /*7ed0*/  @!P4 IMAD.MOV R8, RZ, RZ, -R8 ;  /* 0x000000ffff08c224 */ /* 0x000fe400078e0a08 */
[----:B------:R-:W-:-:S10]  /*7ee0*/  @!P2 IMAD.MOV R3, RZ, RZ, -R3 ;  /* 0x000000ffff03a224 */ /* 0x000fd400078e0a03 */
[--C-:B------:R-:W-:Y:S01]  /*7ef0*/  @!P0 IMAD.IADD R5, R5, 0x1, -R0.reuse ;  /* 0x0000000105058824 */ /* 0x100fe200078e0a00 */
[----:B------:R-:W-:Y:S01]  /*7f00*/  ISETP.GT.U32.AND P0, PT, R0, R32, PT ;  /* 0x000000200000720c */ /* 0x000fe20003f04070 */
[--C-:B------:R-:W-:Y:S01]  /*7f10*/  @!P1 IMAD.IADD R33, R33, 0x1, -R0.reuse ;  /* 0x0000000121219824 */ /* 0x100fe200078e0a00 */
[----:B------:R-:W-:Y:S02]  /*7f20*/  ISETP.GE.AND P1, PT, R54, RZ, PT ;  /* 0x000000ff3600720c */ /* 0x000fe40003f26270 */
[----:B------:R-:W2:Y:S04]  /*7f30*/  LDL.LU R54, [R1+0x2d8] ;  /* 0x0002d80001367983 */ /* 0x000ea80000300800 */
[----:B------:R-:W-:Y:S04]  /*7f40*/  STL [R1+0x58], R8 ;  /* 0x0000580801007387 */ /* 0x000fe80000100800 */
[----:B------:R0:W-:Y:S01]  /*7f50*/  STL [R1+0x4c], R3 ;  /* 0x00004c0301007387 */ /* 0x0001e20000100800 */
[----:B------:R-:W-:Y:S01]  /*7f60*/  @!P0 IMAD.IADD R32, R32, 0x1, -R0 ;  /* 0x0000000120208824 */ /* 0x000fe200078e0a00 */
[----:B------:R-:W-:-:S02]  /*7f70*/  ISETP.GE.AND P0, PT, R55, RZ, PT ;  /* 0x000000ff3700720c */ /* 0x000fc40003f06270 */
[----:B------:R-:W2:Y:S01]  /*7f80*/  LDL.LU R55, [R1+0x2dc] ;  /* 0x0002dc0001377983 */ /* 0x000ea20000300800 */
[C---:B------:R-:W-:Y:S02]  /*7f90*/  ISETP.GT.U32.AND P5, PT, R0.reuse, R33, PT ;  /* 0x000000210000720c */ /* 0x040fe40003fa4070 */
[----:B------:R-:W-:Y:S02]  /*7fa0*/  ISETP.GT.U32.AND P6, PT, R0, R5, PT ;  /* 0x000000050000720c */ /* 0x000fe40003fc4070 */
[----:B------:R-:W-:Y:S02]  /*7fb0*/  ISETP.GE.AND P4, PT, R52, RZ, PT ;  /* 0x000000ff3400720c */ /* 0x000fe40003f86270 */
[----:B------:R-:W2:Y:S07]  /*7fc0*/  LDL.LU R52, [R1+0x2e0] ;  /* 0x0002e00001347983 */ /* 0x000eae0000300800 */
[----:B------:R-:W-:-:S02]  /*7fd0*/  @!P5 IMAD.IADD R33, R33, 0x1, -R0 ;  /* 0x000000012121d824 */ /* 0x000fc400078e0a00 */
[----:B------:R-:W-:Y:S02]  /*7fe0*/  @!P6 IMAD.IADD R5, R5, 0x1, -R0 ;  /* 0x000000010505e824 */ /* 0x000fe400078e0a00 */
[----:B------:R-:W-:Y:S02]  /*7ff0*/  @!P1 IMAD.MOV R32, RZ, RZ, -R32 ;  /* 0x000000ffff209224 */ /* 0x000fe400078e0a20 */
[----:B------:R-:W-:Y:S02]  /*8000*/  @!P4 IMAD.MOV R33, RZ, RZ, -R33 ;  /* 0x000000ffff21c224 */ /* 0x000fe400078e0a21 */
[----:B0-----:R-:W-:-:S04]  /*8010*/  IMAD.MOV.U32 R3, RZ, RZ, R5 ;  /* 0x000000ffff037224 */ /* 0x001fc800078e0005 */
[----:B------:R-:W-:Y:S01]  /*8020*/  @!P0 IMAD.MOV R3, RZ, RZ, -R3 ;  /* 0x000000ffff038224 */ /* 0x000fe200078e0a03 */
[----:B----4-:R-:W-:Y:S02]  /*8030*/  IABS R6, R56 ;  /* 0x0000003800067213 */ /* 0x010fe40000000000 */
[----:B---3--:R-:W-:-:S03]  /*8040*/  IABS R38, R57 ;  /* 0x0000003900267213 */ /* 0x008fc60000000000 */
[----:B------:R-:W-:-:S04]  /*8050*/  IMAD.HI.U32 R40, R4, R6, RZ ;  /* 0x0000000604287227 */ /* 0x000fc800078e00ff */
[----:B------:R-:W-:-:S04]  /*8060*/  IMAD.HI.U32 R39, R4, R38, RZ ;  /* 0x0000002604277227 */ /* 0x000fc800078e00ff */
[----:B------:R-:W-:Y:S02]  /*8070*/  IMAD.MOV R40, RZ, RZ, -R40 ;  /* 0x000000ffff287224 */ /* 0x000fe400078e0a28 */
[----:B------:R-:W-:Y:S02]  /*8080*/  IMAD.MOV R39, RZ, RZ, -R39 ;  /* 0x000000ffff277224 */ /* 0x000fe400078e0a27 */
[C---:B------:R-:W-:Y:S02]  /*8090*/  IMAD R6, R0.reuse, R40, R6 ;  /* 0x0000002800067224 */ /* 0x040fe400078e0206 */
[----:B------:R-:W-:-:S03]  /*80a0*/  IMAD R38, R0, R39, R38 ;  /* 0x0000002700267224 */ /* 0x000fc600078e0226 */
[C---:B------:R-:W-:Y:S02]  /*80b0*/  ISETP.GT.U32.AND P2, PT, R0.reuse, R6, PT ;  /* 0x000000060000720c */ /* 0x040fe40003f44070 */
[----:B------:R-:W-:-:S11]  /*80c0*/  ISETP.GT.U32.AND P5, PT, R0, R38, PT ;  /* 0x000000260000720c */ /* 0x000fd60003fa4070 */
[--C-:B------:R-:W-:Y:S02]  /*80d0*/  @!P2 IMAD.IADD R6, R6, 0x1, -R0.reuse ;  /* 0x000000010606a824 */ /* 0x100fe400078e0a00 */
[----:B------:R-:W-:-:S03]  /*80e0*/  @!P5 IMAD.IADD R38, R38, 0x1, -R0 ;  /* 0x000000012626d824 */ /* 0x000fc600078e0a00 */
[C---:B------:R-:W-:Y:S02]  /*80f0*/  ISETP.GT.U32.AND P1, PT, R0.reuse, R6, PT ;  /* 0x000000060000720c */ /* 0x040fe40003f24070 */
[----:B------:R-:W-:Y:S02]  /*8100*/  ISETP.GT.U32.AND P4, PT, R0, R38, PT ;  /* 0x000000260000720c */ /* 0x000fe40003f84070 */
[----:B------:R-:W-:Y:S02]  /*8110*/  IABS R7, R53 ;  /* 0x0000003500077213 */ /* 0x000fe40000000000 */
[----:B------:R-:W-:Y:S02]  /*8120*/  ISETP.GE.AND P0, PT, R53, RZ, PT ;  /* 0x000000ff3500720c */ /* 0x000fe40003f06270 */
[----:B------:R-:W3:Y:S04]  /*8130*/  LDL.LU R53, [R1+0x2e4] ;  /* 0x0002e40001357983 */ /* 0x000ee80000300800 */
[----:B------:R0:W-:Y:S01]  /*8140*/  STL [R1+0x44], R3 ;  /* 0x0000440301007387 */ /* 0x0001e20000100800 */
[----:B------:R-:W-:-:S02]  /*8150*/  @!P1 IMAD.IADD R6, R6, 0x1, -R0 ;  /* 0x0000000106069824 */ /* 0x000fc400078e0a00 */
[----:B------:R-:W-:Y:S01]  /*8160*/  @!P4 IMAD.IADD R38, R38, 0x1, -R0 ;  /* 0x000000012626c824 */ /* 0x000fe200078e0a00 */
[----:B--2---:R-:W-:Y:S02]  /*8170*/  IABS R36, R54 ;  /* 0x0000003600247213 */ /* 0x004fe40000000000 */
[----:B------:R-:W-:Y:S02]  /*8180*/  ISETP.GE.AND P1, PT, R54, RZ, PT ;  /* 0x000000ff3600720c */ /* 0x000fe40003f26270 */
[----:B------:R-:W2:Y:S01]  /*8190*/  LDL.LU R54, [R1+0x2e8] ;  /* 0x0002e80001367983 */ /* 0x000ea20000300800 */
[----:B------:R-:W-:Y:S02]  /*81a0*/  IABS R40, R55 ;  /* 0x0000003700287213 */ /* 0x000fe40000000000 */
[----:B------:R-:W-:Y:S02]  /*81b0*/  ISETP.GE.AND P4, PT, R55, RZ, PT ;  /* 0x000000ff3700720c */ /* 0x000fe40003f86270 */
[----:B------:R-:W4:Y:S04]  /*81c0*/  LDL.LU R55, [R1+0x2ec] ;  /* 0x0002ec0001377983 */ /* 0x000f280000300800 */
[----:B------:R-:W4:Y:S01]  /*81d0*/  LDL.LU R50, [R1+0x2f0] ;  /* 0x0002f00001327983 */ /* 0x000f220000300800 */
[----:B------:R-:W-:-:S05]  /*81e0*/  IABS R2, R51 ;  /* 0x0000003300027213 */ /* 0x000fca0000000000 */
[----:B------:R-:W-:-:S04]  /*81f0*/  IMAD.HI.U32 R41, R4, R2, RZ ;  /* 0x0000000204297227 */ /* 0x000fc800078e00ff */
[----:B------:R-:W-:-:S04]  /*8200*/  IMAD.MOV R41, RZ, RZ, -R41 ;  /* 0x000000ffff297224 */ /* 0x000fc800078e0a29 */
[----:B------:R-:W-:-:S05]  /*8210*/  IMAD R2, R0, R41, R2 ;  /* 0x0000002900027224 */ /* 0x000fca00078e0202 */
[----:B------:R-:W-:Y:S01]  /*8220*/  ISETP.GT.U32.AND P3, PT, R0, R2, PT ;  /* 0x000000020000720c */ /* 0x000fe20003f64070 */
[----:B------:R-:W-:-:S12]  /*8230*/  IMAD.HI.U32 R34, R4, R7, RZ ;  /* 0x0000000704227227 */ /* 0x000fd800078e00ff */
[----:B------:R-:W-:-:S05]  /*8240*/  @!P3 IMAD.IADD R2, R2, 0x1, -R0 ;  /* 0x000000010202b824 */ /* 0x000fca00078e0a00 */
[----:B------:R-:W-:Y:S01]  /*8250*/  ISETP.GT.U32.AND P2, PT, R0, R2, PT ;  /* 0x000000020000720c */ /* 0x000fe20003f44070 */
[----:B------:R-:W-:-:S04]  /*8260*/  IMAD.MOV R34, RZ, RZ, -R34 ;  /* 0x000000ffff227224 */ /* 0x000fc800078e0a22 */
[----:B------:R-:W-:Y:S01]  /*8270*/  IMAD R5, R0, R34, R7 ;  /* 0x0000002200057224 */ /* 0x000fe200078e0207 */
[----:B------:R-:W-:-:S07]  /*8280*/  ISETP.GE.AND P6, PT, R51, RZ, PT ;  /* 0x000000ff3300720c */ /* 0x000fce0003fc6270 */
[----:B------:R-:W-:Y:S01]  /*8290*/  @!P2 IMAD.IADD R2, R2, 0x1, -R0 ;  /* 0x000000010202a824 */ /* 0x000fe200078e0a00 */
[----:B------:R-:W-:Y:S01]  /*82a0*/  ISETP.GT.U32.AND P2, PT, R0, R5, PT ;  /* 0x000000050000720c */ /* 0x000fe20003f44070 */
[----:B------:R-:W-:Y:S01]  /*82b0*/  IMAD.HI.U32 R34, R4, R36, RZ ;  /* 0x0000002404227227 */ /* 0x000fe200078e00ff */
[----:B------:R-:W-:-:S03]  /*82c0*/  ISETP.GE.AND P3, PT, R56, RZ, PT ;  /* 0x000000ff3800720c */ /* 0x000fc60003f66270 */
[----:B0-----:R-:W-:Y:S02]  /*82d0*/  IMAD.MOV.U32 R3, RZ, RZ, R2 ;  /* 0x000000ffff037224 */ /* 0x001fe400078e0002 */
[----:B------:R-:W-:Y:S01]  /*82e0*/  IMAD.MOV R2, RZ, RZ, -R34 ;  /* 0x000000ffff027224 */ /* 0x000fe200078e0a22 */
[----:B------:R-:W-:Y:S01]  /*82f0*/  ISETP.GE.AND P5, PT, R57, RZ, PT ;  /* 0x000000ff3900720c */ /* 0x000fe20003fa6270 */
[----:B------:R-:W-:Y:S01]  /*8300*/  IMAD.MOV.U32 R8, RZ, RZ, R6 ;  /* 0x000000ffff087224 */ /* 0x000fe200078e0006 */
[----:B------:R-:W4:Y:S01]  /*8310*/  LDL.LU R57, [R1+0x2f4] ;  /* 0x0002f40001397983 */ /* 0x000f220000300800 */
[----:B------:R-:W-:Y:S02]  /*8320*/  IMAD R2, R0, R2, R36 ;  /* 0x0000000200027224 */ /* 0x000fe400078e0224 */
[----:B------:R-:W-:Y:S02]  /*8330*/  @!P2 IMAD.IADD R5, R5, 0x1, -R0 ;  /* 0x000000010505a824 */ /* 0x000fe400078e0a00 */
[----:B------:R-:W-:-:S02]  /*8340*/  @!P6 IMAD.MOV R3, RZ, RZ, -R3 ;  /* 0x000000ffff03e224 */ /* 0x000fc400078e0a03 */
[----:B------:R-:W-:Y:S01]  /*8350*/  @!P3 IMAD.MOV R8, RZ, RZ, -R8 ;  /* 0x000000ffff08b224 */ /* 0x000fe200078e0a08 */
[C---:B------:R-:W-:Y:S02]  /*8360*/  ISETP.GT.U32.AND P2, PT, R0.reuse, R5, PT ;  /* 0x000000050000720c */ /* 0x040fe40003f44070 */
[----:B------:R-:W-:Y:S01]  /*8370*/  ISETP.GT.U32.AND P3, PT, R0, R2, PT ;  /* 0x000000020000720c */ /* 0x000fe20003f64070 */
[----:B------:R0:W-:Y:S01]  /*8380*/  STL [R1+0x7c], R3 ;  /* 0x00007c0301007387 */ /* 0x0001e20000100800 */
[----:B------:R-:W-:-:S04]  /*8390*/  IMAD.HI.U32 R34, R4, R40, RZ ;  /* 0x0000002804227227 */ /* 0x000fc800078e00ff */
[----:B0-----:R-:W-:Y:S02]  /*83a0*/  IMAD.MOV.U32 R3, RZ, RZ, R38 ;  /* 0x000000ffff037224 */ /* 0x001fe400078e0026 */
[----:B------:R-:W-:Y:S02]  /*83b0*/  IMAD.MOV R34, RZ, RZ, -R34 ;  /* 0x000000ffff227224 */ /* 0x000fe400078e0a22 */
[----:B------:R-:W-:Y:S02]  /*83c0*/  @!P5 IMAD.MOV R3, RZ, RZ, -R3 ;  /* 0x000000ffff03d224 */ /* 0x000fe400078e0a03 */
[--C-:B------:R-:W-:Y:S01]  /*83d0*/  @!P2 IMAD.IADD R5, R5, 0x1, -R0.reuse ;  /* 0x000000010505a824 */ /* 0x100fe200078e0a00 */
[----:B------:R-:W-:Y:S01]  /*83e0*/  STL [R1+0x84], R8 ;  /* 0x0000840801007387 */ /* 0x000fe20000100800 */
[----:B------:R-:W-:Y:S01]  /*83f0*/  @!P3 IMAD.IADD R2, R2, 0x1, -R0 ;  /* 0x000000010202b824 */ /* 0x000fe200078e0a00 */
[----:B------:R-:W-:Y:S01]  /*8400*/  IABS R7, R52 ;  /* 0x0000003400077213 */ /* 0x000fe20000000000 */
[C---:B------:R-:W-:Y:S01]  /*8410*/  IMAD R40, R0.reuse, R34, R40 ;  /* 0x0000002200287224 */ /* 0x040fe200078e0228 */
[----:B------:R0:W-:Y:S02]  /*8420*/  STL [R1+0x9c], R3 ;  /* 0x00009c0301007387 */ /* 0x0001e40000100800 */
[----:B------:R-:W-:Y:S01]  /*8430*/  ISETP.GT.U32.AND P3, PT, R0, R2, PT ;  /* 0x000000020000720c */ /* 0x000fe20003f64070 */
[----:B------:R-:W-:-:S04]  /*8440*/  IMAD.HI.U32 R35, R4, R7, RZ ;  /* 0x0000000704237227 */ /* 0x000fc800078e00ff */
[----:B0-----:R-:W-:-:S04]  /*8450*/  IMAD.MOV.U32 R3, RZ, RZ, R5 ;  /* 0x000000ffff037224 */ /* 0x001fc800078e0005 */
[----:B------:R-:W-:Y:S01]  /*8460*/  @!P0 IMAD.MOV R3, RZ, RZ, -R3 ;  /* 0x000000ffff038224 */ /* 0x000fe200078e0a03 */
[----:B------:R-:W-:Y:S01]  /*8470*/  ISETP.GT.U32.AND P0, PT, R0, R40, PT ;  /* 0x000000280000720c */ /* 0x000fe20003f04070 */
[----:B------:R-:W-:Y:S01]  /*8480*/  IMAD.MOV R6, RZ, RZ, -R35 ;  /* 0x000000ffff067224 */ /* 0x000fe200078e0a23 */
[----:B------:R-:W-:Y:S02]  /*8490*/  ISETP.GE.AND P6, PT, R52, RZ, PT ;  /* 0x000000ff3400720c */ /* 0x000fe40003fc6270 */
[----:B------:R-:W4:Y:S01]  /*84a0*/  LDL.LU R52, [R1+0x2f8] ;  /* 0x0002f80001347983 */ /* 0x000f220000300800 */
[----:B------:R-:W-:Y:S02]  /*84b0*/  IMAD R38, R0, R6, R7 ;  /* 0x0000000600267224 */ /* 0x000fe400078e0207 */
[----:B------:R-:W-:-:S03]  /*84c0*/  @!P3 IMAD.IADD R2, R2, 0x1, -R0 ;  /* 0x000000010202b824 */ /* 0x000fc600078e0a00 */
[----:B------:R-:W-:-:S03]  /*84d0*/  ISETP.GT.U32.AND P3, PT, R0, R38, PT ;  /* 0x000000260000720c */ /* 0x000fc60003f64070 */
[----:B------:R-:W-:-:S05]  /*84e0*/  @!P0 IMAD.IADD R40, R40, 0x1, -R0 ;  /* 0x0000000128288824 */ /* 0x000fca00078e0a00 */
[----:B------:R-:W-:-:S05]  /*84f0*/  ISETP.GT.U32.AND P0, PT, R0, R40, PT ;  /* 0x000000280000720c */ /* 0x000fca0003f04070 */
[----:B------:R-:W-:-:S05]  /*8500*/  @!P3 IMAD.IADD R38, R38, 0x1, -R0 ;  /* 0x000000012626b824 */ /* 0x000fca00078e0a00 */
[----:B------:R-:W-:-:S03]  /*8510*/  ISETP.GT.U32.AND P3, PT, R0, R38, PT ;  /* 0x000000260000720c */ /* 0x000fc60003f64070 */
[--C-:B------:R-:W-:Y:S01]  /*8520*/  @!P0 IMAD.IADD R40, R40, 0x1, -R0.reuse ;  /* 0x0000000128288824 */ /* 0x100fe200078e0a00 */
[----:B---3--:R-:W-:Y:S02]  /*8530*/  ISETP.GE.AND P5, PT, R53, RZ, PT ;  /* 0x000000ff3500720c */ /* 0x008fe40003fa6270 */
[----:B------:R-:W-:Y:S02]  /*8540*/  IABS R34, R53 ;  /* 0x0000003500227213 */ /* 0x000fe40000000000 */
[----:B------:R-:W3:Y:S04]  /*8550*/  LDL.LU R53, [R1+0x2fc] ;  /* 0x0002fc0001357983 */ /* 0x000ee80000300800 */
[----:B------:R-:W3:Y:S04]  /*8560*/  LDL.LU R51, [R1+0x300] ;  /* 0x0003000001337983 */ /* 0x000ee80000300800 */
[----:B------:R-:W3:Y:S01]  /*8570*/  LDL.LU R56, [R1+0x304] ;  /* 0x0003040001387983 */ /* 0x000ee20000300800 */
[----:B------:R-:W-:-:S02]  /*8580*/  @!P3 IMAD.IADD R38, R38, 0x1, -R0 ;  /* 0x000000012626b824 */ /* 0x000fc400078e0a00 */
[----:B------:R-:W-:-:S04]  /*8590*/  IMAD.MOV.U32 R8, RZ, RZ, R2 ;  /* 0x000000ffff087224 */ /* 0x000fc800078e0002 */
[----:B------:R-:W-:Y:S01]  /*85a0*/  @!P1 IMAD.MOV R8, RZ, RZ, -R8 ;  /* 0x000000ffff089224 */ /* 0x000fe200078e0a08 */
[----:B--2---:R-:W-:Y:S02]  /*85b0*/  ISETP.GE.AND P2, PT, R54, RZ, PT ;  /* 0x000000ff3600720c */ /* 0x004fe40003f46270 */
[----:B------:R-:W-:Y:S02]  /*85c0*/  IABS R35, R54 ;  /* 0x0000003600237213 */ /* 0x000fe40000000000 */
[----:B------:R-:W2:Y:S01]  /*85d0*/  LDL.LU R54, [R1+0x308] ;  /* 0x0003080001367983 */ /* 0x000ea20000300800 */
[----:B----4-:R-:W-:Y:S02]  /*85e0*/  IABS R36, R55 ;  /* 0x0000003700247213 */ /* 0x010fe40000000000 */
[----:B------:R-:W-:-:S03]  /*85f0*/  IABS R37, R50 ;  /* 0x0000003200257213 */ /* 0x000fc60000000000 */
[C---:B------:R-:W-:Y:S01]  /*8600*/  IMAD.HI.U32 R7, R4.reuse, R36, RZ ;  /* 0x0000002404077227 */ /* 0x040fe200078e00ff */
[----:B------:R0:W-:Y:S03]  /*8610*/  STL [R1+0x98], R3 ;  /* 0x0000980301007387 */ /* 0x0001e60000100800 */
[----:B------:R-:W-:-:S04]  /*8620*/  IMAD.HI.U32 R6, R4, R37, RZ ;  /* 0x0000002504067227 */ /* 0x000fc800078e00ff */
[----:B------:R-:W-:Y:S02]  /*8630*/  IMAD.MOV R7, RZ, RZ, -R7 ;  /* 0x000000ffff077224 */ /* 0x000fe400078e0a07 */
[----:B------:R-:W-:Y:S02]  /*8640*/  IMAD.MOV R6, RZ, RZ, -R6 ;  /* 0x000000ffff067224 */ /* 0x000fe400078e0a06 */
[C---:B------:R-:W-:Y:S02]  /*8650*/  IMAD R36, R0.reuse, R7, R36 ;  /* 0x0000000700247224 */ /* 0x040fe400078e0224 */
[----:B0-----:R-:W-:Y:S02]  /*8660*/  IMAD.MOV.U32 R3, RZ, RZ, R40 ;  /* 0x000000ffff037224 */ /* 0x001fe400078e0028 */
[C---:B------:R-:W-:Y:S02]  /*8670*/  IMAD R37, R0.reuse, R6, R37 ;  /* 0x0000000600257224 */ /* 0x040fe400078e0225 */
[----:B------:R-:W-:Y:S01]  /*8680*/  @!P4 IMAD.MOV R3, RZ, RZ, -R3 ;  /* 0x000000ffff03c224 */ /* 0x000fe200078e0a03 */
[----:B------:R-:W-:-:S02]  /*8690*/  ISETP.GT.U32.AND P4, PT, R0, R36, PT ;  /* 0x000000240000720c */ /* 0x000fc40003f84070 */
[----:B------:R-:W-:Y:S01]  /*86a0*/  ISETP.GT.U32.AND P3, PT, R0, R37, PT ;  /* 0x000000250000720c */ /* 0x000fe20003f64070 */
[----:B------:R-:W-:Y:S10]  /*86b0*/  STL [R1+0x54], R8 ;  /* 0x0000540801007387 */ /* 0x000ff40000100800 */
[----:B------:R-:W-:-:S02]  /*86c0*/  @!P4 IMAD.IADD R36, R36, 0x1, -R0 ;  /* 0x000000012424c824 */ /* 0x000fc400078e0a00 */
[----:B------:R-:W-:-:S03]  /*86d0*/  @!P3 IMAD.IADD R37, R37, 0x1, -R0 ;  /* 0x000000012525b824 */ /* 0x000fc600078e0a00 */
[----:B------:R-:W-:Y:S01]  /*86e0*/  ISETP.GT.U32.AND P3, PT, R0, R36, PT ;  /* 0x000000240000720c */ /* 0x000fe20003f64070 */
[----:B------:R0:W-:Y:S02]  /*86f0*/  STL [R1+0x50], R3 ;  /* 0x0000500301007387 */ /* 0x0001e40000100800 */
[----:B0-----:R-:W-:-:S04]  /*8700*/  IMAD.MOV.U32 R3, RZ, RZ, R38 ;  /* 0x000000ffff037224 */ /* 0x001fc800078e0026 */
[----:B------:R-:W-:-:S06]  /*8710*/  @!P6 IMAD.MOV R3, RZ, RZ, -R3 ;  /* 0x000000ffff03e224 */ /* 0x000fcc00078e0a03 */
[----:B------:R-:W-:Y:S01]  /*8720*/  @!P3 IMAD.IADD R36, R36, 0x1, -R0 ;  /* 0x000000012424b824 */ /* 0x000fe200078e0a00 */
[----:B------:R-:W-:Y:S01]  /*8730*/  ISETP.GE.AND P3, PT, R55, RZ, PT ;  /* 0x000000ff3700720c */ /* 0x000fe20003f66270 */
[----:B------:R0:W-:Y:S04]  /*8740*/  STL [R1+0x40], R3 ;  /* 0x0000400301007387 */ /* 0x0001e80000100800 */
[----:B------:R-:W4:Y:S01]  /*8750*/  LDL.LU R55, [R1+0x30c] ;  /* 0x00030c0001377983 */ /* 0x000f220000300800 */
[----:B------:R-:W-:-:S04]  /*8760*/  IMAD.HI.U32 R5, R4, R34, RZ ;  /* 0x0000002204057227 */ /* 0x000fc800078e00ff */
[----:B------:R-:W-:Y:S01]  /*8770*/  IMAD.MOV R5, RZ, RZ, -R5 ;  /* 0x000000ffff057224 */ /* 0x000fe200078e0a05 */
[----:B------:R-:W-:Y:S01]  /*8780*/  IABS R39, R57 ;  /* 0x0000003900277213 */ /* 0x000fe20000000000 */
[----:B------:R-:W-:-:S04]  /*8790*/  IMAD.HI.U32 R41, R4, R35, RZ ;  /* 0x0000002304297227 */ /* 0x000fc800078e00ff */
[----:B------:R-:W-:Y:S02]  /*87a0*/  IMAD R34, R0, R5, R34 ;  /* 0x0000000500227224 */ /* 0x000fe400078e0222 */
[----:B------:R-:W-:Y:S02]  /*87b0*/  IMAD.MOV R41, RZ, RZ, -R41 ;  /* 0x000000ffff297224 */ /* 0x000fe400078e0a29 */
[----:B------:R-:W-:Y:S01]  /*87c0*/  IMAD.HI.U32 R5, R4, R39, RZ ;  /* 0x0000002704057227 */ /* 0x000fe200078e00ff */
[----:B------:R-:W-:-:S03]  /*87d0*/  ISETP.GT.U32.AND P0, PT, R0, R34, PT ;  /* 0x000000220000720c */ /* 0x000fc60003f04070 */
[----:B------:R-:W-:Y:S02]  /*87e0*/  IMAD R35, R0, R41, R35 ;  /* 0x0000002900237224 */ /* 0x000fe400078e0223 */
[----:B------:R-:W-:-:S03]  /*87f0*/  IMAD.MOV R5, RZ, RZ, -R5 ;  /* 0x000000ffff057224 */ /* 0x000fc600078e0a05 */
[C---:B------:R-:W-:Y:S01]  /*8800*/  ISETP.GT.U32.AND P1, PT, R0.reuse, R35, PT ;  /* 0x000000230000720c */ /* 0x040fe20003f24070 */
[----:B------:R-:W-:-:S04]  /*8810*/  IMAD R39, R0, R5, R39 ;  /* 0x0000000500277224 */ /* 0x000fc800078e0227 */
[----:B------:R-:W-:Y:S01]  /*8820*/  @!P0 IMAD.IADD R34, R34, 0x1, -R0 ;  /* 0x0000000122228824 */ /* 0x000fe200078e0a00 */
[----:B------:R-:W-:-:S07]  /*8830*/  ISETP.GT.U32.AND P0, PT, R0, R39, PT ;  /* 0x000000270000720c */ /* 0x000fce0003f04070 */
[----:B------:R-:W-:Y:S01]  /*8840*/  @!P1 IMAD.IADD R35, R35, 0x1, -R0 ;  /* 0x0000000123239824 */ /* 0x000fe200078e0a00 */
[----:B------:R-:W-:Y:S02]  /*8850*/  ISETP.GT.U32.AND P1, PT, R0, R34, PT ;  /* 0x000000220000720c */ /* 0x000fe40003f24070 */
[----:B------:R-:W-:-:S03]  /*8860*/  IABS R5, R52 ;  /* 0x0000003400057213 */ /* 0x000fc60000000000 */
[----:B------:R-:W-:Y:S02]  /*8870*/  @!P0 IMAD.IADD R39, R39, 0x1, -R0 ;  /* 0x0000000127278824 */ /* 0x000fe400078e0a00 */
[----:B------:R-:W-:Y:S01]  /*8880*/  IMAD.HI.U32 R41, R4, R5, RZ ;  /* 0x0000000504297227 */ /* 0x000fe200078e00ff */
[----:B------:R-:W-:-:S03]  /*8890*/  ISETP.GT.U32.AND P0, PT, R0, R37, PT ;  /* 0x000000250000720c */ /* 0x000fc60003f04070 */
[----:B------:R-:W-:-:S04]  /*88a0*/  IMAD.MOV R41, RZ, RZ, -R41 ;  /* 0x000000ffff297224 */ /* 0x000fc800078e0a29 */
[C---:B------:R-:W-:Y:S01]  /*88b0*/  IMAD R5, R0.reuse, R41, R5 ;  /* 0x0000002900057224 */ /* 0x040fe200078e0205 */
[----:B------:R-:W-:Y:S01]  /*88c0*/  ISETP.GT.U32.AND P4, PT, R0, R35, PT ;  /* 0x000000230000720c */ /* 0x000fe20003f84070 */
[----:B------:R-:W-:-:S03]  /*88d0*/  @!P1 IMAD.IADD R34, R34, 0x1, -R0 ;  /* 0x0000000122229824 */ /* 0x000fc600078e0a00 */
[C---:B------:R-:W-:Y:S01]  /*88e0*/  ISETP.GT.U32.AND P1, PT, R0.reuse, R5, PT ;  /* 0x000000050000720c */ /* 0x040fe20003f24070 */
[----:B------:R-:W-:Y:S01]  /*88f0*/  @!P0 IMAD.IADD R37, R37, 0x1, -R0 ;  /* 0x0000000125258824 */ /* 0x000fe200078e0a00 */
[----:B------:R-:W-:-:S07]  /*8900*/  ISETP.GT.U32.AND P6, PT, R0, R39, PT ;  /* 0x000000270000720c */ /* 0x000fce0003fc4070 */
[----:B------:R-:W-:Y:S01]  /*8910*/  @!P4 IMAD.IADD R35, R35, 0x1, -R0 ;  /* 0x000000012323c824 */ /* 0x000fe200078e0a00 */
[----:B---3--:R-:W-:-:S05]  /*8920*/  IABS R6, R51 ;  /* 0x0000003300067213 */ /* 0x008fca0000000000 */
[----:B------:R-:W-:Y:S01]  /*8930*/  IMAD.HI.U32 R40, R4, R6, RZ ;  /* 0x0000000604287227 */ /* 0x000fe200078e00ff */
[----:B------:R-:W-:-:S03]  /*8940*/  IABS R7, R53 ;  /* 0x0000003500077213 */ /* 0x000fc60000000000 */
[----:B------:R-:W-:Y:S02]  /*8950*/  IMAD.MOV R40, RZ, RZ, -R40 ;  /* 0x000000ffff287224 */ /* 0x000fe400078e0a28 */
[----:B------:R-:W-:-:S04]  /*8960*/  IMAD.HI.U32 R2, R4, R7, RZ ;  /* 0x0000000704027227 */ /* 0x000fc800078e00ff */
[----:B------:R-:W-:Y:S02]  /*8970*/  IMAD R6, R0, R40, R6 ;  /* 0x0000002800067224 */ /* 0x000fe400078e0206 */
[----:B------:R-:W-:-:S03]  /*8980*/  IMAD.MOV R2, RZ, RZ, -R2 ;  /* 0x000000ffff027224 */ /* 0x000fc600078e0a02 */
[C---:B------:R-:W-:Y:S01]  /*8990*/  ISETP.GT.U32.AND P0, PT, R0.reuse, R6, PT ;  /* 0x000000060000720c */ /* 0x040fe20003f04070 */
[C---:B------:R-:W-:Y:S01]  /*89a0*/  IMAD R7, R0.reuse, R2, R7 ;  /* 0x0000000200077224 */ /* 0x040fe200078e0207 */
[----:B------:R-:W-:Y:S01]  /*89b0*/  IABS R2, R56 ;  /* 0x0000003800027213 */ /* 0x000fe20000000000 */
[----:B------:R-:W-:Y:S01]  /*89c0*/  @!P1 IMAD.IADD R5, R5, 0x1, -R0 ;  /* 0x0000000105059824 */ /* 0x000fe200078e0a00 */
[----:B------:R-:W-:Y:S02]  /*89d0*/  ISETP.GE.AND P1, PT, R57, RZ, PT ;  /* 0x000000ff3900720c */ /* 0x000fe40003f26270 */
[----:B------:R-:W-:Y:S01]  /*89e0*/  ISETP.GT.U32.AND P4, PT, R0, R7, PT ;  /* 0x000000070000720c */ /* 0x000fe20003f84070 */
[----:B------:R-:W3:Y:S01]  /*89f0*/  LDL.LU R57, [R1+0x330] ;  /* 0x0003300001397983 */ /* 0x000ee20000300800 */
[----:B------:R-:W-:-:S05]  /*8a00*/  IMAD.HI.U32 R41, R4, R2, RZ ;  /* 0x0000000204297227 */ /* 0x000fca00078e00ff */
[--C-:B------:R-:W-:Y:S02]  /*8a10*/  @!P0 IMAD.IADD R6, R6, 0x1, -R0.reuse ;  /* 0x0000000106068824 */ /* 0x100fe400078e0a00 */
[----:B------:R-:W-:Y:S01]  /*8a20*/  @!P6 IMAD.IADD R39, R39, 0x1, -R0 ;  /* 0x000000012727e824 */ /* 0x000fe200078e0a00 */
[----:B------:R-:W-:Y:S01]  /*8a30*/  ISETP.GE.AND P6, PT, R50, RZ, PT ;  /* 0x000000ff3200720c */ /* 0x000fe20003fc6270 */
[----:B------:R-:W-:Y:S01]  /*8a40*/  @!P5 IMAD.MOV R34, RZ, RZ, -R34 ;  /* 0x000000ffff22d224 */ /* 0x000fe200078e0a22 */
[----:B------:R-:W-:Y:S01]  /*8a50*/  ISETP.GT.U32.AND P5, PT, R0, R6, PT ;  /* 0x000000060000720c */ /* 0x000fe20003fa4070 */
[----:B------:R-:W-:Y:S02]  /*8a60*/  IMAD.MOV R41, RZ, RZ, -R41 ;  /* 0x000000ffff297224 */ /* 0x000fe400078e0a29 */
[----:B------:R-:W-:Y:S01]  /*8a70*/  @!P4 IMAD.IADD R7, R7, 0x1, -R0 ;  /* 0x000000010707c824 */ /* 0x000fe200078e0a00 */
[----:B------:R-:W-:Y:S01]  /*8a80*/  ISETP.GE.AND P4, PT, R52, RZ, PT ;  /* 0x000000ff3400720c */ /* 0x000fe20003f86270 */
[----:B------:R-:W-:Y:S01]  /*8a90*/  IMAD R2, R0, R41, R2 ;  /* 0x0000002900027224 */ /* 0x000fe200078e0202 */
[----:B------:R-:W3:Y:S01]  /*8aa0*/  LDL.LU R52, [R1+0x334] ;  /* 0x0003340001347983 */ /* 0x000ee20000300800 */
[----:B0-----:R-:W-:-:S02]  /*8ab0*/  IMAD.MOV.U32 R3, RZ, RZ, R39 ;  /* 0x000000ffff037224 */ /* 0x001fc400078e0027 */
[----:B------:R-:W-:Y:S01]  /*8ac0*/  @!P3 IMAD.MOV R36, RZ, RZ, -R36 ;  /* 0x000000ffff24b224 */ /* 0x000fe200078e0a24 */
[----:B------:R-:W-:Y:S01]  /*8ad0*/  ISETP.GT.U32.AND P3, PT, R0, R2, PT ;  /* 0x000000020000720c */ /* 0x000fe20003f64070 */
[----:B------:R-:W-:Y:S02]  /*8ae0*/  @!P1 IMAD.MOV R3, RZ, RZ, -R3 ;  /* 0x000000ffff039224 */ /* 0x000fe400078e0a03 */
[----:B------:R-:W-:Y:S01]  /*8af0*/  @!P6 IMAD.MOV R37, RZ, RZ, -R37 ;  /* 0x000000ffff25e224 */ /* 0x000fe200078e0a25 */
[----:B------:R-:W-:Y:S01]  /*8b00*/  ISETP.GE.AND P6, PT, R53, RZ, PT ;  /* 0x000000ff3500720c */ /* 0x000fe20003fc6270 */
[--C-:B------:R-:W-:Y:S01]  /*8b10*/  @!P5 IMAD.IADD R6, R6, 0x1, -R0.reuse ;  /* 0x000000010606d824 */ /* 0x100fe200078e0a00 */
[----:B------:R-:W3:Y:S04]  /*8b20*/  LDL.LU R53, [R1+0x338] ;  /* 0x0003380001357983 */ /* 0x000ee80000300800 */
[----:B------:R0:W-:Y:S03]  /*8b30*/  STL [R1+0x30], R3 ;  /* 0x0000300301007387 */ /* 0x0001e60000100800 */
[----:B------:R-:W-:Y:S01]  /*8b40*/  @!P3 IMAD.IADD R2, R2, 0x1, -R0 ;  /* 0x000000010202b824 */ /* 0x000fe200078e0a00 */
[----:B--2---:R-:W-:-:S02]  /*8b50*/  IABS R38, R54 ;  /* 0x0000003600267213 */ /* 0x004fc40000000000 */
[----:B------:R-:W-:Y:S02]  /*8b60*/  ISETP.GE.AND P5, PT, R54, RZ, PT ;  /* 0x000000ff3600720c */ /* 0x000fe40003fa6270 */
[----:B------:R-:W2:Y:S01]  /*8b70*/  LDL.LU R54, [R1+0x33c] ;  /* 0x00033c0001367983 */ /* 0x000ea20000300800 */
[----:B----4-:R-:W-:Y:S02]  /*8b80*/  IABS R39, R55 ;  /* 0x0000003700277213 */ /* 0x010fe40000000000 */
[----:B------:R-:W-:Y:S02]  /*8b90*/  ISETP.GE.AND P3, PT, R55, RZ, PT ;  /* 0x000000ff3700720c */ /* 0x000fe40003f66270 */
[----:B------:R-:W4:Y:S01]  /*8ba0*/  LDL.LU R55, [R1+0x340] ;  /* 0x0003400001377983 */ /* 0x000f220000300800 */
[C---:B------:R-:W-:Y:S01]  /*8bb0*/  ISETP.GT.U32.AND P0, PT, R0.reuse, R5, PT ;  /* 0x000000050000720c */ /* 0x040fe20003f04070 */
[----:B------:R-:W-:Y:S01]  /*8bc0*/  @!P2 IMAD.MOV R35, RZ, RZ, -R35 ;  /* 0x000000ffff23a224 */ /* 0x000fe200078e0a23 */
[----:B------:R-:W-:-:S11]  /*8bd0*/  ISETP.GT.U32.AND P2, PT, R0, R7, PT ;  /* 0x000000070000720c */ /* 0x000fd60003f44070 */
[--C-:B------:R-:W-:Y:S02]  /*8be0*/  @!P0 IMAD.IADD R5, R5, 0x1, -R0.reuse ;  /* 0x0000000105058824 */ /* 0x100fe400078e0a00 */
[----:B------:R-:W-:Y:S02]  /*8bf0*/  @!P2 IMAD.IADD R7, R7, 0x1, -R0 ;  /* 0x000000010707a824 */ /* 0x000fe400078e0a00 */
[----:B------:R-:W-:Y:S01]  /*8c00*/  IMAD.MOV.U32 R8, RZ, RZ, R5 ;  /* 0x000000ffff087224 */ /* 0x000fe200078e0005 */
[----:B------:R-:W-:Y:S01]  /*8c10*/  ISETP.GE.AND P0, PT, R51, RZ, PT ;  /* 0x000000ff3300720c */ /* 0x000fe20003f06270 */
[----:B0-----:R-:W-:Y:S02]  /*8c20*/  IMAD.MOV.U32 R3, RZ, RZ, R7 ;  /* 0x000000ffff037224 */ /* 0x001fe400078e0007 */
[----:B------:R-:W-:Y:S02]  /*8c30*/  @!P4 IMAD.MOV R8, RZ, RZ, -R8 ;  /* 0x000000ffff08c224 */ /* 0x000fe400078e0a08 */
[----:B------:R-:W-:-:S03]  /*8c40*/  @!P6 IMAD.MOV R3, RZ, RZ, -R3 ;  /* 0x000000ffff03e224 */ /* 0x000fc600078e0a03 */
[----:B------:R-:W-:Y:S04]  /*8c50*/  STL [R1+0x34], R8 ;  /* 0x0000340801007387 */ /* 0x000fe80000100800 */
[----:B------:R0:W-:Y:S01]  /*8c60*/  STL [R1+0x38], R3 ;  /* 0x0000380301007387 */ /* 0x0001e20000100800 */
[----:B------:R-:W-:-:S04]  /*8c70*/  IMAD.HI.U32 R40, R4, R38, RZ ;  /* 0x0000002604287227 */ /* 0x000fc800078e00ff */
[----:B0-----:R-:W-:-:S04]  /*8c80*/  IMAD.MOV.U32 R3, RZ, RZ, R6 ;  /* 0x000000ffff037224 */ /* 0x001fc800078e0006 */
[----:B------:R-:W-:Y:S02]  /*8c90*/  @!P0 IMAD.MOV R3, RZ, RZ, -R3 ;  /* 0x000000ffff038224 */ /* 0x000fe400078e0a03 */
[----:B------:R-:W-:-:S03]  /*8ca0*/  IMAD.MOV R40, RZ, RZ, -R40 ;  /* 0x000000ffff287224 */ /* 0x000fc600078e0a28 */
[----:B------:R0:W-:Y:S01]  /*8cb0*/  STL [R1+0x3c], R3 ;  /* 0x00003c0301007387 */ /* 0x0001e20000100800 */
[----:B------:R-:W-:-:S03]  /*8cc0*/  IMAD R38, R0, R40, R38 ;  /* 0x0000002800267224 */ /* 0x000fc600078e0226 */
[----:B------:R-:W4:Y:S02]  /*8cd0*/  LDL.LU R50, [R1+0x344] ;  /* 0x0003440001327983 */ /* 0x000f240000300800 */
[----:B------:R-:W-:Y:S02]  /*8ce0*/  ISETP.GT.U32.AND P1, PT, R0, R38, PT ;  /* 0x000000260000720c */ /* 0x000fe40003f24070 */
[----:B------:R-:W4:Y:S01]  /*8cf0*/  LDL.LU R51, [R1+0x348] ;  /* 0x0003480001337983 */ /* 0x000f220000300800 */
[----:B------:R-:W-:Y:S01]  /*8d00*/  ISETP.GE.AND P2, PT, R56, RZ, PT ;  /* 0x000000ff3800720c */ /* 0x000fe20003f46270 */
[----:B------:R-:W-:Y:S02]  /*8d10*/  IMAD.HI.U32 R5, R4, R39, RZ ;  /* 0x0000002704057227 */ /* 0x000fe400078e00ff */
[----:B------:R-:W4:Y:S07]  /*8d20*/  LDL.LU R56, [R1+0x34c] ;  /* 0x00034c0001387983 */ /* 0x000f2e0000300800 */
[----:B------:R-:W-:-:S05]  /*8d30*/  @!P1 IMAD.IADD R38, R38, 0x1, -R0 ;  /* 0x0000000126269824 */ /* 0x000fca00078e0a00 */
[C---:B------:R-:W-:Y:S01]  /*8d40*/  ISETP.GT.U32.AND P4, PT, R0.reuse, R38, PT ;  /* 0x000000260000720c */ /* 0x040fe20003f84070 */
[----:B------:R-:W-:Y:S01]  /*8d50*/  IMAD.MOV R5, RZ, RZ, -R5 ;  /* 0x000000ffff057224 */ /* 0x000fe200078e0a05 */
[----:B------:R-:W-:-:S03]  /*8d60*/  ISETP.GT.U32.AND P1, PT, R0, R2, PT ;  /* 0x000000020000720c */ /* 0x000fc60003f24070 */
[----:B------:R-:W-:-:S08]  /*8d70*/  IMAD R39, R0, R5, R39 ;  /* 0x0000000500277224 */ /* 0x000fd000078e0227 */
[--C-:B------:R-:W-:Y:S01]  /*8d80*/  @!P4 IMAD.IADD R38, R38, 0x1, -R0.reuse ;  /* 0x000000012626c824 */ /* 0x100fe200078e0a00 */
[----:B------:R-:W-:Y:S01]  /*8d90*/  ISETP.GT.U32.AND P4, PT, R0, R39, PT ;  /* 0x000000270000720c */ /* 0x000fe20003f84070 */
[----:B------:R-:W-:-:S04]  /*8da0*/  @!P1 IMAD.IADD R2, R2, 0x1, -R0 ;  /* 0x0000000102029824 */ /* 0x000fc800078e0a00 */
[----:B0-----:R-:W-:-:S04]  /*8db0*/  IMAD.MOV.U32 R3, RZ, RZ, R2 ;  /* 0x000000ffff037224 */ /* 0x001fc800078e0002 */
[----:B------:R-:W-:-:S04]  /*8dc0*/  @!P2 IMAD.MOV R3, RZ, RZ, -R3 ;  /* 0x000000ffff03a224 */ /* 0x000fc800078e0a03 */
[----:B------:R-:W-:Y:S01]  /*8dd0*/  @!P4 IMAD.IADD R39, R39, 0x1, -R0 ;  /* 0x000000012727c824 */ /* 0x000fe200078e0a00 */
[----:B---3--:R-:W-:Y:S02]  /*8de0*/  IABS R40, R57 ;  /* 0x0000003900287213 */ /* 0x008fe40000000000 */
[----:B------:R-:W-:Y:S02]  /*8df0*/  ISETP.GE.AND P6, PT, R57, RZ, PT ;  /* 0x000000ff3900720c */ /* 0x000fe40003fc6270 */
[----:B------:R-:W3:Y:S01]  /*8e00*/  LDL.LU R57, [R1+0x350] ;  /* 0x0003500001397983 */ /* 0x000ee20000300800 */
[----:B------:R-:W-:-:S04]  /*8e10*/  IMAD.HI.U32 R6, R4, R40, RZ ;  /* 0x0000002804067227 */ /* 0x000fc800078e00ff */
[----:B------:R-:W-:-:S04]  /*8e20*/  IMAD.MOV R6, RZ, RZ, -R6 ;  /* 0x000000ffff067224 */ /* 0x000fc800078e0a06 */
[----:B------:R-:W-:Y:S01]  /*8e30*/  IMAD R40, R0, R6, R40 ;  /* 0x0000000600287224 */ /* 0x000fe200078e0228 */
[----:B------:R-:W-:-:S04]  /*8e40*/  IABS R41, R52 ;  /* 0x0000003400297213 */ /* 0x000fc80000000000 */
[----:B------:R-:W-:Y:S01]  /*8e50*/  ISETP.GT.U32.AND P2, PT, R0, R40, PT ;  /* 0x000000280000720c */ /* 0x000fe20003f44070 */
[----:B------:R-:W-:Y:S01]  /*8e60*/  IMAD.HI.U32 R5, R4, R41, RZ ;  /* 0x0000002904057227 */ /* 0x000fe200078e00ff */
[----:B------:R-:W-:-:S03]  /*8e70*/  ISETP.GT.U32.AND P4, PT, R0, R39, PT ;  /* 0x000000270000720c */ /* 0x000fc60003f84070 */
[----:B------:R-:W-:Y:S01]  /*8e80*/  IMAD.MOV R5, RZ, RZ, -R5 ;  /* 0x000000ffff057224 */ /* 0x000fe200078e0a05 */
[----:B------:R-:W-:Y:S01]  /*8e90*/  ISETP.GE.AND P0, PT, R52, RZ, PT ;  /* 0x000000ff3400720c */ /* 0x000fe20003f06270 */
[----:B------:R0:W-:Y:S02]  /*8ea0*/  STL [R1+0x24], R3 ;  /* 0x0000240301007387 */ /* 0x0001e40000100800 */
[----:B------:R-:W-:Y:S02]  /*8eb0*/  IMAD R41, R0, R5, R41 ;  /* 0x0000000500297224 */ /* 0x000fe400078e0229 */
[----:B------:R-:W3:Y:S02]  /*8ec0*/  LDL.LU R52, [R1+0x354] ;  /* 0x0003540001347983 */ /* 0x000ee40000300800 */
[----:B------:R-:W-:Y:S01]  /*8ed0*/  @!P2 IMAD.IADD R40, R40, 0x1, -R0 ;  /* 0x000000012828a824 */ /* 0x000fe200078e0a00 */
[----:B------:R-:W-:Y:S02]  /*8ee0*/  ISETP.GE.AND P1, PT, R53, RZ, PT ;  /* 0x000000ff3500720c */ /* 0x000fe40003f26270 */
[----:B------:R-:W-:-:S02]  /*8ef0*/  IABS R42, R53 ;  /* 0x00000035002a7213 */ /* 0x000fc40000000000 */
[----:B------:R-:W3:Y:S01]  /*8f00*/  LDL.LU R53, [R1+0x358] ;  /* 0x0003580001357983 */ /* 0x000ee20000300800 */
[----:B------:R-:W-:Y:S01]  /*8f10*/  @!P4 IMAD.IADD R39, R39, 0x1, -R0 ;  /* 0x000000012727c824 */ /* 0x000fe200078e0a00 */
[----:B------:R-:W-:-:S03]  /*8f20*/  ISETP.GT.U32.AND P2, PT, R0, R40, PT ;  /* 0x000000280000720c */ /* 0x000fc60003f44070 */
[----:B------:R-:W-:-:S10]  /*8f30*/  @!P3 IMAD.MOV R39, RZ, RZ, -R39 ;  /* 0x000000ffff27b224 */ /* 0x000fd400078e0a27 */
[----:B------:R-:W-:Y:S01]  /*8f40*/  @!P2 IMAD.IADD R40, R40, 0x1, -R0 ;  /* 0x000000012828a824 */ /* 0x000fe200078e0a00 */
[----:B--2---:R-:W-:-:S05]  /*8f50*/  IABS R43, R54 ;  /* 0x00000036002b7213 */ /* 0x004fca0000000000 */
[----:B------:R-:W-:-:S04]  /*8f60*/  IMAD.HI.U32 R5, R4, R43, RZ ;  /* 0x0000002b04057227 */ /* 0x000fc800078e00ff */
[----:B------:R-:W-:-:S04]  /*8f70*/  IMAD.MOV R5, RZ, RZ, -R5 ;  /* 0x000000ffff057224 */ /* 0x000fc800078e0a05 */
[----:B------:R-:W-:-:S05]  /*8f80*/  IMAD R43, R0, R5, R43 ;  /* 0x00000005002b7224 */ /* 0x000fca00078e022b */
[----:B------:R-:W-:-:S13]  /*8f90*/  ISETP.GT.U32.AND P3, PT, R0, R43, PT ;  /* 0x0000002b0000720c */ /* 0x000fda0003f64070 */
[----:B------:R-:W-:Y:S01]  /*8fa0*/  @!P3 IMAD.IADD R43, R43, 0x1, -R0 ;  /* 0x000000012b2bb824 */ /* 0x000fe200078e0a00 */
        /* <DEDUP_REMOVED lines=8> */
[----:B------:R-:W-:Y:S02]  /*9030*/  ISETP.GE.AND P2, PT, R55, RZ, PT ;  /* 0x000000ff3700720c */ /* 0x000fe40003f46270 */
[----:B------:R-:W4:Y:S04]  /*9040*/  LDL.LU R55, [R1+0x360] ;  /* 0x0003600001377983 */ /* 0x000f280000300800 */
[----:B------:R-:W4:Y:S04]  /*9050*/  LDL.LU R61, [R1+0x364] ;  /* 0x00036400013d7983 */ /* 0x000f280000300800 */
[----:B------:R-:W4:Y:S04]  /*9060*/  LDL.LU R11, [R1+0x368] ;  /* 0x00036800010b7983 */ /* 0x000f280000300800 */
[----:B------:R-:W4:Y:S04]  /*9070*/  LDL.LU R13, [R1+0x36c] ;  /* 0x00036c00010d7983 */ /* 0x000f280000300800 */
[----:B------:R-:W4:Y:S04]  /*9080*/  LDL.LU R10, [R1+0x370] ;  /* 0x00037000010a7983 */ /* 0x000f280000300800 */
[----:B------:R-:W4:Y:S04]  /*9090*/  LDL.LU R9, [R1+0x374] ;  /* 0x0003740001097983 */ /* 0x000f280000300800 */
[----:B------:R-:W4:Y:S04]  /*90a0*/  LDL.LU R8, [R1+0x378] ;  /* 0x0003780001087983 */ /* 0x000f280000300800 */
[----:B------:R-:W4:Y:S04]  /*90b0*/  LDL.LU R60, [R1+0x37c] ;  /* 0x00037c00013c7983 */ /* 0x000f280000300800 */
[----:B0-----:R-:W4:Y:S04]  /*90c0*/  LDL.LU R3, [R1+0x3a0] ;  /* 0x0003a00001037983 */ /* 0x001f280000300800 */
[----:B------:R-:W4:Y:S04]  /*90d0*/  LDL.LU R58, [R1+0x3a4] ;  /* 0x0003a400013a7983 */ /* 0x000f280000300800 */
[----:B------:R-:W4:Y:S01]  /*90e0*/  LDL.LU R59, [R1+0x3a8] ;  /* 0x0003a800013b7983 */ /* 0x000f220000300800 */
[----:B------:R-:W-:Y:S01]  /*90f0*/  @!P5 IMAD.MOV R38, RZ, RZ, -R38 ;  /* 0x000000ffff26d224 */ /* 0x000fe200078e0a26 */
        /* <DEDUP_REMOVED lines=8> */
[----:B------:R-:W-:Y:S01]  /*9180*/  ISETP.GT.U32.AND P5, PT, R0, R41, PT ;  /* 0x000000290000720c */ /* 0x000fe20003fa4070 */
[----:B------:R-:W-:-:S04]  /*9190*/  IMAD.MOV R5, RZ, RZ, -R5 ;  /* 0x000000ffff057224 */ /* 0x000fc800078e0a05 */
[----:B------:R-:W-:Y:S01]  /*91a0*/  IMAD R45, R0, R5, R45 ;  /* 0x00000005002d7224 */ /* 0x000fe200078e022d */
[----:B------:R-:W-:-:S03]  /*91b0*/  IABS R46, R51 ;  /* 0x00000033002e7213 */ /* 0x000fc60000000000 */
[----:B------:R-:W-:-:S04]  /*91c0*/  @!P4 IMAD.IADD R42, R42, 0x1, -R0 ;  /* 0x000000012a2ac824 */ /* 0x000fc800078e0a00 */
[----:B------:R-:W-:Y:S01]  /*91d0*/  @!P5 IMAD.IADD R41, R41, 0x1, -R0 ;  /* 0x000000012929d824 */ /* 0x000fe200078e0a00 */
[----:B------:R-:W-:Y:S01]  /*91e0*/  ISETP.GT.U32.AND P5, PT, R0, R45, PT ;  /* 0x0000002d0000720c */ /* 0x000fe20003fa4070 */
[----:B------:R-:W-:Y:S01]  /*91f0*/  IMAD.HI.U32 R2, R4, R46, RZ ;  /* 0x0000002e04027227 */ /* 0x000fe200078e00ff */
[----:B------:R-:W-:Y:S02]  /*9200*/  ISETP.GT.U32.AND P4, PT, R0, R42, PT ;  /* 0x0000002a0000720c */ /* 0x000fe40003f84070 */
[----:B------:R-:W-:Y:S01]  /*9210*/  IABS R47, R56 ;  /* 0x00000038002f7213 */ /* 0x000fe20000000000 */
[----:B------:R-:W-:-:S04]  /*9220*/  IMAD.MOV R2, RZ, RZ, -R2 ;  /* 0x000000ffff027224 */ /* 0x000fc800078e0a02 */
[----:B------:R-:W-:Y:S02]  /*9230*/  IMAD R46, R0, R2, R46 ;  /* 0x00000002002e7224 */ /* 0x000fe400078e022e */
[----:B------:R-:W-:-:S04]  /*9240*/  IMAD.HI.U32 R2, R4, R47, RZ ;  /* 0x0000002f04027227 */ /* 0x000fc800078e00ff */
[--C-:B------:R-:W-:Y:S02]  /*9250*/  @!P5 IMAD.IADD R45, R45, 0x1, -R0.reuse ;  /* 0x000000012d2dd824 */ /* 0x100fe400078e0a00 */
[----:B------:R-:W-:Y:S02]  /*9260*/  @!P4 IMAD.IADD R42, R42, 0x1, -R0 ;  /* 0x000000012a2ac824 */ /* 0x000fe400078e0a00 */
[----:B------:R-:W-:Y:S01]  /*9270*/  IMAD.MOV R2, RZ, RZ, -R2 ;  /* 0x000000ffff027224 */ /* 0x000fe200078e0a02 */
[----:B------:R-:W-:Y:S02]  /*9280*/  ISETP.GT.U32.AND P5, PT, R0, R45, PT ;  /* 0x0000002d0000720c */ /* 0x000fe40003fa4070 */
[----:B---3--:R-:W-:Y:S01]  /*9290*/  IABS R48, R57 ;  /* 0x0000003900307213 */ /* 0x008fe20000000000 */
[----:B------:R-:W-:Y:S01]  /*92a0*/  @!P1 IMAD.MOV R42, RZ, RZ, -R42 ;  /* 0x000000ffff2a9224 */ /* 0x000fe200078e0a2a */
[----:B------:R-:W-:Y:S01]  /*92b0*/  ISETP.GE.AND P1, PT, R50, RZ, PT ;  /* 0x000000ff3200720c */ /* 0x000fe20003f26270 */
[----:B------:R-:W-:-:S02]  /*92c0*/  IMAD R47, R0, R2, R47 ;  /* 0x00000002002f7224 */ /* 0x000fc400078e022f */
[----:B------:R-:W-:-:S04]  /*92d0*/  IMAD.HI.U32 R2, R4, R48, RZ ;  /* 0x0000003004027227 */ /* 0x000fc800078e00ff */
[----:B------:R-:W-:Y:S02]  /*92e0*/  IMAD.MOV R2, RZ, RZ, -R2 ;  /* 0x000000ffff027224 */ /* 0x000fe400078e0a02 */
[----:B------:R-:W-:Y:S02]  /*92f0*/  @!P5 IMAD.IADD R45, R45, 0x1, -R0 ;  /* 0x000000012d2dd824 */ /* 0x000fe400078e0a00 */
[----:B------:R-:W-:Y:S02]  /*9300*/  IMAD R48, R0, R2, R48 ;  /* 0x0000000200307224 */ /* 0x000fe400078e0230 */
[----:B------:R-:W-:-:S03]  /*9310*/  @!P1 IMAD.MOV R45, RZ, RZ, -R45 ;  /* 0x000000ffff2d9224 */ /* 0x000fc600078e0a2d */
[C---:B------:R-:W-:Y:S01]  /*9320*/  ISETP.GT.U32.AND P1, PT, R0.reuse, R48, PT ;  /* 0x000000300000720c */ /* 0x040fe20003f24070 */
[----:B------:R-:W-:Y:S01]  /*9330*/  @!P6 IMAD.MOV R40, RZ, RZ, -R40 ;  /* 0x000000ffff28e224 */ /* 0x000fe200078e0a28 */
[C---:B------:R-:W-:Y:S02]  /*9340*/  ISETP.GT.U32.AND P6, PT, R0.reuse, R43, PT ;  /* 0x0000002b0000720c */ /* 0x040fe40003fc4070 */
[----:B------:R-:W-:Y:S02]  /*9350*/  ISETP.GT.U32.AND P4, PT, R0, R46, PT ;  /* 0x0000002e0000720c */ /* 0x000fe40003f84070 */
[----:B------:R-:W-:-:S07]  /*9360*/  IABS R49, R52 ;  /* 0x0000003400317213 */ /* 0x000fce0000000000 */
[--C-:B------:R-:W-:Y:S02]  /*9370*/  @!P1 IMAD.IADD R48, R48, 0x1, -R0.reuse ;  /* 0x0000000130309824 */ /* 0x100fe400078e0a00 */
[----:B------:R-:W-:Y:S01]  /*9380*/  IMAD.HI.U32 R2, R4, R49, RZ ;  /* 0x0000003104027227 */ /* 0x000fe200078e00ff */
[----:B------:R-:W-:Y:S02]  /*9390*/  IABS R50, R53 ;  /* 0x0000003500327213 */ /* 0x000fe40000000000 */
[C---:B------:R-:W-:Y:S01]  /*93a0*/  ISETP.GT.U32.AND P1, PT, R0.reuse, R48, PT ;  /* 0x000000300000720c */ /* 0x040fe20003f24070 */
[----:B------:R-:W-:Y:S01]  /*93b0*/  @!P0 IMAD.MOV R41, RZ, RZ, -R41 ;  /* 0x000000ffff298224 */ /* 0x000fe200078e0a29 */
[C---:B------:R-:W-:Y:S01]  /*93c0*/  ISETP.GT.U32.AND P0, PT, R0.reuse, R44, PT ;  /* 0x0000002c0000720c */ /* 0x040fe20003f04070 */
[----:B------:R-:W-:Y:S01]  /*93d0*/  @!P6 IMAD.IADD R43, R43, 0x1, -R0 ;  /* 0x000000012b2be824 */ /* 0x000fe200078e0a00 */
[----:B------:R-:W-:Y:S01]  /*93e0*/  ISETP.GT.U32.AND P6, PT, R0, R47, PT ;  /* 0x0000002f0000720c */ /* 0x000fe20003fc4070 */
[----:B------:R-:W-:-:S02]  /*93f0*/  IMAD.MOV R2, RZ, RZ, -R2 ;  /* 0x000000ffff027224 */ /* 0x000fc400078e0a02 */
[----:B------:R-:W-:-:S04]  /*9400*/  IMAD.HI.U32 R5, R4, R50, RZ ;  /* 0x0000003204057227 */ /* 0x000fc800078e00ff */
[----:B------:R-:W-:Y:S02]  /*9410*/  IMAD R49, R0, R2, R49 ;  /* 0x0000000200317224 */ /* 0x000fe400078e0231 */
[----:B------:R-:W-:Y:S02]  /*9420*/  IMAD.MOV R2, RZ, RZ, -R5 ;  /* 0x000000ffff027224 */ /* 0x000fe400078e0a05 */
[----:B------:R-:W-:Y:S02]  /*9430*/  @!P4 IMAD.IADD R46, R46, 0x1, -R0 ;  /* 0x000000012e2ec824 */ /* 0x000fe400078e0a00 */
[----:B------:R-:W-:Y:S02]  /*9440*/  IMAD R50, R0, R2, R50 ;  /* 0x0000000200327224 */ /* 0x000fe400078e0232 */
[--C-:B------:R-:W-:Y:S01]  /*9450*/  @!P0 IMAD.IADD R44, R44, 0x1, -R0.reuse ;  /* 0x000000012c2c8824 */ /* 0x100fe200078e0a00 */
[----:B------:R-:W-:Y:S01]  /*9460*/  ISETP.GT.U32.AND P4, PT, R0, R46, PT ;  /* 0x0000002e0000720c */ /* 0x000fe20003f84070 */
[----:B------:R-:W-:-:S02]  /*9470*/  @!P6 IMAD.IADD R47, R47, 0x1, -R0 ;  /* 0x000000012f2fe824 */ /* 0x000fc400078e0a00 */
[----:B------:R-:W-:Y:S01]  /*9480*/  @!P1 IMAD.IADD R48, R48, 0x1, -R0 ;  /* 0x0000000130309824 */ /* 0x000fe200078e0a00 */
[C---:B------:R-:W-:Y:S01]  /*9490*/  ISETP.GT.U32.AND P1, PT, R0.reuse, R50, PT ;  /* 0x000000320000720c */ /* 0x040fe20003f24070 */
[----:B------:R-:W-:Y:S01]  /*94a0*/  @!P3 IMAD.MOV R43, RZ, RZ, -R43 ;  /* 0x000000ffff2bb224 */ /* 0x000fe200078e0a2b */
[----:B------:R-:W-:Y:S01]  /*94b0*/  ISETP.GE.AND P3, PT, R51, RZ, PT ;  /* 0x000000ff3300720c */ /* 0x000fe20003f66270 */
[----:B------:R-:W-:Y:S01]  /*94c0*/  @!P2 IMAD.MOV R44, RZ, RZ, -R44 ;  /* 0x000000ffff2ca224 */ /* 0x000fe200078e0a2c */
[----:B------:R-:W-:Y:S02]  /*94d0*/  ISETP.GT.U32.AND P2, PT, R0, R47, PT ;  /* 0x0000002f0000720c */ /* 0x000fe40003f44070 */
[----:B------:R-:W-:Y:S02]  /*94e0*/  ISETP.GE.AND P0, PT, R56, RZ, PT ;  /* 0x000000ff3800720c */ /* 0x000fe40003f06270 */
[----:B------:R-:W-:Y:S01]  /*94f0*/  ISETP.GE.AND P5, PT, R57, RZ, PT ;  /* 0x000000ff3900720c */ /* 0x000fe20003fa6270 */
[----:B------:R-:W-:Y:S01]  /*9500*/  @!P4 IMAD.IADD R46, R46, 0x1, -R0 ;  /* 0x000000012e2ec824 */ /* 0x000fe200078e0a00 */
[----:B------:R-:W-:-:S03]  /*9510*/  ISETP.GE.AND P4, PT, R53, RZ, PT ;  /* 0x000000ff3500720c */ /* 0x000fc60003f86270 */
[----:B------:R-:W-:Y:S02]  /*9520*/  @!P1 IMAD.IADD R50, R50, 0x1, -R0 ;  /* 0x0000000132329824 */ /* 0x000fe400078e0a00 */
[----:B------:R-:W-:Y:S02]  /*9530*/  @!P3 IMAD.MOV R46, RZ, RZ, -R46 ;  /* 0x000000ffff2eb224 */ /* 0x000fe400078e0a2e */
[----:B------:R-:W-:Y:S01]  /*9540*/  @!P2 IMAD.IADD R47, R47, 0x1, -R0 ;  /* 0x000000012f2fa824 */ /* 0x000fe200078e0a00 */
[----:B------:R-:W-:Y:S02]  /*9550*/  ISETP.GT.U32.AND P1, PT, R0, R50, PT ;  /* 0x000000320000720c */ /* 0x000fe40003f24070 */
[----:B------:R-:W-:Y:S01]  /*9560*/  ISETP.GE.AND P6, PT, R52, RZ, PT ;  /* 0x000000ff3400720c */ /* 0x000fe20003fc6270 */
[----:B------:R-:W-:Y:S01]  /*9570*/  @!P0 IMAD.MOV R47, RZ, RZ, -R47 ;  /* 0x000000ffff2f8224 */ /* 0x000fe200078e0a2f */
[----:B------:R-:W-:Y:S01]  /*9580*/  ISETP.GT.U32.AND P0, PT, R0, R49, PT ;  /* 0x000000310000720c */ /* 0x000fe20003f04070 */
[----:B------:R-:W-:-:S08]  /*9590*/  @!P5 IMAD.MOV R48, RZ, RZ, -R48 ;  /* 0x000000ffff30d224 */ /* 0x000fd000078e0a30 */
[----:B------:R-:W-:-:S04]  /*95a0*/  @!P1 IMAD.IADD R50, R50, 0x1, -R0 ;  /* 0x0000000132329824 */ /* 0x000fc800078e0a00 */
[----:B------:R-:W-:Y:S01]  /*95b0*/  @!P0 IMAD.IADD R49, R49, 0x1, -R0 ;  /* 0x0000000131318824 */ /* 0x000fe200078e0a00 */
[----:B--2---:R-:W-:-:S05]  /*95c0*/  IABS R51, R54 ;  /* 0x0000003600337213 */ /* 0x004fca0000000000 */
[----:B------:R-:W-:-:S04]  /*95d0*/  IMAD.HI.U32 R6, R4, R51, RZ ;  /* 0x0000003304067227 */ /* 0x000fc800078e00ff */
[----:B------:R-:W-:Y:S01]  /*95e0*/  IMAD.MOV R5, RZ, RZ, -R6 ;  /* 0x000000ffff057224 */ /* 0x000fe200078e0a06 */
[----:B------:R-:W-:-:S03]  /*95f0*/  ISETP.GE.AND P3, PT, R54, RZ, PT ;  /* 0x000000ff3600720c */ /* 0x000fc60003f66270 */
[----:B------:R-:W-:-:S05]  /*9600*/  IMAD R51, R0, R5, R51 ;  /* 0x0000000500337224 */ /* 0x000fca00078e0233 */
[C---:B------:R-:W-:Y:S02]  /*9610*/  ISETP.GT.U32.AND P5, PT, R0.reuse, R51, PT ;  /* 0x000000330000720c */ /* 0x040fe40003fa4070 */
[----:B------:R-:W-:-:S11]  /*9620*/  ISETP.GT.U32.AND P0, PT, R0, R49, PT ;  /* 0x000000310000720c */ /* 0x000fd60003f04070 */
[--C-:B------:R-:W-:Y:S02]  /*9630*/  @!P5 IMAD.IADD R51, R51, 0x1, -R0.reuse ;  /* 0x000000013333d824 */ /* 0x100fe400078e0a00 */
[----:B------:R-:W-:Y:S01]  /*9640*/  @!P0 IMAD.IADD R49, R49, 0x1, -R0 ;  /* 0x0000000131318824 */ /* 0x000fe200078e0a00 */
[----:B----4-:R-:W-:Y:S02]  /*9650*/  IABS R53, R61 ;  /* 0x0000003d00357213 */ /* 0x010fe40000000000 */
[----:B------:R-:W-:-:S03]  /*9660*/  IABS R54, R11 ;  /* 0x0000000b00367213 */ /* 0x000fc60000000000 */
[----:B------:R-:W-:Y:S01]  /*9670*/  IMAD.HI.U32 R2, R4, R53, RZ ;  /* 0x0000003504027227 */ /* 0x000fe200078e00ff */
[----:B------:R-:W-:-:S03]  /*9680*/  IABS R52, R55 ;  /* 0x0000003700347213 */ /* 0x000fc60000000000 */
[----:B------:R-:W-:-:S04]  /*9690*/  IMAD.HI.U32 R5, R4, R54, RZ ;  /* 0x0000003604057227 */ /* 0x000fc800078e00ff */
[----:B------:R-:W-:Y:S02]  /*96a0*/  IMAD.MOV R2, RZ, RZ, -R2 ;  /* 0x000000ffff027224 */ /* 0x000fe400078e0a02 */
[----:B------:R-:W-:Y:S02]  /*96b0*/  IMAD.MOV R5, RZ, RZ, -R5 ;  /* 0x000000ffff057224 */ /* 0x000fe400078e0a05 */
[----:B------:R-:W-:Y:S02]  /*96c0*/  IMAD R53, R0, R2, R53 ;  /* 0x0000000200357224 */ /* 0x000fe400078e0235 */
[----:B------:R-:W-:Y:S01]  /*96d0*/  IMAD.HI.U32 R7, R4, R52, RZ ;  /* 0x0000003404077227 */ /* 0x000fe200078e00ff */
[----:B------:R-:W-:Y:S02]  /*96e0*/  ISETP.GE.AND P2, PT, R55, RZ, PT ;  /* 0x000000ff3700720c */ /* 0x000fe40003f46270 */
[----:B------:R-:W-:Y:S01]  /*96f0*/  IABS R55, R13 ;  /* 0x0000000d00377213 */ /* 0x000fe20000000000 */
[C---:B------:R-:W-:Y:S01]  /*9700*/  IMAD R54, R0.reuse, R5, R54 ;  /* 0x0000000500367224 */ /* 0x040fe200078e0236 */
[----:B------:R-:W-:Y:S01]  /*9710*/  ISETP.GT.U32.AND P1, PT, R0, R53, PT ;  /* 0x000000350000720c */ /* 0x000fe20003f24070 */
[----:B------:R-:W-:Y:S01]  /*9720*/  IMAD.MOV R6, RZ, RZ, -R7 ;  /* 0x000000ffff067224 */ /* 0x000fe200078e0a07 */
[----:B------:R-:W-:-:S02]  /*9730*/  IABS R56, R10 ;  /* 0x0000000a00387213 */ /* 0x000fc40000000000 */
[C---:B------:R-:W-:Y:S01]  /*9740*/  ISETP.GT.U32.AND P5, PT, R0.reuse, R54, PT ;  /* 0x000000360000720c */ /* 0x040fe20003fa4070 */
[----:B------:R-:W-:Y:S02]  /*9750*/  IMAD R52, R0, R6, R52 ;  /* 0x0000000600347224 */ /* 0x000fe400078e0234 */
[----:B------:R-:W-:-:S04]  /*9760*/  IMAD.HI.U32 R6, R4, R55, RZ ;  /* 0x0000003704067227 */ /* 0x000fc800078e00ff */
[----:B------:R-:W-:Y:S02]  /*9770*/  IMAD.MOV R2, RZ, RZ, -R6 ;  /* 0x000000ffff027224 */ /* 0x000fe400078e0a06 */
[----:B------:R-:W-:Y:S01]  /*9780*/  IMAD.HI.U32 R5, R4, R56, RZ ;  /* 0x0000003804057227 */ /* 0x000fe200078e00ff */
[----:B------:R-:W-:-:S03]  /*9790*/  IABS R57, R9 ;  /* 0x0000000900397213 */ /* 0x000fc60000000000 */
[----:B------:R-:W-:Y:S02]  /*97a0*/  IMAD R55, R0, R2, R55 ;  /* 0x0000000200377224 */ /* 0x000fe400078e0237 */
[--C-:B------:R-:W-:Y:S02]  /*97b0*/  @!P1 IMAD.IADD R53, R53, 0x1, -R0.reuse ;  /* 0x0000000135359824 */ /* 0x100fe400078e0a00 */
[----:B------:R-:W-:Y:S02]  /*97c0*/  IMAD.MOV R2, RZ, RZ, -R5 ;  /* 0x000000ffff027224 */ /* 0x000fe400078e0a05 */
[----:B------:R-:W-:Y:S01]  /*97d0*/  @!P5 IMAD.IADD R54, R54, 0x1, -R0 ;  /* 0x000000013636d824 */ /* 0x000fe200078e0a00 */
[C---:B------:R-:W-:Y:S01]  /*97e0*/  ISETP.GT.U32.AND P5, PT, R0.reuse, R53, PT ;  /* 0x000000350000720c */ /* 0x040fe20003fa4070 */
[----:B------:R-:W-:Y:S02]  /*97f0*/  IMAD R56, R0, R2, R56 ;  /* 0x0000000200387224 */ /* 0x000fe400078e0238 */
[----:B------:R-:W-:Y:S01]  /*9800*/  IMAD.HI.U32 R2, R4, R57, RZ ;  /* 0x0000003904027227 */ /* 0x000fe200078e00ff */
[----:B------:R-:W-:-:S03]  /*9810*/  ISETP.GT.U32.AND P0, PT, R0, R52, PT ;  /* 0x000000340000720c */ /* 0x000fc60003f04070 */
[----:B------:R-:W-:Y:S01]  /*9820*/  IMAD.MOV R2, RZ, RZ, -R2 ;  /* 0x000000ffff027224 */ /* 0x000fe200078e0a02 */
[----:B------:R-:W-:-:S03]  /*9830*/  IABS R7, R8 ;  /* 0x0000000800077213 */ /* 0x000fc60000000000 */
[C---:B------:R-:W-:Y:S02]  /*9840*/  IMAD R57, R0.reuse, R2, R57 ;  /* 0x0000000200397224 */ /* 0x040fe400078e0239 */
[----:B------:R-:W-:Y:S01]  /*9850*/  @!P6 IMAD.MOV R49, RZ, RZ, -R49 ;  /* 0x000000ffff31e224 */ /* 0x000fe200078e0a31 */
[C---:B------:R-:W-:Y:S01]  /*9860*/  ISETP.GT.U32.AND P6, PT, R0.reuse, R54, PT ;  /* 0x000000360000720c */ /* 0x040fe20003fc4070 */
[----:B------:R-:W-:Y:S01]  /*9870*/  @!P5 IMAD.IADD R53, R53, 0x1, -R0 ;  /* 0x000000013535d824 */ /* 0x000fe200078e0a00 */
[----:B------:R-:W-:Y:S01]  /*9880*/  ISETP.GT.U32.AND P5, PT, R0, R57, PT ;  /* 0x000000390000720c */ /* 0x000fe20003fa4070 */
[----:B------:R-:W-:-:S04]  /*9890*/  IMAD.HI.U32 R5, R4, R7, RZ ;  /* 0x0000000704057227 */ /* 0x000fc800078e00ff */
[----:B------:R-:W-:Y:S02]  /*98a0*/  @!P0 IMAD.IADD R52, R52, 0x1, -R0 ;  /* 0x0000000134348824 */ /* 0x000fe400078e0a00 */
[----:B------:R-:W-:-:S03]  /*98b0*/  IMAD.MOV R5, RZ, RZ, -R5 ;  /* 0x000000ffff057224 */ /* 0x000fc600078e0a05 */
[C---:B------:R-:W-:Y:S01]  /*98c0*/  ISETP.GT.U32.AND P1, PT, R0.reuse, R52, PT ;  /* 0x000000340000720c */ /* 0x040fe20003f24070 */
[----:B------:R-:W-:Y:S01]  /*98d0*/  IMAD R7, R0, R5, R7 ;  /* 0x0000000500077224 */ /* 0x000fe200078e0207 */
[----:B------:R-:W-:Y:S01]  /*98e0*/  IABS R5, R3 ;  /* 0x0000000300057213 */ /* 0x000fe20000000000 */
[--C-:B------:R-:W-:Y:S01]  /*98f0*/  @!P6 IMAD.IADD R54, R54, 0x1, -R0.reuse ;  /* 0x000000013636e824 */ /* 0x100fe200078e0a00 */
[----:B------:R-:W-:Y:S01]  /*9900*/  ISETP.GE.AND P6, PT, R61, RZ, PT ;  /* 0x000000ff3d00720c */ /* 0x000fe20003fc6270 */
[----:B------:R-:W-:Y:S01]  /*9910*/  @!P5 IMAD.IADD R57, R57, 0x1, -R0 ;  /* 0x000000013939d824 */ /* 0x000fe200078e0a00 */
[----:B------:R-:W-:Y:S01]  /*9920*/  ISETP.GE.AND P5, PT, R11, RZ, PT ;  /* 0x000000ff0b00720c */ /* 0x000fe20003fa6270 */
[----:B------:R-:W-:Y:S01]  /*9930*/  IMAD.HI.U32 R61, R4, R5, RZ ;  /* 0x00000005043d7227 */ /* 0x000fe200078e00ff */
[----:B------:R-:W-:Y:S02]  /*9940*/  ISETP.GT.U32.AND P0, PT, R0, R51, PT ;  /* 0x000000330000720c */ /* 0x000fe40003f04070 */
[----:B------:R-:W-:Y:S01]  /*9950*/  IABS R6, R60 ;  /* 0x0000003c00067213 */ /* 0x000fe20000000000 */
[----:B------:R-:W-:-:S02]  /*9960*/  IMAD.MOV R11, RZ, RZ, -R61 ;  /* 0x000000ffff0b7224 */ /* 0x000fc400078e0a3d */
[----:B------:R-:W-:Y:S01]  /*9970*/  @!P1 IMAD.IADD R52, R52, 0x1, -R0 ;  /* 0x0000000134349824 */ /* 0x000fe200078e0a00 */
[----:B------:R-:W-:Y:S01]  /*9980*/  ISETP.GT.U32.AND P1, PT, R0, R56, PT ;  /* 0x000000380000720c */ /* 0x000fe20003f24070 */
[----:B------:R-:W-:-:S04]  /*9990*/  IMAD.HI.U32 R2, R4, R6, RZ ;  /* 0x0000000604027227 */ /* 0x000fc800078e00ff */
[C---:B------:R-:W-:Y:S02]  /*99a0*/  IMAD R5, R0.reuse, R11, R5 ;  /* 0x0000000b00057224 */ /* 0x040fe400078e0205 */
[----:B------:R-:W-:Y:S02]  /*99b0*/  IMAD.MOV R2, RZ, RZ, -R2 ;  /* 0x000000ffff027224 */ /* 0x000fe400078e0a02 */
[----:B------:R-:W-:Y:S01]  /*99c0*/  @!P5 IMAD.MOV R54, RZ, RZ, -R54 ;  /* 0x000000ffff36d224 */ /* 0x000fe200078e0a36 */
[C---:B------:R-:W-:Y:S01]  /*99d0*/  ISETP.GT.U32.AND P5, PT, R0.reuse, R5, PT ;  /* 0x000000050000720c */ /* 0x040fe20003fa4070 */
[----:B------:R-:W-:Y:S01]  /*99e0*/  @!P0 IMAD.IADD R51, R51, 0x1, -R0 ;  /* 0x0000000133338824 */ /* 0x000fe200078e0a00 */
[C---:B------:R-:W-:Y:S01]  /*99f0*/  ISETP.GT.U32.AND P0, PT, R0.reuse, R55, PT ;  /* 0x000000370000720c */ /* 0x040fe20003f04070 */
[----:B------:R-:W-:Y:S02]  /*9a00*/  IMAD R6, R0, R2, R6 ;  /* 0x0000000200067224 */ /* 0x000fe400078e0206 */
[----:B------:R-:W-:-:S03]  /*9a10*/  @!P1 IMAD.IADD R56, R56, 0x1, -R0 ;  /* 0x0000000138389824 */ /* 0x000fc600078e0a00 */
[----:B------:R-:W-:Y:S02]  /*9a20*/  ISETP.GT.U32.AND P1, PT, R0, R6, PT ;  /* 0x000000060000720c */ /* 0x000fe40003f24070 */
[----:B------:R-:W-:Y:S02]  /*9a30*/  IABS R12, R59 ;  /* 0x0000003b000c7213 */ /* 0x000fe40000000000 */
[----:B------:R-:W-:Y:S01]  /*9a40*/  IABS R2, R58 ;  /* 0x0000003a00027213 */ /* 0x000fe20000000000 */
[--C-:B------:R-:W-:Y:S01]  /*9a50*/  @!P5 IMAD.IADD R5, R5, 0x1, -R0.reuse ;  /* 0x000000010505d824 */ /* 0x100fe200078e0a00 */
[----:B------:R-:W-:Y:S01]  /*9a60*/  ISETP.GE.AND P5, PT, R60, RZ, PT ;  /* 0x000000ff3c00720c */ /* 0x000fe20003fa6270 */
[----:B------:R-:W-:Y:S01]  /*9a70*/  @!P0 IMAD.IADD R55, R55, 0x1, -R0 ;  /* 0x0000000137378824 */ /* 0x000fe200078e0a00 */
[C---:B------:R-:W-:Y:S01]  /*9a80*/  ISETP.GT.U32.AND P0, PT, R0.reuse, R7, PT ;  /* 0x000000070000720c */ /* 0x040fe20003f04070 */
[----:B------:R-:W0:Y:S01]  /*9a90*/  S2R R60, SR_TID.X ;  /* 0x00000000003c7919 */ /* 0x000e220000002100 */
[----:B------:R-:W-:Y:S01]  /*9aa0*/  @!P3 IMAD.MOV R51, RZ, RZ, -R51 ;  /* 0x000000ffff33b224 */ /* 0x000fe200078e0a33 */
[----:B------:R-:W-:Y:S01]  /*9ab0*/  ISETP.GT.U32.AND P3, PT, R0, R56, PT ;  /* 0x000000380000720c */ /* 0x000fe20003f64070 */
[----:B------:R-:W-:-:S02]  /*9ac0*/  IMAD.MOV.U32 R61, RZ, RZ, R12 ;  /* 0x000000ffff3d7224 */ /* 0x000fc400078e000c */
[----:B------:R-:W-:-:S04]  /*9ad0*/  IMAD.HI.U32 R12, R4, R2, RZ ;  /* 0x00000002040c7227 */ /* 0x000fc800078e00ff */
[----:B------:R-:W-:Y:S01]  /*9ae0*/  @!P1 IMAD.IADD R6, R6, 0x1, -R0 ;  /* 0x0000000106069824 */ /* 0x000fe200078e0a00 */
[----:B------:R-:W-:Y:S01]  /*9af0*/  ISETP.GT.U32.AND P1, PT, R0, R55, PT ;  /* 0x000000370000720c */ /* 0x000fe20003f24070 */
[----:B------:R-:W-:-:S04]  /*9b00*/  IMAD.HI.U32 R11, R4, R61, RZ ;  /* 0x0000003d040b7227 */ /* 0x000fc800078e00ff */
[----:B------:R-:W-:Y:S02]  /*9b10*/  IMAD.MOV R4, RZ, RZ, -R12 ;  /* 0x000000ffff047224 */ /* 0x000fe400078e0a0c */
[----:B------:R-:W-:Y:S01]  /*9b20*/  @!P0 IMAD.IADD R7, R7, 0x1, -R0 ;  /* 0x0000000107078824 */ /* 0x000fe200078e0a00 */
[----:B------:R-:W2:Y:S01]  /*9b30*/  LDL.LU R12, [R1+0x2c] ;  /* 0x00002c00010c7983 */ /* 0x000ea20000300800 */
[----:B------:R-:W-:Y:S02]  /*9b40*/  IMAD R4, R0, R4, R2 ;  /* 0x0000000400047224 */ /* 0x000fe400078e0202 */
[--C-:B------:R-:W-:Y:S02]  /*9b50*/  @!P3 IMAD.IADD R56, R56, 0x1, -R0.reuse ;  /* 0x000000013838b824 */ /* 0x100fe400078e0a00 */
[----:B------:R-:W-:Y:S01]  /*9b60*/  @!P6 IMAD.MOV R53, RZ, RZ, -R53 ;  /* 0x000000ffff35e224 */ /* 0x000fe200078e0a35 */
[C---:B------:R-:W-:Y:S02]  /*9b70*/  ISETP.GT.U32.AND P3, PT, R0.reuse, R4, PT ;  /* 0x000000040000720c */ /* 0x040fe40003f64070 */
[----:B------:R-:W-:Y:S01]  /*9b80*/  ISETP.GT.U32.AND P6, PT, R0, R7, PT ;  /* 0x000000070000720c */ /* 0x000fe20003fc4070 */
[----:B------:R-:W-:Y:S01]  /*9b90*/  @!P1 IMAD.IADD R55, R55, 0x1, -R0 ;  /* 0x0000000137379824 */ /* 0x000fe200078e0a00 */
[----:B------:R-:W-:Y:S01]  /*9ba0*/  ISETP.GE.AND P0, PT, R13, RZ, PT ;  /* 0x000000ff0d00720c */ /* 0x000fe20003f06270 */
[----:B------:R-:W-:Y:S01]  /*9bb0*/  @!P2 IMAD.MOV R52, RZ, RZ, -R52 ;  /* 0x000000ffff34a224 */ /* 0x000fe200078e0a34 */
[----:B------:R-:W-:-:S02]  /*9bc0*/  ISETP.GE.AND P1, PT, R10, RZ, PT ;  /* 0x000000ff0a00720c */ /* 0x000fc40003f26270 */
[----:B------:R-:W-:Y:S01]  /*9bd0*/  ISETP.GT.U32.AND P2, PT, R0, R57, PT ;  /* 0x000000390000720c */ /* 0x000fe20003f44070 */
[----:B------:R-:W-:-:S04]  /*9be0*/  IMAD.MOV R2, RZ, RZ, -R11 ;  /* 0x000000ffff027224 */ /* 0x000fc800078e0a0b */
[--C-:B------:R-:W-:Y:S01]  /*9bf0*/  @!P3 IMAD.IADD R4, R4, 0x1, -R0.reuse ;  /* 0x000000010404b824 */ /* 0x100fe200078e0a00 */
[----:B------:R-:W-:Y:S01]  /*9c00*/  ISETP.GE.AND P3, PT, R3, RZ, PT ;  /* 0x000000ff0300720c */ /* 0x000fe20003f66270 */
[----:B------:R-:W-:Y:S01]  /*9c10*/  @!P6 IMAD.IADD R7, R7, 0x1, -R0 ;  /* 0x000000010707e824 */ /* 0x000fe200078e0a00 */
[----:B------:R-:W-:Y:S01]  /*9c20*/  ISETP.GE.AND P6, PT, R8, RZ, PT ;  /* 0x000000ff0800720c */ /* 0x000fe20003fc6270 */
[----:B------:R-:W-:Y:S01]  /*9c30*/  @!P0 IMAD.MOV R55, RZ, RZ, -R55 ;  /* 0x000000ffff378224 */ /* 0x000fe200078e0a37 */
[C---:B0-----:R-:W-:Y:S01]  /*9c40*/  LOP3.LUT R3, R60.reuse, 0x7, RZ, 0xc0, !PT ;  /* 0x000000073c037812 */ /* 0x041fe200078ec0ff */
[----:B------:R-:W-:Y:S01]  /*9c50*/  IMAD.SHL.U32 R8, R60, 0x8, RZ ;  /* 0x000000083c087824 */ /* 0x000fe200078e00ff */
[C---:B------:R-:W-:Y:S01]  /*9c60*/  ISETP.GT.U32.AND P0, PT, R0.reuse, R5, PT ;  /* 0x000000050000720c */ /* 0x040fe20003f04070 */
[----:B------:R-:W-:Y:S01]  /*9c70*/  @!P1 IMAD.MOV R56, RZ, RZ, -R56 ;  /* 0x000000ffff389224 */ /* 0x000fe200078e0a38 */
[C---:B------:R-:W-:Y:S01]  /*9c80*/  ISETP.GT.U32.AND P1, PT, R0.reuse, R4, PT ;  /* 0x000000040000720c */ /* 0x040fe20003f24070 */
[----:B------:R-:W-:Y:S01]  /*9c90*/  IMAD R2, R0, R2, R61 ;  /* 0x0000000200027224 */ /* 0x000fe200078e023d */
[----:B------:R-:W3:Y:S01]  /*9ca0*/  LDL.LU R11, [R1+0x28] ;  /* 0x00002800010b7983 */ /* 0x000ee20000300800 */
[----:B------:R-:W-:Y:S01]  /*9cb0*/  @!P2 IMAD.IADD R57, R57, 0x1, -R0 ;  /* 0x000000013939a824 */ /* 0x000fe200078e0a00 */
[----:B------:R-:W-:Y:S01]  /*9cc0*/  ISETP.GE.AND P2, PT, R9, RZ, PT ;  /* 0x000000ff0900720c */ /* 0x000fe20003f46270 */
[----:B------:R-:W-:Y:S01]  /*9cd0*/  IMAD.SHL.U32 R13, R60, 0x2, RZ ;  /* 0x000000023c0d7824 */ /* 0x000fe200078e00ff */
[----:B------:R-:W-:Y:S01]  /*9ce0*/  LOP3.LUT R9, R8, 0x30, RZ, 0xc0, !PT ;  /* 0x0000003008097812 */ /* 0x000fe200078ec0ff */
[----:B------:R-:W-:Y:S01]  /*9cf0*/  IMAD R61, R3, 0x210, RZ ;  /* 0x00000210033d7824 */ /* 0x000fe200078e02ff */
[----:B------:R-:W4:Y:S01]  /*9d00*/  LDL.LU R10, [R1+0x20] ;  /* 0x00002000010a7983 */ /* 0x000f220000300800 */
[----:B------:R-:W-:-:S02]  /*9d10*/  IMAD.SHL.U32 R8, R60, 0x100, RZ ;  /* 0x000001003c087824 */ /* 0x000fc400078e00ff */
[----:B------:R-:W-:Y:S01]  /*9d20*/  IMAD R3, R3, 0x40, R9 ;  /* 0x0000004003037824 */ /* 0x000fe200078e0209 */
[--C-:B------:R-:W-:Y:S01]  /*9d30*/  LOP3.LUT R61, R61, 0x10, R13.reuse, 0x78, !PT ;  /* 0x000000103d3d7812 */ /* 0x100fe200078e780d */
[----:B------:R-:W-:Y:S01]  /*9d40*/  @!P0 IMAD.IADD R5, R5, 0x1, -R0 ;  /* 0x0000000105058824 */ /* 0x000fe200078e0a00 */
[----:B------:R-:W2:Y:S02]  /*9d50*/  LDL.LU R9, [R1+0x1c] ;  /* 0x00001c0001097983 */ /* 0x000ea40000300800 */
[----:B------:R-:W-:Y:S01]  /*9d60*/  LOP3.LUT R61, R61, 0x1000, R8, 0xf8, !PT ;  /* 0x000010003d3d7812 */ /* 0x000fe200078ef808 */
[----:B------:R-:W-:Y:S01]  /*9d70*/  @!P1 IMAD.IADD R4, R4, 0x1, -R0 ;  /* 0x0000000104049824 */ /* 0x000fe200078e0a00 */
[----:B------:R-:W-:Y:S01]  /*9d80*/  ISETP.GE.AND P0, PT, R58, RZ, PT ;  /* 0x000000ff3a00720c */ /* 0x000fe20003f06270 */
[----:B------:R-:W2:Y:S01]  /*9d90*/  LDL.LU R8, [R1+0x10] ;  /* 0x0000100001087983 */ /* 0x000ea20000300800 */
[----:B------:R-:W-:Y:S02]  /*9da0*/  LOP3.LUT R3, R3, 0x30, R13, 0x78, !PT ;  /* 0x0000003003037812 */ /* 0x000fe400078e780d */
[----:B------:R-:W-:Y:S01]  /*9db0*/  ISETP.GE.AND P1, PT, R59, RZ, PT ;  /* 0x000000ff3b00720c */ /* 0x000fe20003f26270 */
[----:B------:R-:W2:Y:S04]  /*9dc0*/  LDL.LU R58, [R1+0xc] ;  /* 0x00000c00013a7983 */ /* 0x000ea80000300800 */
[----:B------:R-:W2:Y:S04]  /*9dd0*/  LDL.LU R59, [R1+0x8] ;  /* 0x00000800013b7983 */ /* 0x000ea80000300800 */
[----:B------:R0:W-:Y:S04]  /*9de0*/  STL [R1+0x1f68], R61 ;  /* 0x001f683d01007387 */ /* 0x0001e80000100800 */
[----:B0-----:R-:W2:Y:S04]  /*9df0*/  LDL.LU R61, [R1] ;  /* 0x00000000013d7983 */ /* 0x001ea80000300800 */
[----:B------:R-:W2:Y:S04]  /*9e00*/  LDL.LU R13, [R1+0x200c] ;  /* 0x00200c00010d7983 */ /* 0x000ea80000300800 */
[----:B------:R-:W2:Y:S01]  /*9e10*/  LDL.LU R3, [R1+0x2008] ;  /* 0x0020080001037983 */ /* 0x000ea20000300800 */
[----:B------:R-:W-:Y:S01]  /*9e20*/  @!P4 IMAD.MOV R50, RZ, RZ, -R50 ;  /* 0x000000ffff32c224 */ /* 0x000fe200078e0a32 */
[----:B------:R-:W-:-:S13]  /*9e30*/  ISETP.GT.U32.AND P4, PT, R0, R6, PT ;  /* 0x000000060000720c */ /* 0x000fda0003f84070 */
[----:B------:R-:W-:Y:S01]  /*9e40*/  @!P4 IMAD.IADD R6, R6, 0x1, -R0 ;  /* 0x000000010606c824 */ /* 0x000fe200078e0a00 */
[----:B------:R-:W-:Y:S02]  /*9e50*/  ISETP.GT.U32.AND P4, PT, R0, R2, PT ;  /* 0x000000020000720c */ /* 0x000fe40003f84070 */
[----:B------:R-:W-:-:S11]  /*9e60*/  LOP3.LUT R60, R60, 0x1f, RZ, 0xc0, !PT ;  /* 0x0000001f3c3c7812 */ /* 0x000fd600078ec0ff */
[----:B------:R-:W-:-:S05]  /*9e70*/  @!P4 IMAD.IADD R2, R2, 0x1, -R0 ;  /* 0x000000010202c824 */ /* 0x000fca00078e0a00 */
[----:B------:R-:W-:Y:S01]  /*9e80*/  ISETP.GT.U32.AND P4, PT, R0, R2, PT ;  /* 0x000000020000720c */ /* 0x000fe20003f84070 */
[----:B------:R-:W-:Y:S02]  /*9e90*/  IMAD R60, R60, UR7, RZ ;  /* 0x000000073c3c7c24 */ /* 0x000fe4000f8e02ff */
[----:B------:R-:W-:-:S10]  /*9ea0*/  @!P2 IMAD.MOV R57, RZ, RZ, -R57 ;  /* 0x000000ffff39a224 */ /* 0x000fd400078e0a39 */
[----:B------:R-:W-:Y:S01]  /*9eb0*/  @!P4 IMAD.IADD R2, R2, 0x1, -R0 ;  /* 0x000000010202c824 */ /* 0x000fe200078e0a00 */
[----:B------:R-:W-:-:S05]  /*9ec0*/  LEA R0, P4, R60, UR10, 0x1 ;  /* 0x0000000a3c007c11 */ /* 0x000fca000f8808ff */
[----:B------:R0:W-:Y:S04]  /*9ed0*/  STL [R1+0x1f74], R0 ;  /* 0x001f740001007387 */ /* 0x0001e80000100800 */
[----:B0-----:R-:W4:Y:S01]  /*9ee0*/  LDL.LU R0, [R1+0x4] ;  /* 0x0000040001007983 */ /* 0x001f220000300800 */
[----:B--2---:R-:W-:Y:S02]  /*9ef0*/  ISETP.NE.AND P2, PT, R3, RZ, PT ;  /* 0x000000ff0300720c */ /* 0x004fe40003f45270 */
[----:B------:R-:W-:-:S04]  /*9f00*/  LOP3.LUT R3, RZ, R3, RZ, 0x33, !PT ;  /* 0x00000003ff037212 */ /* 0x000fc800078e33ff */
[C---:B------:R-:W-:Y:S02]  /*9f10*/  SEL R12, R3.reuse, R12, !P2 ;  /* 0x0000000c030c7207 */ /* 0x040fe40005000000 */
[C---:B---3--:R-:W-:Y:S02]  /*9f20*/  SEL R11, R3.reuse, R11, !P2 ;  /* 0x0000000b030b7207 */ /* 0x048fe40005000000 */
[C---:B----4-:R-:W-:Y:S01]  /*9f30*/  SEL R10, R3.reuse, R10, !P2 ;  /* 0x0000000a030a7207 */ /* 0x050fe20005000000 */
[----:B------:R0:W-:Y:S01]  /*9f40*/  STL [R1+0xb4], R12 ;  /* 0x0000b40c01007387 */ /* 0x0001e20000100800 */
[C---:B------:R-:W-:Y:S02]  /*9f50*/  SEL R9, R3.reuse, R9, !P2 ;  /* 0x0000000903097207 */ /* 0x040fe40005000000 */
[C---:B------:R-:W-:Y:S02]  /*9f60*/  SEL R8, R3.reuse, R8, !P2 ;  /* 0x0000000803087207 */ /* 0x040fe40005000000 */
[C---:B------:R-:W-:Y:S01]  /*9f70*/  SEL R58, R3.reuse, R58, !P2 ;  /* 0x0000003a033a7207 */ /* 0x040fe20005000000 */
[----:B0-----:R-:W2:Y:S04]  /*9f80*/  LDL.LU R12, [R1+0x2004] ;  /* 0x00200400010c7983 */ /* 0x001ea80000300800 */
[----:B------:R0:W-:Y:S01]  /*9f90*/  STL [R1+0x134], R11 ;  /* 0x0001340b01007387 */ /* 0x0001e20000100800 */
[----:B------:R-:W-:-:S03]  /*9fa0*/  SEL R59, R3, R59, !P2 ;  /* 0x0000003b033b7207 */ /* 0x000fc60005000000 */
[----:B0-----:R-:W3:Y:S04]  /*9fb0*/  LDL.LU R11, [R1+0x2000] ;  /* 0x00200000010b7983 */ /* 0x001ee80000300800 */
[----:B------:R0:W-:Y:S04]  /*9fc0*/  STL [R1+0x12c], R10 ;  /* 0x00012c0a01007387 */ /* 0x0001e80000100800 */
[----:B0-----:R-:W4:Y:S04]  /*9fd0*/  LDL.LU R10, [R1+0x1ffc] ;  /* 0x001ffc00010a7983 */ /* 0x001f280000300800 */
[----:B------:R0:W-:Y:S04]  /*9fe0*/  STL [R1+0x120], R9 ;  /* 0x0001200901007387 */ /* 0x0001e80000100800 */
[----:B0-----:R-:W2:Y:S04]  /*9ff0*/  LDL.LU R9, [R1+0x1ff8] ;  /* 0x001ff80001097983 */ /* 0x001ea80000300800 */
[----:B------:R0:W-:Y:S04]  /*a000*/  STL [R1+0x11c], R8 ;  /* 0x00011c0801007387 */ /* 0x0001e80000100800 */
[----:B0-----:R-:W2:Y:S04]  /*a010*/  LDL.LU R8, [R1+0x1ff4] ;  /* 0x001ff40001087983 */ /* 0x001ea80000300800 */
[----:B------:R0:W-:Y:S04]  /*a020*/  STL [R1+0x118], R58 ;  /* 0x0001183a01007387 */ /* 0x0001e80000100800 */
[----:B0-----:R-:W3:Y:S04]  /*a030*/  LDL.LU R58, [R1+0x1ff0] ;  /* 0x001ff000013a7983 */ /* 0x001ee80000300800 */
[----:B------:R0:W-:Y:S04]  /*a040*/  STL [R1+0x114], R59 ;  /* 0x0001143b01007387 */ /* 0x0001e80000100800 */
[----:B0-----:R-:W3:Y:S01]  /*a050*/  LDL.LU R59, [R1+0x1fec] ;  /* 0x001fec00013b7983 */ /* 0x001ee20000300800 */
[----:B------:R-:W-:-:S05]  /*a060*/  SEL R0, R3, R0, !P2 ;  /* 0x0000000003007207 */ /* 0x000fca0005000000 */
[----:B------:R0:W-:Y:S02]  /*a070*/  STL [R1+0x110], R0 ;  /* 0x0001100001007387 */ /* 0x0001e40000100800 */
[----:B0-----:R-:W-:-:S05]  /*a080*/  SEL R0, R3, R61, !P2 ;  /* 0x0000003d03007207 */ /* 0x001fca0005000000 */
[----:B------:R2:W-:Y:S02]  /*a090*/  STL [R1+0x10c], R0 ;  /* 0x00010c0001007387 */ /* 0x0005e40000100800 */
[C---:B--2---:R-:W-:Y:S02]  /*a0a0*/  SEL R0, R3.reuse, R8, !P2 ;  /* 0x0000000803007207 */ /* 0x044fe40005000000 */
[C---:B------:R-:W-:Y:S02]  /*a0b0*/  SEL R8, R3.reuse, R9, !P2 ;  /* 0x0000000903087207 */ /* 0x040fe40005000000 */
[C---:B----4-:R-:W-:Y:S02]  /*a0c0*/  SEL R9, R3.reuse, R10, !P2 ;  /* 0x0000000a03097207 */ /* 0x050fe40005000000 */
[C---:B---3--:R-:W-:Y:S02]  /*a0d0*/  SEL R58, R3.reuse, R58, !P2 ;  /* 0x0000003a033a7207 */ /* 0x048fe40005000000 */
[----:B------:R-:W-:-:S05]  /*a0e0*/  SEL R59, R3, R59, !P2 ;  /* 0x0000003b033b7207 */ /* 0x000fca0005000000 */
[----:B------:R-:W-:Y:S04]  /*a0f0*/  STL [R1+0x108], R59 ;  /* 0x0001083b01007387 */ /* 0x000fe80000100800 */
[----:B------:R-:W-:Y:S04]  /*a100*/  STL [R1+0x104], R58 ;  /* 0x0001043a01007387 */ /* 0x000fe80000100800 */
[----:B------:R0:W-:Y:S04]  /*a110*/  STL [R1+0x100], R0 ;  /* 0x0001000001007387 */ /* 0x0001e80000100800 */
[----:B------:R1:W-:Y:S01]  /*a120*/  STL [R1+0xfc], R8 ;  /* 0x0000fc0801007387 */ /* 0x0003e20000100800 */
[----:B0-----:R-:W-:-:S03]  /*a130*/  SEL R0, R3, R11, !P2 ;  /* 0x0000000b03007207 */ /* 0x001fc60005000000 */
[----:B------:R0:W-:Y:S01]  /*a140*/  STL [R1+0xf8], R9 ;  /* 0x0000f80901007387 */ /* 0x0001e20000100800 */
[----:B-1----:R-:W-:-:S03]  /*a150*/  SEL R8, R3, R12, !P2 ;  /* 0x0000000c03087207 */ /* 0x002fc60005000000 */
        /* <DEDUP_REMOVED lines=12> */
[----:B------:R-:W2:Y:S04]  /*a220*/  LDL.LU R12, [R1+0x48] ;  /* 0x00004800010c7983 */ /* 0x000ea80000300800 */
[----:B------:R1:W-:Y:S01]  /*a230*/  STL [R1+0xd8], R0 ;  /* 0x0000d80001007387 */ /* 0x0003e20000100800 */
[C---:B0-----:R-:W-:Y:S02]  /*a240*/  SEL R9, R3.reuse, R19, !P2 ;  /* 0x0000001303097207 */ /* 0x041fe40005000000 */
[C---:B------:R-:W-:Y:S01]  /*a250*/  SEL R10, R3.reuse, R21, !P2 ;  /* 0x00000015030a7207 */ /* 0x040fe20005000000 */
[----:B-1----:R-:W3:Y:S04]  /*a260*/  LDL.LU R0, [R1+0x68] ;  /* 0x0000680001007983 */ /* 0x002ee80000300800 */
[----:B------:R0:W-:Y:S04]  /*a270*/  STL [R1+0xd4], R8 ;  /* 0x0000d40801007387 */ /* 0x0001e80000100800 */
[----:B------:R1:W-:Y:S01]  /*a280*/  STL [R1+0xd0], R9 ;  /* 0x0000d00901007387 */ /* 0x0003e20000100800 */
[----:B0-----:R-:W-:-:S02]  /*a290*/  SEL R8, R3, R20, !P2 ;  /* 0x0000001403087207 */ /* 0x001fc40005000000 */
[----:B-1----:R-:W-:-:S03]  /*a2a0*/  SEL R9, R3, R22, !P2 ;  /* 0x0000001603097207 */ /* 0x002fc60005000000 */
[----:B------:R0:W-:Y:S04]  /*a2b0*/  STL [R1+0xcc], R8 ;  /* 0x0000cc0801007387 */ /* 0x0001e80000100800 */
[----:B------:R1:W-:Y:S01]  /*a2c0*/  STL [R1+0xc8], R10 ;  /* 0x0000c80a01007387 */ /* 0x0003e20000100800 */
[----:B0-----:R-:W-:-:S03]  /*a2d0*/  SEL R8, R3, R23, !P2 ;  /* 0x0000001703087207 */ /* 0x001fc60005000000 */
[----:B------:R0:W-:Y:S01]  /*a2e0*/  STL [R1+0xc4], R9 ;  /* 0x0000c40901007387 */ /* 0x0001e20000100800 */
[----:B-1----:R-:W-:-:S03]  /*a2f0*/  SEL R10, R3, R24, !P2 ;  /* 0x00000018030a7207 */ /* 0x002fc60005000000 */
[----:B------:R1:W-:Y:S01]  /*a300*/  STL [R1+0xc0], R8 ;  /* 0x0000c00801007387 */ /* 0x0003e20000100800 */
[----:B0-----:R-:W-:-:S03]  /*a310*/  SEL R9, R3, R25, !P2 ;  /* 0x0000001903097207 */ /* 0x001fc60005000000 */
[----:B------:R-:W-:Y:S01]  /*a320*/  STL [R1+0xbc], R10 ;  /* 0x0000bc0a01007387 */ /* 0x000fe20000100800 */
[----:B-1----:R-:W-:-:S03]  /*a330*/  SEL R8, R3, R26, !P2 ;  /* 0x0000001a03087207 */ /* 0x002fc60005000000 */
[----:B------:R-:W4:Y:S04]  /*a340*/  LDL.LU R26, [R1+0x13c] ;  /* 0x00013c00011a7983 */ /* 0x000f280000300800 */
[----:B------:R-:W-:Y:S04]  /*a350*/  STL [R1+0xb8], R9 ;  /* 0x0000b80901007387 */ /* 0x000fe80000100800 */
[----:B------:R-:W4:Y:S04]  /*a360*/  LDL.LU R25, [R1+0x14c] ;  /* 0x00014c0001197983 */ /* 0x000f280000300800 */
[----:B------:R0:W-:Y:S04]  /*a370*/  STL [R1+0xb0], R8 ;  /* 0x0000b00801007387 */ /* 0x0001e80000100800 */
[----:B------:R-:W4:Y:S01]  /*a380*/  LDL.LU R59, [R1+0x154] ;  /* 0x00015400013b7983 */ /* 0x000f220000300800 */
[----:B0-----:R-:W-:-:S03]  /*a390*/  SEL R8, R3, R27, !P2 ;  /* 0x0000001b03087207 */ /* 0x001fc60005000000 */
[----:B------:R-:W4:Y:S04]  /*a3a0*/  LDL.LU R27, [R1+0x138] ;  /* 0x00013800011b7983 */ /* 0x000f280000300800 */
[----:B------:R-:W4:Y:S01]  /*a3b0*/  LDL.LU R58, [R1+0x168] ;  /* 0x00016800013a7983 */ /* 0x000f220000300800 */
[----:B------:R-:W-:-:S03]  /*a3c0*/  SEL R10, R3, R28, !P2 ;  /* 0x0000001c030a7207 */ /* 0x000fc60005000000 */
[----:B------:R0:W-:Y:S04]  /*a3d0*/  STL [R1+0xac], R8 ;  /* 0x0000ac0801007387 */ /* 0x0001e80000100800 */
[----:B0-----:R-:W4:Y:S04]  /*a3e0*/  LDL.LU R8, [R1+0x164] ;  /* 0x0001640001087983 */ /* 0x001f280000300800 */
[----:B------:R0:W-:Y:S04]  /*a3f0*/  STL [R1+0xa8], R10 ;  /* 0x0000a80a01007387 */ /* 0x0001e80000100800 */
[----:B------:R-:W4:Y:S01]  /*a400*/  LDL.LU R61, [R1+0x16c] ;  /* 0x00016c00013d7983 */ /* 0x000f220000300800 */
[----:B------:R-:W-:-:S02]  /*a410*/  SEL R9, R3, R29, !P2 ;  /* 0x0000001d03097207 */ /* 0x000fc40005000000 */
[----:B0-----:R-:W-:-:S03]  /*a420*/  SEL R10, R3, R30, !P2 ;  /* 0x0000001e030a7207 */ /* 0x001fc60005000000 */
[----:B------:R0:W-:Y:S04]  /*a430*/  STL [R1+0xa4], R9 ;  /* 0x0000a40901007387 */ /* 0x0001e80000100800 */
[----:B------:R-:W4:Y:S04]  /*a440*/  LDL.LU R11, [R1+0x170] ;  /* 0x00017000010b7983 */ /* 0x000f280000300800 */
[----:B------:R1:W-:Y:S01]  /*a450*/  STL [R1+0xa0], R10 ;  /* 0x0000a00a01007387 */ /* 0x0003e20000100800 */
[----:B0-----:R-:W-:-:S03]  /*a460*/  SEL R9, R3, R31, !P2 ;  /* 0x0000001f03097207 */ /* 0x001fc60005000000 */
[----:B------:R-:W4:Y:S04]  /*a470*/  LDL.LU R24, [R1+0x178] ;  /* 0x0001780001187983 */ /* 0x000f280000300800 */
[----:B------:R-:W4:Y:S04]  /*a480*/  LDL.LU R23, [R1+0x17c] ;  /* 0x00017c0001177983 */ /* 0x000f280000300800 */
[----:B------:R0:W-:Y:S04]  /*a490*/  STL [R1+0x94], R9 ;  /* 0x0000940901007387 */ /* 0x0001e80000100800 */
[----:B------:R-:W4:Y:S04]  /*a4a0*/  LDL.LU R22, [R1+0x18c] ;  /* 0x00018c0001167983 */ /* 0x000f280000300800 */
[----:B------:R-:W4:Y:S04]  /*a4b0*/  LDL.LU R21, [R1+0x194] ;  /* 0x0001940001157983 */ /* 0x000f280000300800 */
[----:B------:R-:W4:Y:S04]  /*a4c0*/  LDL.LU R20, [R1+0x1a4] ;  /* 0x0001a40001147983 */ /* 0x000f280000300800 */
[----:B------:R-:W4:Y:S04]  /*a4d0*/  LDL.LU R19, [R1+0x1a8] ;  /* 0x0001a80001137983 */ /* 0x000f280000300800 */
[----:B-1----:R-:W4:Y:S04]  /*a4e0*/  LDL.LU R10, [R1+0x1b4] ;  /* 0x0001b400010a7983 */ /* 0x002f280000300800 */
[----:B0-----:R-:W4:Y:S04]  /*a4f0*/  LDL.LU R9, [R1+0x1b0] ;  /* 0x0001b00001097983 */ /* 0x001f280000300800 */
[----:B------:R-:W4:Y:S01]  /*a500*/  LDL.LU R18, [R1+0x1ac] ;  /* 0x0001ac0001127983 */ /* 0x000f220000300800 */
[----:B--2---:R-:W-:-:S05]  /*a510*/  SEL R12, R3, R12, !P2 ;  /* 0x0000000c030c7207 */ /* 0x004fca0005000000 */
[----:B------:R0:W-:Y:S04]  /*a520*/  STL [R1+0x90], R12 ;  /* 0x0000900c01007387 */ /* 0x0001e80000100800 */
[----:B------:R-:W2:Y:S01]  /*a530*/  LDL.LU R17, [R1+0x1a0] ;  /* 0x0001a00001117983 */ /* 0x000ea20000300800 */
[----:B---3--:R-:W-:-:S05]  /*a540*/  SEL R0, R3, R0, !P2 ;  /* 0x0000000003007207 */ /* 0x008fca0005000000 */
[----:B------:R1:W-:Y:S04]  /*a550*/  STL [R1+0x8c], R0 ;  /* 0x00008c0001007387 */ /* 0x0003e80000100800 */
[----:B------:R-:W3:Y:S04]  /*a560*/  LDL.LU R16, [R1+0x19c] ;  /* 0x00019c0001107983 */ /* 0x000ee80000300800 */
[----:B------:R-:W3:Y:S04]  /*a570*/  LDL.LU R15, [R1+0x198] ;  /* 0x00019800010f7983 */ /* 0x000ee80000300800 */
[----:B------:R-:W3:Y:S04]  /*a580*/  LDL.LU R14, [R1+0x190] ;  /* 0x00019000010e7983 */ /* 0x000ee80000300800 */
[----:B------:R-:W3:Y:S04]  /*a590*/  LDL.LU R13, [R1+0x188] ;  /* 0x00018800010d7983 */ /* 0x000ee80000300800 */
[----:B0-----:R-:W3:Y:S04]  /*a5a0*/  LDL.LU R12, [R1+0x184] ;  /* 0x00018400010c7983 */ /* 0x001ee80000300800 */
[----:B-1----:R-:W3:Y:S01]  /*a5b0*/  LDL.LU R0, [R1+0x180] ;  /* 0x0001800001007983 */ /* 0x002ee20000300800 */
[----:B----4-:R-:W-:-:S02]  /*a5c0*/  SEL R28, R3, R27, !P2 ;  /* 0x0000001b031c7207 */ /* 0x010fc40005000000 */
[C---:B------:R-:W-:Y:S02]  /*a5d0*/  SEL R27, R3.reuse, R26, !P2 ;  /* 0x0000001a031b7207 */ /* 0x040fe40005000000 */
[C---:B------:R-:W-:Y:S01]  /*a5e0*/  SEL R26, R3.reuse, R25, !P2 ;  /* 0x00000019031a7207 */ /* 0x040fe20005000000 */
[----:B------:R-:W-:Y:S01]  /*a5f0*/  STL [R1+0x138], R28 ;  /* 0x0001381c01007387 */ /* 0x000fe20000100800 */
[----:B------:R-:W-:-:S03]  /*a600*/  SEL R25, R3, R59, !P2 ;  /* 0x0000003b03197207 */ /* 0x000fc60005000000 */
[----:B------:R-:W-:Y:S04]  /*a610*/  STL [R1+0x13c], R27 ;  /* 0x00013c1b01007387 */ /* 0x000fe80000100800 */
[----:B------:R-:W4:Y:S04]  /*a620*/  LDL.LU R59, [R1+0x174] ;  /* 0x00017400013b7983 */ /* 0x000f280000300800 */
[----:B------:R0:W-:Y:S04]  /*a630*/  STL [R1+0x14c], R26 ;  /* 0x00014c1a01007387 */ /* 0x0001e80000100800 */
[----:B------:R1:W-:Y:S01]  /*a640*/  STL [R1+0x154], R25 ;  /* 0x0001541901007387 */ /* 0x0003e20000100800 */
[----:B0-----:R-:W-:-:S03]  /*a650*/  SEL R26, R3, R58, !P2 ;  /* 0x0000003a031a7207 */ /* 0x001fc60005000000 */
[----:B------:R-:W4:Y:S01]  /*a660*/  LDL.LU R58, [R1+0x160] ;  /* 0x00016000013a7983 */ /* 0x000f220000300800 */
[----:B-1----:R-:W-:-:S03]  /*a670*/  SEL R25, R3, R8, !P2 ;  /* 0x0000000803197207 */ /* 0x002fc60005000000 */
[----:B------:R0:W-:Y:S04]  /*a680*/  STL [R1+0x168], R26 ;  /* 0x0001681a01007387 */ /* 0x0001e80000100800 */
[----:B------:R-:W4:Y:S04]  /*a690*/  LDL.LU R8, [R1+0x158] ;  /* 0x0001580001087983 */ /* 0x000f280000300800 */
[----:B------:R1:W-:Y:S01]  /*a6a0*/  STL [R1+0x164], R25 ;  /* 0x0001641901007387 */ /* 0x0003e20000100800 */
[----:B0-----:R-:W-:-:S03]  /*a6b0*/  SEL R26, R3, R61, !P2 ;  /* 0x0000003d031a7207 */ /* 0x001fc60005000000 */
[----:B------:R-:W4:Y:S01]  /*a6c0*/  LDL.LU R61, [R1+0x150] ;  /* 0x00015000013d7983 */ /* 0x000f220000300800 */
[----:B-1----:R-:W-:-:S03]  /*a6d0*/  SEL R25, R3, R11, !P2 ;  /* 0x0000000b03197207 */ /* 0x002fc60005000000 */
[----:B------:R0:W-:Y:S04]  /*a6e0*/  STL [R1+0x16c], R26 ;  /* 0x00016c1a01007387 */ /* 0x0001e80000100800 */
[----:B------:R-:W4:Y:S04]  /*a6f0*/  LDL.LU R11, [R1+0x148] ;  /* 0x00014800010b7983 */ /* 0x000f280000300800 */
[----:B------:R1:W-:Y:S01]  /*a700*/  STL [R1+0x170], R25 ;  /* 0x0001701901007387 */ /* 0x0003e20000100800 */
[C---:B0-----:R-:W-:Y:S02]  /*a710*/  SEL R26, R3.reuse, R24, !P2 ;  /* 0x00000018031a7207 */ /* 0x041fe40005000000 */
[----:B------:R-:W-:-:S02]  /*a720*/  SEL R24, R3, R22, !P2 ;  /* 0x0000001603187207 */ /* 0x000fc40005000000 */
[C---:B------:R-:W-:Y:S02]  /*a730*/  SEL R22, R3.reuse, R20, !P2 ;  /* 0x0000001403167207 */ /* 0x040fe40005000000 */
[C---:B-1----:R-:W-:Y:S02]  /*a740*/  SEL R25, R3.reuse, R23, !P2 ;  /* 0x0000001703197207 */ /* 0x042fe40005000000 */
[C---:B------:R-:W-:Y:S01]  /*a750*/  SEL R23, R3.reuse, R21, !P2 ;  /* 0x0000001503177207 */ /* 0x040fe20005000000 */
[----:B------:R0:W-:Y:S01]  /*a760*/  STL [R1+0x178], R26 ;  /* 0x0001781a01007387 */ /* 0x0001e20000100800 */
[C---:B------:R-:W-:Y:S02]  /*a770*/  SEL R21, R3.reuse, R19, !P2 ;  /* 0x0000001303157207 */ /* 0x040fe40005000000 */
[C---:B------:R-:W-:Y:S01]  /*a780*/  SEL R20, R3.reuse, R10, !P2 ;  /* 0x0000000a03147207 */ /* 0x040fe20005000000 */
[----:B------:R1:W-:Y:S01]  /*a790*/  STL [R1+0x17c], R25 ;  /* 0x00017c1901007387 */ /* 0x0003e20000100800 */
[----:B------:R-:W-:-:S03]  /*a7a0*/  SEL R19, R3, R9, !P2 ;  /* 0x0000000903137207 */ /* 0x000fc60005000000 */
[----:B------:R-:W-:Y:S01]  /*a7b0*/  STL [R1+0x18c], R24 ;  /* 0x00018c1801007387 */ /* 0x000fe20000100800 */
[----:B------:R-:W-:-:S03]  /*a7c0*/  SEL R18, R3, R18, !P2 ;  /* 0x0000001203127207 */ /* 0x000fc60005000000 */
[----:B------:R-:W-:Y:S04]  /*a7d0*/  STL [R1+0x194], R23 ;  /* 0x0001941701007387 */ /* 0x000fe80000100800 */
[----:B------:R-:W-:Y:S04]  /*a7e0*/  STL [R1+0x1a4], R22 ;  /* 0x0001a41601007387 */ /* 0x000fe80000100800 */
[----:B------:R-:W-:Y:S04]  /*a7f0*/  STL [R1+0x1a8], R21 ;  /* 0x0001a81501007387 */ /* 0x000fe80000100800 */
[----:B------:R-:W4:Y:S04]  /*a800*/  LDL.LU R10, [R1+0x144] ;  /* 0x00014400010a7983 */ /* 0x000f280000300800 */
[----:B------:R-:W-:Y:S04]  /*a810*/  STL [R1+0x1c0], R20 ;  /* 0x0001c01401007387 */ /* 0x000fe80000100800 */
[----:B------:R-:W4:Y:S04]  /*a820*/  LDL.LU R9, [R1+0x15c] ;  /* 0x00015c0001097983 */ /* 0x000f280000300800 */
[----:B------:R-:W-:Y:S04]  /*a830*/  STL [R1+0x1bc], R19 ;  /* 0x0001bc1301007387 */ /* 0x000fe80000100800 */
[----:B------:R-:W-:Y:S01]  /*a840*/  STL [R1+0x1b8], R18 ;  /* 0x0001b81201007387 */ /* 0x000fe20000100800 */
[----:B--2---:R-:W-:-:S05]  /*a850*/  SEL R17, R3, R17, !P2 ;  /* 0x0000001103117207 */ /* 0x004fca0005000000 */
[----:B------:R-:W-:Y:S01]  /*a860*/  STL [R1+0x1b4], R17 ;  /* 0x0001b41101007387 */ /* 0x000fe20000100800 */
[C---:B---3--:R-:W-:Y:S02]  /*a870*/  SEL R16, R3.reuse, R16, !P2 ;  /* 0x0000001003107207 */ /* 0x048fe40005000000 */
[----:B------:R-:W-:-:S03]  /*a880*/  SEL R15, R3, R15, !P2 ;  /* 0x0000000f030f7207 */ /* 0x000fc60005000000 */
[----:B------:R-:W-:Y:S01]  /*a890*/  STL [R1+0x1b0], R16 ;  /* 0x0001b01001007387 */ /* 0x000fe20000100800 */
[----:B------:R-:W-:-:S03]  /*a8a0*/  SEL R14, R3, R14, !P2 ;  /* 0x0000000e030e7207 */ /* 0x000fc60005000000 */
[----:B------:R-:W-:Y:S01]  /*a8b0*/  STL [R1+0x1ac], R15 ;  /* 0x0001ac0f01007387 */ /* 0x000fe20000100800 */
[----:B------:R-:W-:-:S03]  /*a8c0*/  SEL R13, R3, R13, !P2 ;  /* 0x0000000d030d7207 */ /* 0x000fc60005000000 */
[----:B------:R-:W-:Y:S01]  /*a8d0*/  STL [R1+0x1a0], R14 ;  /* 0x0001a00e01007387 */ /* 0x000fe20000100800 */
[----:B------:R-:W-:-:S03]  /*a8e0*/  SEL R12, R3, R12, !P2 ;  /* 0x0000000c030c7207 */ /* 0x000fc60005000000 */
[----:B------:R-:W-:Y:S01]  /*a8f0*/  STL [R1+0x19c], R13 ;  /* 0x00019c0d01007387 */ /* 0x000fe20000100800 */
[----:B------:R-:W-:-:S03]  /*a900*/  SEL R0, R3, R0, !P2 ;  /* 0x0000000003007207 */ /* 0x000fc60005000000 */
[----:B------:R-:W2:Y:S04]  /*a910*/  LDL.LU R27, [R1+0x140] ;  /* 0x00014000011b7983 */ /* 0x000ea80000300800 */
[----:B------:R-:W-:Y:S04]  /*a920*/  STL [R1+0x198], R12 ;  /* 0x0001980c01007387 */ /* 0x000fe80000100800 */
[----:B0-----:R-:W3:Y:S04]  /*a930*/  LDL.LU R26, [R1+0x130] ;  /* 0x00013000011a7983 */ /* 0x001ee80000300800 */
[----:B------:R0:W-:Y:S04]  /*a940*/  STL [R1+0x190], R0 ;  /* 0x0001900001007387 */ /* 0x0001e80000100800 */
[----:B-1----:R-:W3:Y:S04]  /*a950*/  LDL.LU R25, [R1+0x128] ;  /* 0x0001280001197983 */ /* 0x002ee80000300800 */
[----:B0-----:R-:W3:Y:S01]  /*a960*/  LDL.LU R0, [R1+0x124] ;  /* 0x0001240001007983 */ /* 0x001ee20000300800 */
[----:B----4-:R-:W-:-:S03]  /*a970*/  SEL R13, R3, R59, !P2 ;  /* 0x0000003b030d7207 */ /* 0x010fc60005000000 */
[----:B------:R-:W4:Y:S04]  /*a980*/  LDL.LU R59, [R1+0x88] ;  /* 0x00008800013b7983 */ /* 0x000f280000300800 */
[----:B------:R0:W-:Y:S01]  /*a990*/  STL [R1+0x188], R13 ;  /* 0x0001880d01007387 */ /* 0x0001e20000100800 */
[----:B------:R-:W-:-:S03]  /*a9a0*/  SEL R12, R3, R58, !P2 ;  /* 0x0000003a030c7207 */ /* 0x000fc60005000000 */
[----:B------:R-:W4:Y:S04]  /*a9b0*/  LDL.LU R58, [R1+0x80] ;  /* 0x00008000013a7983 */ /* 0x000f280000300800 */
[----:B------:R1:W-:Y:S01]  /*a9c0*/  STL [R1+0x184], R12 ;  /* 0x0001840c01007387 */ /* 0x0003e20000100800 */
[----:B0-----:R-:W-:-:S03]  /*a9d0*/  SEL R13, R3, R8, !P2 ;  /* 0x00000008030d7207 */ /* 0x001fc60005000000 */
[----:B------:R-:W4:Y:S04]  /*a9e0*/  LDL.LU R8, [R1+0x6c] ;  /* 0x00006c0001087983 */ /* 0x000f280000300800 */
[----:B------:R0:W-:Y:S01]  /*a9f0*/  STL [R1+0x180], R13 ;  /* 0x0001800d01007387 */ /* 0x0001e20000100800 */
[----:B-1----:R-:W-:-:S03]  /*aa00*/  SEL R12, R3, R61, !P2 ;  /* 0x0000003d030c7207 */ /* 0x002fc60005000000 */
[----:B------:R-:W4:Y:S04]  /*aa10*/  LDL.LU R61, [R1+0x74] ;  /* 0x00007400013d7983 */ /* 0x000f280000300800 */
[----:B------:R1:W-:Y:S04]  /*aa20*/  STL [R1+0x174], R12 ;  /* 0x0001740c01007387 */ /* 0x0003e80000100800 */
[----:B------:R-:W4:Y:S01]  /*aa30*/  LDL.LU R24, [R1+0x78] ;  /* 0x0000780001187983 */ /* 0x000f220000300800 */
[----:B------:R-:W-:-:S03]  /*aa40*/  SEL R11, R3, R11, !P2 ;  /* 0x0000000b030b7207 */ /* 0x000fc60005000000 */
[----:B------:R-:W4:Y:S04]  /*aa50*/  LDL.LU R23, [R1+0xe4] ;  /* 0x0000e40001177983 */ /* 0x000f280000300800 */
[----:B------:R0:W-:Y:S04]  /*aa60*/  STL [R1+0x160], R11 ;  /* 0x0001600b01007387 */ /* 0x0001e80000100800 */
[----:B------:R-:W4:Y:S04]  /*aa70*/  LDL.LU R22, [R1+0x70] ;  /* 0x0000700001167983 */ /* 0x000f280000300800 */
[----:B------:R-:W4:Y:S04]  /*aa80*/  LDL.LU R21, [R1+0x64] ;  /* 0x0000640001157983 */ /* 0x000f280000300800 */
[----:B------:R-:W4:Y:S04]  /*aa90*/  LDL.LU R20, [R1+0x60] ;  /* 0x0000600001147983 */ /* 0x000f280000300800 */
[----:B------:R-:W4:Y:S04]  /*aaa0*/  LDL.LU R19, [R1+0x5c] ;  /* 0x00005c0001137983 */ /* 0x000f280000300800 */
[----:B------:R-:W4:Y:S04]  /*aab0*/  LDL.LU R18, [R1+0x58] ;  /* 0x0000580001127983 */ /* 0x000f280000300800 */
[----:B------:R-:W4:Y:S04]  /*aac0*/  LDL.LU R17, [R1+0x4c] ;  /* 0x00004c0001117983 */ /* 0x000f280000300800 */
[----:B------:R-:W4:Y:S01]  /*aad0*/  LDL.LU R16, [R1+0x44] ;  /* 0x0000440001107983 */ /* 0x000f220000300800 */
[----:B------:R-:W-:-:S05]  /*aae0*/  SEL R10, R3, R10, !P2 ;  /* 0x0000000a030a7207 */ /* 0x000fca0005000000 */
[----:B------:R0:W-:Y:S01]  /*aaf0*/  STL [R1+0x158], R10 ;  /* 0x0001580a01007387 */ /* 0x0001e20000100800 */
[----:B------:R-:W-:-:S03]  /*ab00*/  SEL R9, R3, R9, !P2 ;  /* 0x0000000903097207 */ /* 0x000fc60005000000 */
[----:B------:R-:W4:Y:S04]  /*ab10*/  LDL.LU R15, [R1+0x7c] ;  /* 0x00007c00010f7983 */ /* 0x000f280000300800 */
[----:B------:R1:W-:Y:S04]  /*ab20*/  STL [R1+0x150], R9 ;  /* 0x0001500901007387 */ /* 0x0003e80000100800 */
[----:B------:R-:W4:Y:S04]  /*ab30*/  LDL.LU R14, [R1+0x84] ;  /* 0x00008400010e7983 */ /* 0x000f280000300800 */
[----:B0-----:R-:W4:Y:S04]  /*ab40*/  LDL.LU R13, [R1+0x9c] ;  /* 0x00009c00010d7983 */ /* 0x001f280000300800 */
[----:B-1----:R-:W4:Y:S04]  /*ab50*/  LDL.LU R12, [R1+0x98] ;  /* 0x00009800010c7983 */ /* 0x002f280000300800 */
[----:B------:R-:W4:Y:S04]  /*ab60*/  LDL.LU R11, [R1+0x54] ;  /* 0x00005400010b7983 */ /* 0x000f280000300800 */
[----:B------:R-:W4:Y:S04]  /*ab70*/  LDL.LU R10, [R1+0x50] ;  /* 0x00005000010a7983 */ /* 0x000f280000300800 */
[----:B------:R-:W4:Y:S01]  /*ab80*/  LDL.LU R9, [R1+0x40] ;  /* 0x0000400001097983 */ /* 0x000f220000300800 */
[----:B--2---:R-:W-:-:S02]  /*ab90*/  SEL R28, R3, R27, !P2 ;  /* 0x0000001b031c7207 */ /* 0x004fc40005000000 */
[----:B---3--:R-:W-:-:S03]  /*aba0*/  SEL R27, R3, R26, !P2 ;  /* 0x0000001a031b7207 */ /* 0x008fc60005000000 */
[----:B------:R-:W-:Y:S04]  /*abb0*/  STL [R1+0x148], R28 ;  /* 0x0001481c01007387 */ /* 0x000fe80000100800 */
[----:B------:R-:W-:Y:S01]  /*abc0*/  STL [R1+0x144], R27 ;  /* 0x0001441b01007387 */ /* 0x000fe20000100800 */
[C---:B------:R-:W-:Y:S02]  /*abd0*/  SEL R26, R3.reuse, R25, !P2 ;  /* 0x00000019031a7207 */ /* 0x040fe40005000000 */
[C---:B------:R-:W-:Y:S02]  /*abe0*/  SEL R25, R3.reuse, R0, !P2 ;  /* 0x0000000003197207 */ /* 0x040fe40005000000 */
[----:B------:R-:W2:Y:S04]  /*abf0*/  LDL.LU R0, [R1+0x30] ;  /* 0x0000300001007983 */ /* 0x000ea80000300800 */
[----:B------:R4:W-:Y:S04]  /*ac00*/  STL [R1+0x140], R26 ;  /* 0x0001401a01007387 */ /* 0x0009e80000100800 */
[----:B------:R0:W-:Y:S01]  /*ac10*/  STL [R1+0x130], R25 ;  /* 0x0001301901007387 */ /* 0x0001e20000100800 */
[----:B----4-:R-:W-:-:S03]  /*ac20*/  SEL R26, R3, R59, !P2 ;  /* 0x0000003b031a7207 */ /* 0x010fc60005000000 */
[----:B------:R-:W3:Y:S04]  /*ac30*/  LDL.LU R59, [R1+0x34] ;  /* 0x00003400013b7983 */ /* 0x000ee80000300800 */
[----:B------:R1:W-:Y:S01]  /*ac40*/  STL [R1+0x128], R26 ;  /* 0x0001281a01007387 */ /* 0x0003e20000100800 */
[----:B0-----:R-:W-:-:S03]  /*ac50*/  SEL R25, R3, R58, !P2 ;  /* 0x0000003a03197207 */ /* 0x001fc60005000000 */
[----:B------:R-:W4:Y:S04]  /*ac60*/  LDL.LU R58, [R1+0x38] ;  /* 0x00003800013a7983 */ /* 0x000f280000300800 */
[----:B------:R0:W-:Y:S01]  /*ac70*/  STL [R1+0x124], R25 ;  /* 0x0001241901007387 */ /* 0x0001e20000100800 */
[----:B-1----:R-:W-:-:S03]  /*ac80*/  SEL R26, R3, R8, !P2 ;  /* 0x00000008031a7207 */ /* 0x002fc60005000000 */
[----:B------:R-:W4:Y:S04]  /*ac90*/  LDL.LU R8, [R1+0x3c] ;  /* 0x00003c0001087983 */ /* 0x000f280000300800 */
[----:B------:R-:W-:Y:S01]  /*aca0*/  STL [R1+0x88], R26 ;  /* 0x0000881a01007387 */ /* 0x000fe20000100800 */
[----:B0-----:R-:W-:-:S03]  /*acb0*/  SEL R25, R3, R61, !P2 ;  /* 0x0000003d03197207 */ /* 0x001fc60005000000 */
[----:B------:R-:W4:Y:S01]  /*acc0*/  LDL.LU R61, [R1+0x24] ;  /* 0x00002400013d7983 */ /* 0x000f220000300800 */
        /* <DEDUP_REMOVED lines=13> */
[----:B------:R0:W-:Y:S01]  /*ada0*/  STL [R1+0x64], R19 ;  /* 0x0000641301007387 */ /* 0x0001e20000100800 */
[----:B------:R-:W-:-:S03]  /*adb0*/  SEL R17, R3, R17, !P2 ;  /* 0x0000001103117207 */ /* 0x000fc60005000000 */
[----:B------:R1:W-:Y:S04]  /*adc0*/  STL [R1+0x60], R18 ;  /* 0x0000601201007387 */ /* 0x0003e80000100800 */
[----:B------:R1:W-:Y:S01]  /*add0*/  STL [R1+0x5c], R17 ;  /* 0x00005c1101007387 */ /* 0x0003e20000100800 */
[C---:B0-----:R-:W-:Y:S02]  /*ade0*/  SEL R19, R3.reuse, R32, !P2 ;  /* 0x0000002003137207 */ /* 0x041fe40005000000 */
[----:B-1----:R-:W-:-:S03]  /*adf0*/  SEL R18, R3, R33, !P2 ;  /* 0x0000002103127207 */ /* 0x002fc60005000000 */
        /* <DEDUP_REMOVED lines=15> */
[C---:B------:R-:W-:Y:S02]  /*aef0*/  SEL R10, R3.reuse, R9, !P2 ;  /* 0x00000009030a7207 */ /* 0x040fe40005000000 */
[C---:B------:R-:W-:Y:S01]  /*af00*/  SEL R9, R3.reuse, R34, !P2 ;  /* 0x0000002203097207 */ /* 0x040fe20005000000 */
[----:B------:R0:W-:Y:S04]  /*af10*/  STL [R1+0x18], R11 ;  /* 0x0000180b01007387 */ /* 0x0001e80000100800 */
[----:B------:R1:W-:Y:S04]  /*af20*/  STL [R1+0x14], R10 ;  /* 0x0000140a01007387 */ /* 0x0003e80000100800 */
[----:B------:R1:W-:Y:S01]  /*af30*/  STL [R1+0x10], R9 ;  /* 0x0000100901007387 */ /* 0x0003e20000100800 */
[----:B0-----:R-:W-:-:S02]  /*af40*/  SEL R11, R3, R35, !P2 ;  /* 0x00000023030b7207 */ /* 0x001fc40005000000 */
[----:B-1----:R-:W-:-:S03]  /*af50*/  SEL R10, R3, R36, !P2 ;  /* 0x00000024030a7207 */ /* 0x002fc60005000000 */
[----:B------:R-:W-:Y:S01]  /*af60*/  STL [R1+0xc], R11 ;  /* 0x00000c0b01007387 */ /* 0x000fe20000100800 */
[----:B------:R-:W-:-:S03]  /*af70*/  SEL R9, R3, R37, !P2 ;  /* 0x0000002503097207 */ /* 0x000fc60005000000 */
[----:B------:R-:W-:Y:S01]  /*af80*/  STL [R1+0x8], R10 ;  /* 0x0000080a01007387 */ /* 0x000fe20000100800 */
[----:B--2---:R-:W-:-:S05]  /*af90*/  SEL R0, R3, R0, !P2 ;  /* 0x0000000003007207 */ /* 0x004fca0005000000 */
[----:B------:R-:W-:Y:S04]  /*afa0*/  STL [R1+0x1f78], R0 ;  /* 0x001f780001007387 */ /* 0x000fe80000100800 */
[----:B------:R0:W-:Y:S01]  /*afb0*/  STL [R1+0x4], R9 ;  /* 0x0000040901007387 */ /* 0x0001e20000100800 */
[----:B---3--:R-:W-:-:S05]  /*afc0*/  SEL R59, R3, R59, !P2 ;  /* 0x0000003b033b7207 */ /* 0x008fca0005000000 */
[----:B------:R-:W-:Y:S01]  /*afd0*/  STL [R1+0x1f7c], R59 ;  /* 0x001f7c3b01007387 */ /* 0x000fe20000100800 */
[C---:B----4-:R-:W-:Y:S02]  /*afe0*/  SEL R58, R3.reuse, R58, !P2 ;  /* 0x0000003a033a7207 */ /* 0x050fe40005000000 */
[----:B------:R-:W-:-:S03]  /*aff0*/  SEL R37, R3, R8, !P2 ;  /* 0x0000000803257207 */ /* 0x000fc60005000000 */
[----:B------:R-:W-:Y:S04]  /*b000*/  STL [R1+0x1f80], R58 ;  /* 0x001f803a01007387 */ /* 0x000fe80000100800 */
[----:B------:R-:W-:Y:S04]  /*b010*/  STL [R1+0x1f84], R37 ;  /* 0x001f842501007387 */ /* 0x000fe80000100800 */
[----:B------:R-:W2:Y:S01]  /*b020*/  LDL.LU R8, [R1+0xb4] ;  /* 0x0000b40001087983 */ /* 0x000ea20000300800 */
[----:B------:R-:W-:-:S03]  /*b030*/  SEL R36, R3, R61, !P2 ;  /* 0x0000003d03247207 */ /* 0x000fc60005000000 */
[----:B------:R-:W3:Y:S04]  /*b040*/  LDL.LU R14, [R1+0x1d4] ;  /* 0x0001d400010e7983 */ /* 0x000ee80000300800 */
[----:B------:R-:W4:Y:S04]  /*b050*/  LDL.LU R13, [R1+0x1d0] ;  /* 0x0001d000010d7983 */ /* 0x000f280000300800 */
[----:B------:R-:W2:Y:S01]  /*b060*/  LDL.LU R61, [R1+0x1c8] ;  /* 0x0001c800013d7983 */ /* 0x000ea20000300800 */
[C---:B------:R-:W-:Y:S02]  /*b070*/  SEL R38, R3.reuse, R38, !P2 ;  /* 0x0000002603267207 */ /* 0x040fe40005000000 */
[C---:B------:R-:W-:Y:S01]  /*b080*/  SEL R39, R3.reuse, R39, !P2 ;  /* 0x0000002703277207 */ /* 0x040fe20005000000 */
[----:B0-----:R-:W2:Y:S01]  /*b090*/  LDL.LU R9, [R1+0x134] ;  /* 0x0001340001097983 */ /* 0x001ea20000300800 */
[----:B------:R-:W-:-:S03]  /*b0a0*/  SEL R40, R3, R40, !P2 ;  /* 0x0000002803287207 */ /* 0x000fc60005000000 */
[----:B------:R-:W2:Y:S01]  /*b0b0*/  LDL.LU R10, [R1+0x12c] ;  /* 0x00012c00010a7983 */ /* 0x000ea20000300800 */
[----:B------:R-:W-:-:S03]  /*b0c0*/  SEL R41, R3, R41, !P2 ;  /* 0x0000002903297207 */ /* 0x000fc60005000000 */
[----:B------:R-:W2:Y:S01]  /*b0d0*/  LDL.LU R11, [R1+0x120] ;  /* 0x00012000010b7983 */ /* 0x000ea20000300800 */
[----:B------:R-:W-:-:S03]  /*b0e0*/  SEL R42, R3, R42, !P2 ;  /* 0x0000002a032a7207 */ /* 0x000fc60005000000 */
[----:B------:R-:W2:Y:S01]  /*b0f0*/  LDL.LU R12, [R1+0x11c] ;  /* 0x00011c00010c7983 */ /* 0x000ea20000300800 */
        /* <DEDUP_REMOVED lines=18> */
[C---:B------:R-:W-:Y:S01]  /*b220*/  SEL R52, R3.reuse, R52, !P2 ;  /* 0x0000003403347207 */ /* 0x040fe20005000000 */
[----:B------:R-:W-:Y:S02]  /*b230*/  @!P6 IMAD.MOV R7, RZ, RZ, -R7 ;  /* 0x000000ffff07e224 */ /* 0x000fe400078e0a07 */
[----:B------:R-:W-:Y:S01]  /*b240*/  STL [R1+0x1fac], R46 ;  /* 0x001fac2e01007387 */ /* 0x000fe20000100800 */
[C---:B------:R-:W-:Y:S01]  /*b250*/  SEL R53, R3.reuse, R53, !P2 ;  /* 0x0000003503357207 */ /* 0x040fe20005000000 */
[----:B------:R-:W-:Y:S02]  /*b260*/  @!P5 IMAD.MOV R6, RZ, RZ, -R6 ;  /* 0x000000ffff06d224 */ /* 0x000fe400078e0a06 */
[----:B------:R-:W-:Y:S01]  /*b270*/  STL [R1+0x1fb0], R47 ;  /* 0x001fb02f01007387 */ /* 0x000fe20000100800 */
[----:B------:R-:W-:Y:S01]  /*b280*/  SEL R54, R3, R54, !P2 ;  /* 0x0000003603367207 */ /* 0x000fe20005000000 */
[----:B------:R-:W-:-:S02]  /*b290*/  @!P3 IMAD.MOV R5, RZ, RZ, -R5 ;  /* 0x000000ffff05b224 */ /* 0x000fc400078e0a05 */
[----:B------:R-:W-:Y:S01]  /*b2a0*/  STL [R1+0x1fb4], R48 ;  /* 0x001fb43001007387 */ /* 0x000fe20000100800 */
[C---:B------:R-:W-:Y:S01]  /*b2b0*/  SEL R55, R3.reuse, R55, !P2 ;  /* 0x0000003703377207 */ /* 0x040fe20005000000 */
[----:B------:R-:W-:Y:S02]  /*b2c0*/  @!P0 IMAD.MOV R4, RZ, RZ, -R4 ;  /* 0x000000ffff048224 */ /* 0x000fe400078e0a04 */
        /* <DEDUP_REMOVED lines=9> */
[----:B------:R-:W-:Y:S02]  /*b360*/  UIMAD UR8, UR6, 0x1f, URZ ;  /* 0x0000001f060878a4 */ /* 0x000fe4000f8e02ff */
[----:B------:R-:W-:Y:S01]  /*b370*/  STL [R1+0x1fc8], R53 ;  /* 0x001fc83501007387 */ /* 0x000fe20000100800 */
[----:B------:R-:W-:-:S03]  /*b380*/  SEL R5, R3, R5, !P2 ;  /* 0x0000000503057207 */ /* 0x000fc60005000000 */
[----:B------:R-:W-:Y:S01]  /*b390*/  STL [R1+0x1fcc], R54 ;  /* 0x001fcc3601007387 */ /* 0x000fe20000100800 */
[----:B------:R-:W-:-:S03]  /*b3a0*/  SEL R4, R3, R4, !P2 ;  /* 0x0000000403047207 */ /* 0x000fc60005000000 */
[----:B------:R-:W-:Y:S01]  /*b3b0*/  STL [R1+0x1fd0], R55 ;  /* 0x001fd03701007387 */ /* 0x000fe20000100800 */
[----:B------:R-:W-:-:S03]  /*b3c0*/  SEL R3, R3, R2, !P2 ;  /* 0x0000000203037207 */ /* 0x000fc60005000000 */
[----:B------:R-:W-:Y:S01]  /*b3d0*/  STL [R1+0x1fd4], R56 ;  /* 0x001fd43801007387 */ /* 0x000fe20000100800 */
[----:B------:R-:W-:-:S03]  /*b3e0*/  LEA.HI.X.SX32 R2, R60, UR11, 0x1, P4 ;  /* 0x0000000b3c027c11 */ /* 0x000fc6000a0f0eff */
[----:B------:R-:W-:Y:S01]  /*b3f0*/  STL [R1+0x1fd8], R57 ;  /* 0x001fd83901007387 */ /* 0x000fe20000100800 */
[----:B------:R-:W-:Y:S01]  /*b400*/  IMAD.U32 R60, RZ, RZ, UR8 ;  /* 0x00000008ff3c7e24 */ /* 0x000fe2000f8e00ff */
[----:B------:R-:W0:Y:S02]  /*b410*/  LDCU.64 UR10, c[0x0][0x380] ;  /* 0x00007000ff0a77ac */ /* 0x000e240008000a00 */
[----:B------:R-:W-:Y:S04]  /*b420*/  STL [R1+0x1fdc], R7 ;  /* 0x001fdc0701007387 */ /* 0x000fe80000100800 */
[----:B------:R-:W-:Y:S04]  /*b430*/  STL [R1+0x1fe0], R6 ;  /* 0x001fe00601007387 */ /* 0x000fe80000100800 */
[----:B------:R-:W-:Y:S04]  /*b440*/  STL [R1+0x1fe4], R5 ;  /* 0x001fe40501007387 */ /* 0x000fe80000100800 */
[----:B------:R3:W-:Y:S04]  /*b450*/  STL [R1+0x1fe8], R4 ;  /* 0x001fe80401007387 */ /* 0x0007e80000100800 */
[----:B------:R-:W-:Y:S01]  /*b460*/  STL [R1+0x1f6c], R60 ;  /* 0x001f6c3c01007387 */ /* 0x000fe20000100800 */
[----:B---3--:R-:W-:-:S02]  /*b470*/  IMAD R4, R14, UR12, RZ ;  /* 0x0000000c0e047c24 */ /* 0x008fc4000f8e02ff */
[----:B----4-:R-:W-:Y:S02]  /*b480*/  IMAD R0, R13, UR12, RZ ;  /* 0x0000000c0d007c24 */ /* 0x010fe4000f8e02ff */
[----:B--2---:R-:W-:Y:S01]  /*b490*/  IMAD R61, R61, UR12, RZ ;  /* 0x0000000c3d3d7c24 */ /* 0x004fe2000f8e02ff */
[----:B------:R-:W-:Y:S04]  /*b4a0*/  STL [R1+0x15c], R4 ;  /* 0x00015c0401007387 */ /* 0x000fe80000100800 */
[----:B------:R-:W-:Y:S04]  /*b4b0*/  STL [R1+0x1f70], R61 ;  /* 0x001f703d01007387 */ /* 0x000fe80000100800 */
[----:B------:R1:W-:Y:S04]  /*b4c0*/  STL [R1+0x1c4], R0 ;  /* 0x0001c40001007387 */ /* 0x0003e80000100800 */
[----:B------:R-:W2:Y:S04]  /*b4d0*/  LDL.LU R13, [R1+0x118] ;  /* 0x00011800010d7983 */ /* 0x000ea80000300800 */
[----:B------:R-:W3:Y:S04]  /*b4e0*/  LDL.LU R14, [R1+0x114] ;  /* 0x00011400010e7983 */ /* 0x000ee80000300800 */
[----:B------:R-:W4:Y:S04]  /*b4f0*/  LDL.LU R15, [R1+0x110] ;  /* 0x00011000010f7983 */ /* 0x000f280000300800 */
[----:B------:R-:W2:Y:S04]  /*b500*/  LDL.LU R16, [R1+0x10c] ;  /* 0x00010c0001107983 */ /* 0x000ea80000300800 */
        /* <DEDUP_REMOVED lines=20> */
[----:B------:R-:W3:Y:S04]  /*b650*/  LDL.LU R39, [R1+0xb0] ;  /* 0x0000b00001277983 */ /* 0x000ee80000300800 */
[----:B------:R-:W4:Y:S04]  /*b660*/  LDL.LU R38, [R1+0xac] ;  /* 0x0000ac0001267983 */ /* 0x000f280000300800 */
[----:B------:R-:W4:Y:S04]  /*b670*/  LDL.LU R36, [R1+0xa8] ;  /* 0x0000a80001247983 */ /* 0x000f280000300800 */
[----:B------:R-:W4:Y:S04]  /*b680*/  LDL.LU R37, [R1+0xa4] ;  /* 0x0000a40001257983 */ /* 0x000f280000300800 */
[----:B------:R-:W4:Y:S04]  /*b690*/  LDL.LU R58, [R1+0xa0] ;  /* 0x0000a000013a7983 */ /* 0x000f280000300800 */
[----:B------:R-:W4:Y:S04]  /*b6a0*/  LDL.LU R59, [R1+0x94] ;  /* 0x00009400013b7983 */ /* 0x000f280000300800 */
[----:B-1----:R-:W4:Y:S01]  /*b6b0*/  LDL.LU R0, [R1+0x90] ;  /* 0x0000900001007983 */ /* 0x002f220000300800 */
[----:B--2---:R-:W-:-:S02]  /*b6c0*/  IMAD R4, R40, UR9, RZ ;  /* 0x0000000928047c24 */ /* 0x004fc4000f8e02ff */
[----:B---3--:R-:W-:-:S03]  /*b6d0*/  IMAD R6, R39, UR9, RZ ;  /* 0x0000000927067c24 */ /* 0x008fc6000f8e02ff */
[----:B------:R1:W-:Y:S01]  /*b6e0*/  STL [R1+0x24], R4 ;  /* 0x0000240401007387 */ /* 0x0003e20000100800 */
[----:B----4-:R-:W-:-:S03]  /*b6f0*/  IMAD R5, R38, UR9, RZ ;  /* 0x0000000926057c24 */ /* 0x010fc6000f8e02ff */
[----:B------:R2:W-:Y:S01]  /*b700*/  STL [R1+0x30], R6 ;  /* 0x0000300601007387 */ /* 0x0005e20000100800 */
[----:B-1----:R-:W-:-:S03]  /*b710*/  IMAD R4, R36, UR9, RZ ;  /* 0x0000000924047c24 */ /* 0x002fc6000f8e02ff */
[----:B------:R1:W-:Y:S01]  /*b720*/  STL [R1+0x34], R5 ;  /* 0x0000340501007387 */ /* 0x0003e20000100800 */
[----:B--2---:R-:W-:-:S03]  /*b730*/  IMAD R6, R37, UR9, RZ ;  /* 0x0000000925067c24 */ /* 0x004fc6000f8e02ff */
[----:B------:R2:W-:Y:S01]  /*b740*/  STL [R1+0x38], R4 ;  /* 0x0000380401007387 */ /* 0x0005e20000100800 */
[----:B-1----:R-:W-:-:S03]  /*b750*/  IMAD R5, R58, UR9, RZ ;  /* 0x000000093a057c24 */ /* 0x002fc6000f8e02ff */
[----:B------:R-:W-:Y:S01]  /*b760*/  STL [R1+0x3c], R6 ;  /* 0x00003c0601007387 */ /* 0x000fe20000100800 */
[----:B--2---:R-:W-:-:S03]  /*b770*/  IMAD R4, R59, UR9, RZ ;  /* 0x000000093b047c24 */ /* 0x004fc6000f8e02ff */
[----:B------:R-:W-:Y:S01]  /*b780*/  STL [R1+0x40], R5 ;  /* 0x0000400501007387 */ /* 0x000fe20000100800 */
[----:B------:R-:W-:-:S03]  /*b790*/  IMAD R0, R0, UR9, RZ ;  /* 0x0000000900007c24 */ /* 0x000fc6000f8e02ff */
[----:B------:R-:W2:Y:S04]  /*b7a0*/  LDL.LU R61, [R1+0x8c] ;  /* 0x00008c00013d7983 */ /* 0x000ea80000300800 */
[----:B------:R1:W-:Y:S04]  /*b7b0*/  STL [R1+0x50], R4 ;  /* 0x0000500401007387 */ /* 0x0003e80000100800 */
[----:B------:R-:W3:Y:S04]  /*b7c0*/  LDL.LU R60, [R1+0x138] ;  /* 0x00013800013c7983 */ /* 0x000ee80000300800 */
[----:B------:R4:W-:Y:S04]  /*b7d0*/  STL [R1+0x54], R0 ;  /* 0x0000540001007387 */ /* 0x0009e80000100800 */
[----:B-1----:R-:W3:Y:S04]  /*b7e0*/  LDL.LU R4, [R1+0x13c] ;  /* 0x00013c0001047983 */ /* 0x002ee80000300800 */
[----:B------:R-:W3:Y:S04]  /*b7f0*/  LDL.LU R5, [R1+0x14c] ;  /* 0x00014c0001057983 */ /* 0x000ee80000300800 */
        /* <DEDUP_REMOVED lines=26> */
[----:B----4-:R-:W4:Y:S01]  /*b9a0*/  LDL.LU R0, [R1+0x158] ;  /* 0x0001580001007983 */ /* 0x010f220000300800 */
[----:B--2---:R-:W-:-:S02]  /*b9b0*/  IMAD R61, R61, UR9, RZ ;  /* 0x000000093d3d7c24 */ /* 0x004fc4000f8e02ff */
[----:B---3--:R-:W-:-:S03]  /*b9c0*/  IMAD R60, R60, UR9, RZ ;  /* 0x000000093c3c7c24 */ /* 0x008fc6000f8e02ff */
[----:B------:R1:W-:Y:S04]  /*b9d0*/  STL [R1+0x7c], R61 ;  /* 0x00007c3d01007387 */ /* 0x0003e80000100800 */
[----:B------:R2:W-:Y:S01]  /*b9e0*/  STL [R1+0x84], R60 ;  /* 0x0000843c01007387 */ /* 0x0005e20000100800 */
[----:B-1----:R-:W-:Y:S02]  /*b9f0*/  IMAD R61, R4, UR9, RZ ;  /* 0x00000009043d7c24 */ /* 0x002fe4000f8e02ff */
[----:B--2---:R-:W-:Y:S02]  /*ba00*/  IMAD R60, R5, UR9, RZ ;  /* 0x00000009053c7c24 */ /* 0x004fe4000f8e02ff */
[----:B------:R-:W-:Y:S01]  /*ba10*/  IMAD R4, R6, UR9, RZ ;  /* 0x0000000906047c24 */ /* 0x000fe2000f8e02ff */
[----:B------:R-:W-:Y:S01]  /*ba20*/  STL [R1+0x8c], R61 ;  /* 0x00008c3d01007387 */ /* 0x000fe20000100800 */
[----:B------:R-:W-:-:S03]  /*ba30*/  IMAD R5, R7, UR9, RZ ;  /* 0x0000000907057c24 */ /* 0x000fc6000f8e02ff */
[----:B------:R-:W-:Y:S01]  /*ba40*/  STL [R1+0x90], R60 ;  /* 0x0000903c01007387 */ /* 0x000fe20000100800 */
[----:B------:R-:W-:-:S03]  /*ba50*/  IMAD R6, R57, UR9, RZ ;  /* 0x0000000939067c24 */ /* 0x000fc6000f8e02ff */
[----:B------:R1:W-:Y:S04]  /*ba60*/  STL [R1+0x94], R4 ;  /* 0x0000940401007387 */ /* 0x0003e80000100800 */
[----:B------:R2:W-:Y:S01]  /*ba70*/  STL [R1+0x98], R5 ;  /* 0x0000980501007387 */ /* 0x0005e20000100800 */
[----:B-1----:R-:W-:-:S03]  /*ba80*/  IMAD R4, R56, UR9, RZ ;  /* 0x0000000938047c24 */ /* 0x002fc6000f8e02ff */
[----:B------:R1:W-:Y:S01]  /*ba90*/  STL [R1+0x9c], R6 ;  /* 0x00009c0601007387 */ /* 0x0003e20000100800 */
[----:B--2---:R-:W-:-:S03]  /*baa0*/  IMAD R5, R55, UR9, RZ ;  /* 0x0000000937057c24 */ /* 0x004fc6000f8e02ff */
[----:B------:R2:W-:Y:S04]  /*bab0*/  STL [R1+0xa0], R4 ;  /* 0x0000a00401007387 */ /* 0x0005e80000100800 */
[----:B------:R3:W-:Y:S01]  /*bac0*/  STL [R1+0xa4], R5 ;  /* 0x0000a40501007387 */ /* 0x0007e20000100800 */
[----:B-1----:R-:W-:Y:S02]  /*bad0*/  IMAD R6, R54, UR9, RZ ;  /* 0x0000000936067c24 */ /* 0x002fe4000f8e02ff */
[----:B--2---:R-:W-:-:S03]  /*bae0*/  IMAD R4, R53, UR9, RZ ;  /* 0x0000000935047c24 */ /* 0x004fc6000f8e02ff */
[----:B------:R1:W-:Y:S01]  /*baf0*/  STL [R1+0xa8], R6 ;  /* 0x0000a80601007387 */ /* 0x0003e20000100800 */
[----:B---3--:R-:W-:-:S03]  /*bb00*/  IMAD R5, R52, UR9, RZ ;  /* 0x0000000934057c24 */ /* 0x008fc6000f8e02ff */
        /* <DEDUP_REMOVED lines=30> */
[----:B------:R2:W-:Y:S01]  /*bcf0*/  STL [R1+0xe8], R4 ;  /* 0x0000e80401007387 */ /* 0x0005e20000100800 */
[----:B----4-:R-:W-:-:S03]  /*bd00*/  IMAD R0, R0, UR9, RZ ;  /* 0x0000000900007c24 */ /* 0x010fc6000f8e02ff */
[----:B------:R3:W-:Y:S01]  /*bd10*/  STL [R1+0xec], R5 ;  /* 0x0000ec0501007387 */ /* 0x0007e20000100800 */
[----:B-1----:R-:W-:Y:S02]  /*bd20*/  IMAD R6, R37, UR9, RZ ;  /* 0x0000000925067c24 */ /* 0x002fe4000f8e02ff */
[----:B--2---:R-:W-:-:S03]  /*bd30*/  IMAD R4, R58, UR9, RZ ;  /* 0x000000093a047c24 */ /* 0x004fc6000f8e02ff */
[----:B------:R-:W-:Y:S01]  /*bd40*/  STL [R1+0xf0], R6 ;  /* 0x0000f00601007387 */ /* 0x000fe20000100800 */
[----:B---3--:R-:W-:-:S03]  /*bd50*/  IMAD R5, R59, UR9, RZ ;  /* 0x000000093b057c24 */ /* 0x008fc6000f8e02ff */
[----:B------:R1:W-:Y:S04]  /*bd60*/  STL [R1+0xf4], R4 ;  /* 0x0000f40401007387 */ /* 0x0003e80000100800 */
[----:B-1----:R-:W2:Y:S04]  /*bd70*/  LDL.LU R4, [R1+0x150] ;  /* 0x0001500001047983 */ /* 0x002ea80000300800 */
[----:B------:R1:W-:Y:S04]  /*bd80*/  STL [R1+0xf8], R5 ;  /* 0x0000f80501007387 */ /* 0x0003e80000100800 */
[----:B-1----:R-:W3:Y:S04]  /*bd90*/  LDL.LU R5, [R1+0x148] ;  /* 0x0001480001057983 */ /* 0x002ee80000300800 */
[----:B------:R1:W-:Y:S04]  /*bda0*/  STL [R1+0xfc], R0 ;  /* 0x0000fc0001007387 */ /* 0x0003e80000100800 */
        /* <DEDUP_REMOVED lines=26> */
[----:B-1----:R-:W4:Y:S04]  /*bf50*/  LDL.LU R0, [R1+0xc] ;  /* 0x00000c0001007983 */ /* 0x002f280000300800 */
[----:B------:R-:W4:Y:S04]  /*bf60*/  LDL.LU R61, [R1+0x8] ;  /* 0x00000800013d7983 */ /* 0x000f280000300800 */
[----:B------:R-:W4:Y:S01]  /*bf70*/  LDL.LU R60, [R1+0x4] ;  /* 0x00000400013c7983 */ /* 0x000f220000300800 */
[----:B--2---:R-:W-:-:S05]  /*bf80*/  IMAD R4, R4, UR9, RZ ;  /* 0x0000000904047c24 */ /* 0x004fca000f8e02ff */
[----:B------:R1:W-:Y:S01]  /*bf90*/  STL [R1+0x100], R4 ;  /* 0x0001000401007387 */ /* 0x0003e20000100800 */
[----:B---3--:R-:W-:-:S03]  /*bfa0*/  IMAD R5, R5, UR9, RZ ;  /* 0x0000000905057c24 */ /* 0x008fc6000f8e02ff */
[----:B-1----:R-:W2:Y:S04]  /*bfb0*/  LDL.LU R4, [R1+0x1fe8] ;  /* 0x001fe80001047983 */ /* 0x002ea80000300800 */
[----:B------:R1:W-:Y:S01]  /*bfc0*/  STL [R1+0x104], R5 ;  /* 0x0001040501007387 */ /* 0x0003e20000100800 */
[----:B----4-:R-:W-:Y:S02]  /*bfd0*/  IMAD R6, R6, UR9, RZ ;  /* 0x0000000906067c24 */ /* 0x010fe4000f8e02ff */
[----:B------:R-:W-:Y:S01]  /*bfe0*/  IMAD R7, R7, UR9, RZ ;  /* 0x0000000907077c24 */ /* 0x000fe2000f8e02ff */
[----:B-1----:R-:W3:Y:S01]  /*bff0*/  LDL.LU R5, [R1+0x1fe4] ;  /* 0x001fe40001057983 */ /* 0x002ee20000300800 */
[----:B------:R-:W-:-:S03]  /*c000*/  IMAD R57, R57, UR9, RZ ;  /* 0x0000000939397c24 */ /* 0x000fc6000f8e02ff */
[----:B------:R1:W-:Y:S01]  /*c010*/  STL [R1+0x108], R6 ;  /* 0x0001080601007387 */ /* 0x0003e20000100800 */
[----:B------:R-:W-:Y:S02]  /*c020*/  IMAD R56, R56, UR9, RZ ;  /* 0x0000000938387c24 */ /* 0x000fe4000f8e02ff */
[----:B------:R-:W-:Y:S01]  /*c030*/  IMAD R55, R55, UR9, RZ ;  /* 0x0000000937377c24 */ /* 0x000fe2000f8e02ff */
[----:B-1----:R-:W4:Y:S01]  /*c040*/  LDL.LU R6, [R1+0x1fe0] ;  /* 0x001fe00001067983 */ /* 0x002f220000300800 */
[----:B------:R-:W-:-:S03]  /*c050*/  IMAD R54, R54, UR9, RZ ;  /* 0x0000000936367c24 */ /* 0x000fc6000f8e02ff */
[----:B------:R1:W-:Y:S01]  /*c060*/  STL [R1+0x10c], R7 ;  /* 0x00010c0701007387 */ /* 0x0003e20000100800 */
[----:B------:R-:W-:Y:S02]  /*c070*/  IMAD R53, R53, UR9, RZ ;  /* 0x0000000935357c24 */ /* 0x000fe4000f8e02ff */
[----:B------:R-:W-:Y:S01]  /*c080*/  IMAD R52, R52, UR9, RZ ;  /* 0x0000000934347c24 */ /* 0x000fe2000f8e02ff */
[----:B-1----:R-:W2:Y:S04]  /*c090*/  LDL.LU R7, [R1+0x1fdc] ;  /* 0x001fdc0001077983 */ /* 0x002ea80000300800 */
[----:B------:R1:W-:Y:S01]  /*c0a0*/  STL [R1+0x110], R57 ;  /* 0x0001103901007387 */ /* 0x0003e20000100800 */
[----:B------:R-:W-:-:S03]  /*c0b0*/  IMAD R51, R51, UR9, RZ ;  /* 0x0000000933337c24 */ /* 0x000fc6000f8e02ff */
        /* <DEDUP_REMOVED lines=55> */
[----:B------:R1:W-:Y:S04]  /*c430*/  STL [R1+0x20], R38 ;  /* 0x0000202601007387 */ /* 0x0003e80000100800 */
        /* <DEDUP_REMOVED lines=10> */
[----:B-1----:R-:W2:Y:S01]  /*c4e0*/  LDL.LU R0, [R1+0x1f78] ;  /* 0x001f780001007983 */ /* 0x002ea20000300800 */
[----:B------:R-:W-:-:S05]  /*c4f0*/  IMAD R61, R61, UR9, RZ ;  /* 0x000000093d3d7c24 */ /* 0x000fca000f8e02ff */
[----:B------:R1:W-:Y:S02]  /*c500*/  STL [R1+0x8], R61 ;  /* 0x0000083d01007387 */ /* 0x0003e40000100800 */
[----:B-1----:R-:W-:Y:S02]  /*c510*/  IMAD R61, R60, UR9, RZ ;  /* 0x000000093c3d7c24 */ /* 0x002fe4000f8e02ff */
[----:B--2---:R-:W-:Y:S02]  /*c520*/  IMAD R60, R0, UR9, RZ ;  /* 0x00000009003c7c24 */ /* 0x004fe4000f8e02ff */
[----:B------:R-:W2:Y:S01]  /*c530*/  LDL.LU R0, [R1+0x1f74] ;  /* 0x001f740001007983 */ /* 0x000ea20000300800 */
[----:B------:R-:W-:Y:S02]  /*c540*/  IMAD R4, R4, UR9, RZ ;  /* 0x0000000904047c24 */ /* 0x000fe4000f8e02ff */
[----:B------:R-:W-:-:S03]  /*c550*/  IMAD R8, R8, UR9, RZ ;  /* 0x0000000908087c24 */ /* 0x000fc6000f8e02ff */
[----:B------:R2:W-:Y:S01]  /*c560*/  STL [R1+0x11c], R4 ;  /* 0x00011c0401007387 */ /* 0x0005e20000100800 */
[----:B------:R-:W-:Y:S02]  /*c570*/  IMAD R9, R9, UR9, RZ ;  /* 0x0000000909097c24 */ /* 0x000fe4000f8e02ff */
[----:B------:R-:W-:Y:S02]  /*c580*/  IMAD R10, R10, UR9, RZ ;  /* 0x000000090a0a7c24 */ /* 0x000fe4000f8e02ff */
[----:B------:R-:W-:Y:S02]  /*c590*/  IMAD R11, R11, UR9, RZ ;  /* 0x000000090b0b7c24 */ /* 0x000fe4000f8e02ff */
[----:B------:R-:W-:Y:S02]  /*c5a0*/  IMAD R12, R12, UR9, RZ ;  /* 0x000000090c0c7c24 */ /* 0x000fe4000f8e02ff */
[----:B------:R-:W-:Y:S02]  /*c5b0*/  IMAD R13, R13, UR9, RZ ;  /* 0x000000090d0d7c24 */ /* 0x000fe4000f8e02ff */
[----:B------:R-:W-:-:S02]  /*c5c0*/  IMAD R14, R14, UR9, RZ ;  /* 0x000000090e0e7c24 */ /* 0x000fc4000f8e02ff */
        /* <DEDUP_REMOVED lines=15> */
[----:B------:R-:W-:Y:S01]  /*c6c0*/  IMAD R30, R30, UR9, RZ ;  /* 0x000000091e1e7c24 */ /* 0x000fe2000f8e02ff */
[----:B--2---:R-:W-:-:S05]  /*c6d0*/  LEA R4, P0, R8, R0, 0x1 ;  /* 0x0000000008047211 */ /* 0x004fca00078008ff */
[----:B------:R1:W-:Y:S02]  /*c6e0*/  STL [R1+0x1f54], R4 ;  /* 0x001f540401007387 */ /* 0x0003e40000100800 */
[----:B-1----:R-:W-:-:S05]  /*c6f0*/  LEA R4, P3, R9, R0, 0x1 ;  /* 0x0000000009047211 */ /* 0x002fca00078608ff */
        /* <DEDUP_REMOVED lines=8> */
[----:B------:R1:W-:Y:S01]  /*c780*/  STL [R1+0x1f4c], R4 ;  /* 0x001f4c0401007387 */ /* 0x0003e20000100800 */
[-C--:B------:R-:W-:Y:S02]  /*c790*/  LEA.HI.X.SX32 R8, R8, R2.reuse, 0x1, P0 ;  /* 0x0000000208087211 */ /* 0x080fe400000f0eff */
[----:B------:R-:W-:Y:S02]  /*c7a0*/  LEA.HI.X.SX32 R9, R9, R2, 0x1, P3 ;  /* 0x0000000209097211 */ /* 0x000fe400018f0eff */
[----:B-1----:R-:W-:-:S05]  /*c7b0*/  LEA R4, P5, R14, R0, 0x1 ;  /* 0x000000000e047211 */ /* 0x002fca00078a08ff */
[----:B------:R1:W-:Y:S04]  /*c7c0*/  STL [R1+0x1f50], R4 ;  /* 0x001f500401007387 */ /* 0x0003e80000100800 */
[----:B------:R2:W-:Y:S01]  /*c7d0*/  STL [R1+0x1f38], R8 ;  /* 0x001f380801007387 */ /* 0x0005e20000100800 */
[-C--:B-1----:R-:W-:Y:S02]  /*c7e0*/  LEA R4, P0, R15, R0.reuse, 0x1 ;  /* 0x000000000f047211 */ /* 0x082fe400078008ff */
[----:B--2---:R-:W-:-:S03]  /*c7f0*/  LEA R8, P3, R16, R0, 0x1 ;  /* 0x0000000010087211 */ /* 0x004fc600078608ff */
[----:B------:R1:W-:Y:S04]  /*c800*/  STL [R1+0x1f34], R4 ;  /* 0x001f340401007387 */ /* 0x0003e80000100800 */
[----:B------:R2:W-:Y:S01]  /*c810*/  STL [R1+0x1f2c], R9 ;  /* 0x001f2c0901007387 */ /* 0x0005e20000100800 */
[----:B-1----:R-:W-:-:S03]  /*c820*/  LEA.HI.X.SX32 R4, R10, R2, 0x1, P2 ;  /* 0x000000020a047211 */ /* 0x002fc600010f0eff */
[----:B------:R1:W-:Y:S01]  /*c830*/  STL [R1+0x1f30], R8 ;  /* 0x001f300801007387 */ /* 0x0003e20000100800 */
[----:B--2---:R-:W-:-:S03]  /*c840*/  LEA R9, P2, R17, R0, 0x1 ;  /* 0x0000000011097211 */ /* 0x004fc600078408ff */
[----:B------:R2:W-:Y:S04]  /*c850*/  STL [R1+0x1f24], R4 ;  /* 0x001f240401007387 */ /* 0x0005e80000100800 */
[----:B------:R0:W-:Y:S01]  /*c860*/  STL [R1+0x1f28], R9 ;  /* 0x001f280901007387 */ /* 0x0001e20000100800 */
[----:B-1----:R-:W-:Y:S02]  /*c870*/  LEA.HI.X.SX32 R8, R11, R2, 0x1, P1 ;  /* 0x000000020b087211 */ /* 0x002fe400008f0eff */
[----:B--2---:R-:W-:-:S03]  /*c880*/  LEA R4, P1, R18, R0, 0x1 ;  /* 0x0000000012047211 */ /* 0x004fc600078208ff */
[----:B------:R1:W-:Y:S01]  /*c890*/  STL [R1+0x1f1c], R8 ;  /* 0x001f1c0801007387 */ /* 0x0003e20000100800 */
[----:B0-----:R-:W-:-:S03]  /*c8a0*/  LEA.HI.X.SX32 R9, R12, R2, 0x1, P4 ;  /* 0x000000020c097211 */ /* 0x001fc600020f0eff */
[----:B------:R0:W-:Y:S04]  /*c8b0*/  STL [R1+0x1f20], R4 ;  /* 0x001f200401007387 */ /* 0x0001e80000100800 */
[----:B------:R2:W-:Y:S01]  /*c8c0*/  STL [R1+0x1f14], R9 ;  /* 0x001f140901007387 */ /* 0x0005e20000100800 */
[----:B-1----:R-:W-:Y:S02]  /*c8d0*/  LEA R8, P4, R19, R0, 0x1 ;  /* 0x0000000013087211 */ /* 0x002fe400078808ff */
[----:B0-----:R-:W-:-:S03]  /*c8e0*/  LEA.HI.X.SX32 R4, R13, R2, 0x1, P6 ;  /* 0x000000020d047211 */ /* 0x001fc600030f0eff */
[----:B------:R0:W-:Y:S01]  /*c8f0*/  STL [R1+0x1f18], R8 ;  /* 0x001f180801007387 */ /* 0x0001e20000100800 */
[----:B--2---:R-:W-:-:S03]  /*c900*/  LEA R9, P6, R20, R0, 0x1 ;  /* 0x0000000014097211 */ /* 0x004fc600078c08ff */
[----:B------:R1:W-:Y:S04]  /*c910*/  STL [R1+0x1f0c], R4 ;  /* 0x001f0c0401007387 */ /* 0x0003e80000100800 */
[----:B------:R2:W-:Y:S01]  /*c920*/  STL [R1+0x1f10], R9 ;  /* 0x001f100901007387 */ /* 0x0005e20000100800 */
[----:B0-----:R-:W-:Y:S02]  /*c930*/  LEA.HI.X.SX32 R8, R14, R2, 0x1, P5 ;  /* 0x000000020e087211 */ /* 0x001fe400028f0eff */
[----:B-1----:R-:W-:-:S03]  /*c940*/  LEA R4, P5, R21, R0, 0x1 ;  /* 0x0000000015047211 */ /* 0x002fc600078a08ff */
[----:B------:R0:W-:Y:S01]  /*c950*/  STL [R1+0x1f04], R8 ;  /* 0x001f040801007387 */ /* 0x0001e20000100800 */
[----:B--2---:R-:W-:-:S03]  /*c960*/  LEA.HI.X.SX32 R9, R15, R2, 0x1, P0 ;  /* 0x000000020f097211 */ /* 0x004fc600000f0eff */
[----:B------:R1:W-:Y:S04]  /*c970*/  STL [R1+0x1f08], R4 ;  /* 0x001f080401007387 */ /* 0x0003e80000100800 */
[----:B------:R2:W-:Y:S01]  /*c980*/  STL [R1+0x1efc], R9 ;  /* 0x001efc0901007387 */ /* 0x0005e20000100800 */
[----:B0-----:R-:W-:Y:S02]  /*c990*/  LEA R8, P0, R22, R0, 0x1 ;  /* 0x0000000016087211 */ /* 0x001fe400078008ff */
[----:B-1----:R-:W-:-:S03]  /*c9a0*/  LEA.HI.X.SX32 R4, R16, R2, 0x1, P3 ;  /* 0x0000000210047211 */ /* 0x002fc600018f0eff */
        /* <DEDUP_REMOVED lines=9> */
[----:B------:R-:W-:Y:S01]  /*ca40*/  STL [R1+0x1ee4], R9 ;  /* 0x001ee40901007387 */ /* 0x000fe20000100800 */
[----:B0-----:R-:W-:-:S03]  /*ca50*/  LEA R8, P1, R25, R0, 0x1 ;  /* 0x0000000019087211 */ /* 0x001fc600078208ff */
[----:B------:R-:W2:Y:S01]  /*ca60*/  LDL.LU R16, [R1+0x24] ;  /* 0x0000240001107983 */ /* 0x000ea20000300800 */
[----:B-1----:R-:W-:-:S03]  /*ca70*/  LEA.HI.X.SX32 R4, R19, R2, 0x1, P4 ;  /* 0x0000000213047211 */ /* 0x002fc600020f0eff */
[----:B------:R0:W-:Y:S04]  /*ca80*/  STL [R1+0x1ee8], R8 ;  /* 0x001ee80801007387 */ /* 0x0001e80000100800 */
[----:B------:R1:W-:Y:S04]  /*ca90*/  STL [R1+0x1edc], R4 ;  /* 0x001edc0401007387 */ /* 0x0003e80000100800 */
[----:B------:R-:W3:Y:S01]  /*caa0*/  LDL.LU R15, [R1+0x30] ;  /* 0x00003000010f7983 */ /* 0x000ee20000300800 */
[----:B0-----:R-:W-:Y:S02]  /*cab0*/  LEA R8, P4, R26, R0, 0x1 ;  /* 0x000000001a087211 */ /* 0x001fe400078808ff */
[----:B-1----:R-:W-:-:S03]  /*cac0*/  LEA.HI.X.SX32 R4, R20, R2, 0x1, P6 ;  /* 0x0000000214047211 */ /* 0x002fc600030f0eff */
[----:B------:R0:W-:Y:S04]  /*cad0*/  STL [R1+0x1ee0], R8 ;  /* 0x001ee00801007387 */ /* 0x0001e80000100800 */
[----:B------:R1:W-:Y:S04]  /*cae0*/  STL [R1+0x1ed4], R4 ;  /* 0x001ed40401007387 */ /* 0x0003e80000100800 */
[----:B------:R-:W4:Y:S01]  /*caf0*/  LDL.LU R14, [R1+0x34] ;  /* 0x00003400010e7983 */ /* 0x000f220000300800 */
        /* <DEDUP_REMOVED lines=20> */
[----:B------:R-:W-:Y:S02]  /*cc40*/  IMAD R31, R31, UR9, RZ ;  /* 0x000000091f1f7c24 */ /* 0x000fe4000f8e02ff */
[----:B------:R-:W-:-:S03]  /*cc50*/  IMAD R32, R32, UR9, RZ ;  /* 0x0000000920207c24 */ /* 0x000fc6000f8e02ff */
[----:B0-----:R-:W-:Y:S02]  /*cc60*/  LEA R8, P2, R31, R0, 0x1 ;  /* 0x000000001f087211 */ /* 0x001fe400078408ff */
[----:B-1----:R-:W-:Y:S01]  /*cc70*/  LEA.HI.X.SX32 R4, R25, R2, 0x1, P1 ;  /* 0x0000000219047211 */ /* 0x002fe200008f0eff */
[----:B------:R-:W-:Y:S02]  /*cc80*/  IMAD R33, R33, UR9, RZ ;  /* 0x0000000921217c24 */ /* 0x000fe4000f8e02ff */
[----:B------:R0:W-:Y:S04]  /*cc90*/  STL [R1+0x1eb8], R8 ;  /* 0x001eb80801007387 */ /* 0x0001e80000100800 */
[----:B------:R1:W-:Y:S04]  /*cca0*/  STL [R1+0x1eac], R4 ;  /* 0x001eac0401007387 */ /* 0x0003e80000100800 */
[----:B------:R-:W4:Y:S01]  /*ccb0*/  LDL.LU R9, [R1+0x54] ;  /* 0x0000540001097983 */ /* 0x000f220000300800 */
[----:B0-----:R-:W-:-:S02]  /*ccc0*/  LEA R8, P1, R32, R0, 0x1 ;  /* 0x0000000020087211 */ /* 0x001fc400078208ff */
[----:B-1----:R-:W-:-:S03]  /*ccd0*/  LEA.HI.X.SX32 R4, R26, R2, 0x1, P4 ;  /* 0x000000021a047211 */ /* 0x002fc600020f0eff */
[----:B------:R0:W-:Y:S01]  /*cce0*/  STL [R1+0x1eb0], R8 ;  /* 0x001eb00801007387 */ /* 0x0001e20000100800 */
[----:B------:R-:W-:-:S03]  /*ccf0*/  IMAD R34, R34, UR9, RZ ;  /* 0x0000000922227c24 */ /* 0x000fc6000f8e02ff */
[----:B------:R1:W-:Y:S04]  /*cd00*/  STL [R1+0x1ea4], R4 ;  /* 0x001ea40401007387 */ /* 0x0003e80000100800 */
[----:B------:R-:W4:Y:S01]  /*cd10*/  LDL.LU R24, [R1+0x7c] ;  /* 0x00007c0001187983 */ /* 0x000f220000300800 */
[----:B0-----:R-:W-:Y:S02]  /*cd20*/  LEA R8, P4, R33, R0, 0x1 ;  /* 0x0000000021087211 */ /* 0x001fe400078808ff */
[----:B-1----:R-:W-:-:S03]  /*cd30*/  LEA.HI.X.SX32 R4, R27, R2, 0x1, P6 ;  /* 0x000000021b047211 */ /* 0x002fc600030f0eff */
[----:B------:R0:W-:Y:S01]  /*cd40*/  STL [R1+0x1ea8], R8 ;  /* 0x001ea80801007387 */ /* 0x0001e20000100800 */
[----:B------:R-:W-:Y:S01]  /*cd50*/  LEA R17, P6, R34, R0, 0x1 ;  /* 0x0000000022117211 */ /* 0x000fe200078c08ff */
[----:B------:R-:W-:Y:S02]  /*cd60*/  IMAD R35, R35, UR9, RZ ;  /* 0x0000000923237c24 */ /* 0x000fe4000f8e02ff */
[----:B------:R1:W-:Y:S04]  /*cd70*/  STL [R1+0x1e9c], R4 ;  /* 0x001e9c0401007387 */ /* 0x0003e80000100800 */
[----:B0-----:R-:W4:Y:S01]  /*cd80*/  LDL.LU R8, [R1+0x84] ;  /* 0x0000840001087983 */ /* 0x001f220000300800 */
[----:B-1----:R-:W-:-:S03]  /*cd90*/  LEA.HI.X.SX32 R4, R28, R2, 0x1, P5 ;  /* 0x000000021c047211 */ /* 0x002fc600028f0eff */
[----:B------:R0:W-:Y:S04]  /*cda0*/  STL [R1+0x1ea0], R17 ;  /* 0x001ea01101007387 */ /* 0x0001e80000100800 */
[----:B------:R1:W-:Y:S04]  /*cdb0*/  STL [R1+0x1e94], R4 ;  /* 0x001e940401007387 */ /* 0x0003e80000100800 */
[----:B------:R-:W4:Y:S01]  /*cdc0*/  LDL.LU R23, [R1+0x8c] ;  /* 0x00008c0001177983 */ /* 0x000f220000300800 */
[----:B0-----:R-:W-:Y:S02]  /*cdd0*/  LEA R17, P5, R35, R0, 0x1 ;  /* 0x0000000023117211 */ /* 0x001fe400078a08ff */
[----:B-1----:R-:W-:-:S03]  /*cde0*/  LEA.HI.X.SX32 R4, R29, R2, 0x1, P0 ;  /* 0x000000021d047211 */ /* 0x002fc600000f0eff */
[----:B------:R0:W-:Y:S04]  /*cdf0*/  STL [R1+0x1e98], R17 ;  /* 0x001e981101007387 */ /* 0x0001e80000100800 */
[----:B------:R1:W-:Y:S01]  /*ce00*/  STL [R1+0x1e8c], R4 ;  /* 0x001e8c0401007387 */ /* 0x0003e20000100800 */
[----:B0-----:R-:W-:-:S03]  /*ce10*/  LEA.HI.X.SX32 R17, R30, R2, 0x1, P3 ;  /* 0x000000021e117211 */ /* 0x001fc600018f0eff */
[----:B-1----:R-:W4:Y:S01]  /*ce20*/  LDL.LU R4, [R1+0x90] ;  /* 0x0000900001047983 */ /* 0x002f220000300800 */
[----:B--2---:R-:W-:-:S05]  /*ce30*/  LEA R18, P0, R16, R0, 0x1 ;  /* 0x0000000010127211 */ /* 0x004fca00078008ff */
[----:B------:R3:W-:Y:S04]  /*ce40*/  STL [R1+0x1e90], R18 ;  /* 0x001e901201007387 */ /* 0x0007e80000100800 */
[----:B------:R0:W-:Y:S04]  /*ce50*/  STL [R1+0x1e84], R17 ;  /* 0x001e841101007387 */ /* 0x0001e80000100800 */
[----:B------:R-:W2:Y:S01]  /*ce60*/  LDL.LU R22, [R1+0x94] ;  /* 0x0000940001167983 */ /* 0x000ea20000300800 */
[----:B---3--:R-:W-:Y:S02]  /*ce70*/  LEA R18, P3, R15, R0, 0x1 ;  /* 0x000000000f127211 */ /* 0x008fe400078608ff */
[----:B0-----:R-:W-:-:S03]  /*ce80*/  LEA.HI.X.SX32 R17, R31, R2, 0x1, P2 ;  /* 0x000000021f117211 */ /* 0x001fc600010f0eff */
[----:B------:R4:W-:Y:S04]  /*ce90*/  STL [R1+0x1e88], R18 ;  /* 0x001e881201007387 */ /* 0x0009e80000100800 */
[----:B------:R0:W-:Y:S04]  /*cea0*/  STL [R1+0x1e7c], R17 ;  /* 0x001e7c1101007387 */ /* 0x0001e80000100800 */
[----:B------:R-:W3:Y:S01]  /*ceb0*/  LDL.LU R21, [R1+0x98] ;  /* 0x0000980001157983 */ /* 0x000ee20000300800 */
[----:B----4-:R-:W-:Y:S02]  /*cec0*/  LEA R18, P2, R14, R0, 0x1 ;  /* 0x000000000e127211 */ /* 0x010fe400078408ff */
[----:B0-----:R-:W-:-:S03]  /*ced0*/  LEA.HI.X.SX32 R17, R32, R2, 0x1, P1 ;  /* 0x0000000220117211 */ /* 0x001fc600008f0eff */
        /* <DEDUP_REMOVED lines=12> */
[----:B------:R-:W-:-:S03]  /*cfa0*/  LEA R25, P6, R11, R0, 0x1 ;  /* 0x000000000b197211 */ /* 0x000fc600078c08ff */
[----:B0-----:R-:W4:Y:S01]  /*cfb0*/  LDL.LU R18, [R1+0xa4] ;  /* 0x0000a40001127983 */ /* 0x001f220000300800 */
[----:B-1----:R-:W-:-:S03]  /*cfc0*/  LEA.HI.X.SX32 R17, R35, R2, 0x1, P5 ;  /* 0x0000000223117211 */ /* 0x002fc600028f0eff */
[----:B------:R0:W-:Y:S01]  /*cfd0*/  STL [R1+0x1e68], R25 ;  /* 0x001e681901007387 */ /* 0x0001e20000100800 */
[----:B------:R-:W-:-:S03]  /*cfe0*/  LEA.HI.X.SX32 R16, R16, R2, 0x1, P0 ;  /* 0x0000000210107211 */ /* 0x000fc600000f0eff */
[----:B------:R1:W-:Y:S01]  /*cff0*/  STL [R1+0x1b74], R17 ;  /* 0x001b741101007387 */ /* 0x0003e20000100800 */
[----:B0-----:R-:W-:-:S03]  /*d000*/  LEA R25, P5, R10, R0, 0x1 ;  /* 0x000000000a197211 */ /* 0x001fc600078a08ff */
[----:B-1----:R-:W4:Y:S04]  /*d010*/  LDL.LU R17, [R1+0xa8] ;  /* 0x0000a80001117983 */ /* 0x002f280000300800 */
[----:B------:R-:W-:Y:S04]  /*d020*/  STL [R1+0x1b94], R25 ;  /* 0x001b941901007387 */ /* 0x000fe80000100800 */
[----:B------:R0:W-:Y:S04]  /*d030*/  STL [R1+0x1b78], R16 ;  /* 0x001b781001007387 */ /* 0x0001e80000100800 */
[----:B0-----:R-:W4:Y:S01]  /*d040*/  LDL.LU R16, [R1+0xac] ;  /* 0x0000ac0001107983 */ /* 0x001f220000300800 */
[----:B------:R-:W-:-:S02]  /*d050*/  LEA R25, P0, R9, R0, 0x1 ;  /* 0x0000000009197211 */ /* 0x000fc400078008ff */
[----:B------:R-:W-:-:S03]  /*d060*/  LEA.HI.X.SX32 R15, R15, R2, 0x1, P3 ;  /* 0x000000020f0f7211 */ /* 0x000fc600018f0eff */
[----:B------:R0:W-:Y:S01]  /*d070*/  STL [R1+0x1b9c], R25 ;  /* 0x001b9c1901007387 */ /* 0x0001e20000100800 */
[----:B------:R-:W-:-:S03]  /*d080*/  LEA.HI.X.SX32 R14, R14, R2, 0x1, P2 ;  /* 0x000000020e0e7211 */ /* 0x000fc600010f0eff */
[----:B------:R1:W-:Y:S01]  /*d090*/  STL [R1+0x1b7c], R15 ;  /* 0x001b7c0f01007387 */ /* 0x0003e20000100800 */
[----:B0-----:R-:W-:-:S03]  /*d0a0*/  LEA R25, P3, R24, R0, 0x1 ;  /* 0x0000000018197211 */ /* 0x001fc600078608ff */
[----:B-1----:R-:W4:Y:S01]  /*d0b0*/  LDL.LU R15, [R1+0xb0] ;  /* 0x0000b000010f7983 */ /* 0x002f220000300800 */
[----:B------:R-:W-:-:S03]  /*d0c0*/  LEA.HI.X.SX32 R13, R13, R2, 0x1, P1 ;  /* 0x000000020d0d7211 */ /* 0x000fc600008f0eff */
[----:B------:R0:W-:Y:S04]  /*d0d0*/  STL [R1+0x1ba4], R25 ;  /* 0x001ba41901007387 */ /* 0x0001e80000100800 */
[----:B------:R1:W-:Y:S01]  /*d0e0*/  STL [R1+0x1b80], R14 ;  /* 0x001b800e01007387 */ /* 0x0003e20000100800 */
[----:B0-----:R-:W-:-:S03]  /*d0f0*/  LEA R25, P2, R8, R0, 0x1 ;  /* 0x0000000008197211 */ /* 0x001fc600078408ff */
[----:B-1----:R-:W4:Y:S04]  /*d100*/  LDL.LU R14, [R1+0xb4] ;  /* 0x0000b400010e7983 */ /* 0x002f280000300800 */
[----:B------:R0:W-:Y:S04]  /*d110*/  STL [R1+0x1bac], R25 ;  /* 0x001bac1901007387 */ /* 0x0001e80000100800 */
[----:B------:R1:W-:Y:S01]  /*d120*/  STL [R1+0x1b84], R13 ;  /* 0x001b840d01007387 */ /* 0x0003e20000100800 */
[----:B------:R-:W-:Y:S02]  /*d130*/  LEA.HI.X.SX32 R26, R12, R2, 0x1, P4 ;  /* 0x000000020c1a7211 */ /* 0x000fe400020f0eff */
[-C--:B0-----:R-:W-:Y:S01]  /*d140*/  LEA R25, P1, R23, R0.reuse, 0x1 ;  /* 0x0000000017197211 */ /* 0x081fe200078208ff */
[----:B-1----:R-:W4:Y:S04]  /*d150*/  LDL.LU R13, [R1+0xb8] ;  /* 0x0000b800010d7983 */ /* 0x002f280000300800 */
[----:B------:R0:W-:Y:S04]  /*d160*/  STL [R1+0x1bb4], R25 ;  /* 0x001bb41901007387 */ /* 0x0001e80000100800 */
[----:B------:R-:W4:Y:S04]  /*d170*/  LDL.LU R12, [R1+0xbc] ;  /* 0x0000bc00010c7983 */ /* 0x000f280000300800 */
[----:B------:R1:W-:Y:S01]  /*d180*/  STL [R1+0x1b88], R26 ;  /* 0x001b881a01007387 */ /* 0x0003e20000100800 */
[----:B0-----:R-:W-:-:S05]  /*d190*/  LEA R25, P4, R4, R0, 0x1 ;  /* 0x0000000004197211 */ /* 0x001fca00078808ff */
[----:B------:R-:W-:Y:S01]  /*d1a0*/  STL [R1+0x1bbc], R25 ;  /* 0x001bbc1901007387 */ /* 0x000fe20000100800 */
[----:B-1----:R-:W-:-:S03]  /*d1b0*/  LEA.HI.X.SX32 R26, R11, R2, 0x1, P6 ;  /* 0x000000020b1a7211 */ /* 0x002fc600030f0eff */
[----:B------:R-:W4:Y:S04]  /*d1c0*/  LDL.LU R11, [R1+0xc0] ;  /* 0x0000c000010b7983 */ /* 0x000f280000300800 */
[----:B------:R0:W-:Y:S02]  /*d1d0*/  STL [R1+0x1b8c], R26 ;  /* 0x001b8c1a01007387 */ /* 0x0001e40000100800 */
[-C--:B0-----:R-:W-:Y:S02]  /*d1e0*/  LEA.HI.X.SX32 R26, R10, R2.reuse, 0x1, P5 ;  /* 0x000000020a1a7211 */ /* 0x081fe400028f0eff */
[----:B------:R-:W-:Y:S02]  /*d1f0*/  LEA.HI.X.SX32 R23, R23, R2, 0x1, P1 ;  /* 0x0000000217177211 */ /* 0x000fe400008f0eff */
[----:B--2---:R-:W-:-:S05]  /*d200*/  LEA R25, P6, R22, R0, 0x1 ;  /* 0x0000000016197211 */ /* 0x004fca00078c08ff */
[----:B------:R3:W-:Y:S04]  /*d210*/  STL [R1+0x1bc4], R25 ;  /* 0x001bc41901007387 */ /* 0x0007e80000100800 */
[----:B------:R-:W2:Y:S04]  /*d220*/  LDL.LU R10, [R1+0xc4] ;  /* 0x0000c400010a7983 */ /* 0x000ea80000300800 */
[----:B------:R0:W-:Y:S01]  /*d230*/  STL [R1+0x1b90], R26 ;  /* 0x001b901a01007387 */ /* 0x0001e20000100800 */
[----:B---3--:R-:W-:-:S05]  /*d240*/  LEA R25, P5, R21, R0, 0x1 ;  /* 0x0000000015197211 */ /* 0x008fca00078a08ff */
[----:B------:R4:W-:Y:S01]  /*d250*/  STL [R1+0x1bcc], R25 ;  /* 0x001bcc1901007387 */ /* 0x0009e20000100800 */
[----:B0-----:R-:W-:-:S03]  /*d260*/  LEA.HI.X.SX32 R26, R9, R2, 0x1, P0 ;  /* 0x00000002091a7211 */ /* 0x001fc600000f0eff */
[----:B------:R-:W3:Y:S04]  /*d270*/  LDL.LU R9, [R1+0xc8] ;  /* 0x0000c80001097983 */ /* 0x000ee80000300800 */
[----:B------:R0:W-:Y:S01]  /*d280*/  STL [R1+0x1b98], R26 ;  /* 0x001b981a01007387 */ /* 0x0001e20000100800 */
[----:B----4-:R-:W-:-:S05]  /*d290*/  LEA R25, P0, R20, R0, 0x1 ;  /* 0x0000000014197211 */ /* 0x010fca00078008ff */
[----:B------:R1:W-:Y:S01]  /*d2a0*/  STL [R1+0x1bd4], R25 ;  /* 0x001bd41901007387 */ /* 0x0003e20000100800 */
[----:B0-----:R-:W-:Y:S02]  /*d2b0*/  LEA.HI.X.SX32 R26, R24, R2, 0x1, P3 ;  /* 0x00000002181a7211 */ /* 0x001fe400018f0eff */
[----:B------:R-:W-:-:S03]  /*d2c0*/  LEA R24, P3, R19, R0, 0x1 ;  /* 0x0000000013187211 */ /* 0x000fc600078608ff */
[----:B------:R-:W-:Y:S01]  /*d2d0*/  STL [R1+0x1ba0], R26 ;  /* 0x001ba01a01007387 */ /* 0x000fe20000100800 */
[----:B-1----:R-:W-:-:S03]  /*d2e0*/  LEA.HI.X.SX32 R25, R8, R2, 0x1, P2 ;  /* 0x0000000208197211 */ /* 0x002fc600010f0eff */
[----:B------:R-:W4:Y:S04]  /*d2f0*/  LDL.LU R8, [R1+0xcc] ;  /* 0x0000cc0001087983 */ /* 0x000f280000300800 */
[----:B------:R0:W-:Y:S04]  /*d300*/  STL [R1+0x1bdc], R24 ;  /* 0x001bdc1801007387 */ /* 0x0001e80000100800 */
[----:B------:R1:W-:Y:S01]  /*d310*/  STL [R1+0x1ba8], R25 ;  /* 0x001ba81901007387 */ /* 0x0003e20000100800 */
[----:B0-----:R-:W-:-:S03]  /*d320*/  LEA R24, P2, R18, R0, 0x1 ;  /* 0x0000000012187211 */ /* 0x001fc600078408ff */
[----:B-1----:R-:W4:Y:S04]  /*d330*/  LDL.LU R25, [R1+0xd0] ;  /* 0x0000d00001197983 */ /* 0x002f280000300800 */
[----:B------:R0:W-:Y:S04]  /*d340*/  STL [R1+0x1be4], R24 ;  /* 0x001be41801007387 */ /* 0x0001e80000100800 */
[----:B------:R1:W-:Y:S01]  /*d350*/  STL [R1+0x1bb0], R23 ;  /* 0x001bb01701007387 */ /* 0x0003e20000100800 */
[----:B0-----:R-:W-:Y:S02]  /*d360*/  LEA R24, P1, R17, R0, 0x1 ;  /* 0x0000000011187211 */ /* 0x001fe400078208ff */
[----:B-1----:R-:W-:-:S02]  /*d370*/  LEA.HI.X.SX32 R23, R4, R2, 0x1, P4 ;  /* 0x0000000204177211 */ /* 0x002fc400020f0eff */
[----:B------:R-:W4:Y:S04]  /*d380*/  LDL.LU R4, [R1+0xd4] ;  /* 0x0000d40001047983 */ /* 0x000f280000300800 */
[----:B------:R0:W-:Y:S04]  /*d390*/  STL [R1+0x1bec], R24 ;  /* 0x001bec1801007387 */ /* 0x0001e80000100800 */
[----:B------:R1:W-:Y:S01]  /*d3a0*/  STL [R1+0x1bb8], R23 ;  /* 0x001bb81701007387 */ /* 0x0003e20000100800 */
[----:B------:R-:W-:-:S03]  /*d3b0*/  LEA R26, P4, R16, R0, 0x1 ;  /* 0x00000000101a7211 */ /* 0x000fc600078808ff */
[----:B0-----:R-:W4:Y:S01]  /*d3c0*/  LDL.LU R24, [R1+0xd8] ;  /* 0x0000d80001187983 */ /* 0x001f220000300800 */
[----:B-1----:R-:W-:-:S03]  /*d3d0*/  LEA.HI.X.SX32 R23, R22, R2, 0x1, P6 ;  /* 0x0000000216177211 */ /* 0x002fc600030f0eff */
[----:B------:R-:W-:Y:S04]  /*d3e0*/  STL [R1+0x1bf4], R26 ;  /* 0x001bf41a01007387 */ /* 0x000fe80000100800 */
[----:B------:R0:W-:Y:S04]  /*d3f0*/  STL [R1+0x1bc0], R23 ;  /* 0x001bc01701007387 */ /* 0x0001e80000100800 */
[----:B0-----:R-:W4:Y:S01]  /*d400*/  LDL.LU R23, [R1+0xdc] ;  /* 0x0000dc0001177983 */ /* 0x001f220000300800 */
[----:B------:R-:W-:Y:S02]  /*d410*/  LEA R22, P6, R15, R0, 0x1 ;  /* 0x000000000f167211 */ /* 0x000fe400078c08ff */
[----:B------:R-:W-:-:S03]  /*d420*/  LEA.HI.X.SX32 R21, R21, R2, 0x1, P5 ;  /* 0x0000000215157211 */ /* 0x000fc600028f0eff */
[----:B------:R0:W-:Y:S01]  /*d430*/  STL [R1+0x1bfc], R22 ;  /* 0x001bfc1601007387 */ /* 0x0001e20000100800 */
[----:B------:R-:W-:-:S03]  /*d440*/  LEA.HI.X.SX32 R20, R20, R2, 0x1, P0 ;  /* 0x0000000214147211 */ /* 0x000fc600000f0eff */
[----:B------:R-:W-:Y:S01]  /*d450*/  STL [R1+0x1bc8], R21 ;  /* 0x001bc81501007387 */ /* 0x000fe20000100800 */
[----:B0-----:R-:W-:-:S05]  /*d460*/  LEA R22, P5, R14, R0, 0x1 ;  /* 0x000000000e167211 */ /* 0x001fca00078a08ff */
[----:B------:R0:W-:Y:S04]  /*d470*/  STL [R1+0x1c04], R22 ;  /* 0x001c041601007387 */ /* 0x0001e80000100800 */
[----:B0-----:R-:W4:Y:S01]  /*d480*/  LDL.LU R22, [R1+0xe0] ;  /* 0x0000e00001167983 */ /* 0x001f220000300800 */
[----:B------:R-:W-:-:S03]  /*d490*/  LEA R21, P0, R13, R0, 0x1 ;  /* 0x000000000d157211 */ /* 0x000fc600078008ff */
[----:B------:R0:W-:Y:S04]  /*d4a0*/  STL [R1+0x1bd0], R20 ;  /* 0x001bd01401007387 */ /* 0x0001e80000100800 */
[----:B------:R1:W-:Y:S01]  /*d4b0*/  STL [R1+0x1c0c], R21 ;  /* 0x001c0c1501007387 */ /* 0x0003e20000100800 */
[----:B0-----:R-:W-:Y:S02]  /*d4c0*/  LEA.HI.X.SX32 R20, R19, R2, 0x1, P3 ;  /* 0x0000000213147211 */ /* 0x001fe400018f0eff */
[----:B------:R-:W-:Y:S01]  /*d4d0*/  LEA R19, P3, R12, R0, 0x1 ;  /* 0x000000000c137211 */ /* 0x000fe200078608ff */
[----:B-1----:R-:W4:Y:S01]  /*d4e0*/  LDL.LU R21, [R1+0xe4] ;  /* 0x0000e40001157983 */ /* 0x002f220000300800 */
[----:B------:R-:W-:-:S03]  /*d4f0*/  LEA.HI.X.SX32 R18, R18, R2, 0x1, P2 ;  /* 0x0000000212127211 */ /* 0x000fc600010f0eff */
[----:B------:R0:W-:Y:S04]  /*d500*/  STL [R1+0x1bd8], R20 ;  /* 0x001bd81401007387 */ /* 0x0001e80000100800 */
[----:B------:R1:W-:Y:S04]  /*d510*/  STL [R1+0x1c14], R19 ;  /* 0x001c141301007387 */ /* 0x0003e80000100800 */
[----:B0-----:R-:W4:Y:S01]  /*d520*/  LDL.LU R20, [R1+0xe8] ;  /* 0x0000e80001147983 */ /* 0x001f220000300800 */
[----:B-1----:R-:W-:-:S03]  /*d530*/  LEA R19, P2, R11, R0, 0x1 ;  /* 0x000000000b137211 */ /* 0x002fc600078408ff */
[----:B------:R0:W-:Y:S04]  /*d540*/  STL [R1+0x1be0], R18 ;  /* 0x001be01201007387 */ /* 0x0001e80000100800 */
[----:B------:R1:W-:Y:S01]  /*d550*/  STL [R1+0x1c1c], R19 ;  /* 0x001c1c1301007387 */ /* 0x0003e20000100800 */
[-C--:B------:R-:W-:Y:S02]  /*d560*/  LEA.HI.X.SX32 R16, R16, R2.reuse, 0x1, P4 ;  /* 0x0000000210107211 */ /* 0x080fe400020f0eff */
[-C--:B0-----:R-:W-:Y:S01]  /*d570*/  LEA.HI.X.SX32 R18, R17, R2.reuse, 0x1, P1 ;  /* 0x0000000211127211 */ /* 0x081fe200008f0eff */
[----:B-1----:R-:W4:Y:S04]  /*d580*/  LDL.LU R19, [R1+0xec] ;  /* 0x0000ec0001137983 */ /* 0x002f280000300800 */
[----:B------:R0:W-:Y:S01]  /*d590*/  STL [R1+0x1be8], R18 ;  /* 0x001be81201007387 */ /* 0x0001e20000100800 */
[----:B------:R-:W-:-:S02]  /*d5a0*/  LEA.HI.X.SX32 R14, R14, R2, 0x1, P5 ;  /* 0x000000020e0e7211 */ /* 0x000fc400028f0eff */
[----:B--2---:R-:W-:-:S05]  /*d5b0*/  LEA R17, P1, R10, R0, 0x1 ;  /* 0x000000000a117211 */ /* 0x004fca00078208ff */
[----:B------:R3:W-:Y:S04]  /*d5c0*/  STL [R1+0x1c24], R17 ;  /* 0x001c241101007387 */ /* 0x0007e80000100800 */
[----:B0-----:R-:W2:Y:S04]  /*d5d0*/  LDL.LU R18, [R1+0xf0] ;  /* 0x0000f00001127983 */ /* 0x001ea80000300800 */
[----:B------:R0:W-:Y:S01]  /*d5e0*/  STL [R1+0x1bf0], R16 ;  /* 0x001bf01001007387 */ /* 0x0001e20000100800 */
[----:B---3--:R-:W-:-:S05]  /*d5f0*/  LEA R17, P4, R9, R0, 0x1 ;  /* 0x0000000009117211 */ /* 0x008fca00078808ff */
[----:B------:R1:W-:Y:S01]  /*d600*/  STL [R1+0x1c2c], R17 ;  /* 0x001c2c1101007387 */ /* 0x0003e20000100800 */
[----:B0-----:R-:W-:-:S03]  /*d610*/  LEA.HI.X.SX32 R16, R15, R2, 0x1, P6 ;  /* 0x000000020f107211 */ /* 0x001fc600030f0eff */
[----:B-1----:R-:W3:Y:S04]  /*d620*/  LDL.LU R17, [R1+0xf4] ;  /* 0x0000f40001117983 */ /* 0x002ee80000300800 */
[----:B------:R0:W-:Y:S01]  /*d630*/  STL [R1+0x1bf8], R16 ;  /* 0x001bf81001007387 */ /* 0x0001e20000100800 */
[----:B----4-:R-:W-:-:S03]  /*d640*/  LEA R15, P6, R8, R0, 0x1 ;  /* 0x00000000080f7211 */ /* 0x010fc600078c08ff */
[----:B0-----:R-:W4:Y:S04]  /*d650*/  LDL.LU R16, [R1+0xf8] ;  /* 0x0000f80001107983 */ /* 0x001f280000300800 */
[----:B------:R0:W-:Y:S04]  /*d660*/  STL [R1+0x1c34], R15 ;  /* 0x001c340f01007387 */ /* 0x0001e80000100800 */
[----:B------:R1:W-:Y:S01]  /*d670*/  STL [R1+0x1c00], R14 ;  /* 0x001c000e01007387 */ /* 0x0003e20000100800 */
[----:B------:R-:W-:-:S03]  /*d680*/  LEA R26, P5, R25, R0, 0x1 ;  /* 0x00000000191a7211 */ /* 0x000fc600078a08ff */
[----:B0-----:R-:W4:Y:S01]  /*d690*/  LDL.LU R15, [R1+0xfc] ;  /* 0x0000fc00010f7983 */ /* 0x001f220000300800 */
[----:B-1----:R-:W-:-:S03]  /*d6a0*/  LEA.HI.X.SX32 R14, R13, R2, 0x1, P0 ;  /* 0x000000020d0e7211 */ /* 0x002fc600000f0eff */
[----:B------:R0:W-:Y:S04]  /*d6b0*/  STL [R1+0x1c3c], R26 ;  /* 0x001c3c1a01007387 */ /* 0x0001e80000100800 */
[----:B------:R1:W-:Y:S01]  /*d6c0*/  STL [R1+0x1c08], R14 ;  /* 0x001c080e01007387 */ /* 0x0003e20000100800 */
[----:B0-----:R-:W-:-:S03]  /*d6d0*/  LEA.HI.X.SX32 R26, R12, R2, 0x1, P3 ;  /* 0x000000020c1a7211 */ /* 0x001fc600018f0eff */
[----:B-1----:R-:W4:Y:S01]  /*d6e0*/  LDL.LU R14, [R1+0x100] ;  /* 0x00010000010e7983 */ /* 0x002f220000300800 */
[----:B------:R-:W-:-:S05]  /*d6f0*/  LEA R13, P0, R4, R0, 0x1 ;  /* 0x00000000040d7211 */ /* 0x000fca00078008ff */
[----:B------:R0:W-:Y:S01]  /*d700*/  STL [R1+0x1c44], R13 ;  /* 0x001c440d01007387 */ /* 0x0001e20000100800 */
[----:B------:R-:W-:-:S03]  /*d710*/  LEA R12, P3, R24, R0, 0x1 ;  /* 0x00000000180c7211 */ /* 0x000fc600078608ff */
[----:B0-----:R-:W4:Y:S04]  /*d720*/  LDL.LU R13, [R1+0x104] ;  /* 0x00010400010d7983 */ /* 0x001f280000300800 */
[----:B------:R0:W-:Y:S04]  /*d730*/  STL [R1+0x1c10], R26 ;  /* 0x001c101a01007387 */ /* 0x0001e80000100800 */
[----:B------:R1:W-:Y:S01]  /*d740*/  STL [R1+0x1c4c], R12 ;  /* 0x001c4c0c01007387 */ /* 0x0003e20000100800 */
[----:B0-----:R-:W-:-:S03]  /*d750*/  LEA.HI.X.SX32 R26, R11, R2, 0x1, P2 ;  /* 0x000000020b1a7211 */ /* 0x001fc600010f0eff */
[----:B-1----:R-:W4:Y:S01]  /*d760*/  LDL.LU R12, [R1+0x108] ;  /* 0x00010800010c7983 */ /* 0x002f220000300800 */
[----:B------:R-:W-:-:S03]  /*d770*/  LEA R11, P2, R23, R0, 0x1 ;  /* 0x00000000170b7211 */ /* 0x000fc600078408ff */
[----:B------:R-:W-:Y:S04]  /*d780*/  STL [R1+0x1c18], R26 ;  /* 0x001c181a01007387 */ /* 0x000fe80000100800 */
[----:B------:R0:W-:Y:S04]  /*d790*/  STL [R1+0x1c54], R11 ;  /* 0x001c540b01007387 */ /* 0x0001e80000100800 */
[----:B0-----:R-:W4:Y:S01]  /*d7a0*/  LDL.LU R11, [R1+0x10c] ;  /* 0x00010c00010b7983 */ /* 0x001f220000300800 */
[-C--:B------:R-:W-:Y:S02]  /*d7b0*/  LEA.HI.X.SX32 R10, R10, R2.reuse, 0x1, P1 ;  /* 0x000000020a0a7211 */ /* 0x080fe400008f0eff */
[----:B------:R-:W-:-:S03]  /*d7c0*/  LEA.HI.X.SX32 R9, R9, R2, 0x1, P4 ;  /* 0x0000000209097211 */ /* 0x000fc600020f0eff */
[----:B------:R0:W-:Y:S01]  /*d7d0*/  STL [R1+0x1c20], R10 ;  /* 0x001c200a01007387 */ /* 0x0001e20000100800 */
[----:B------:R-:W-:-:S03]  /*d7e0*/  LEA R26, P1, R22, R0, 0x1 ;  /* 0x00000000161a7211 */ /* 0x000fc600078208ff */
[----:B0-----:R-:W4:Y:S04]  /*d7f0*/  LDL.LU R10, [R1+0x110] ;  /* 0x00011000010a7983 */ /* 0x001f280000300800 */
[----:B------:R0:W-:Y:S01]  /*d800*/  STL [R1+0x1c5c], R26 ;  /* 0x001c5c1a01007387 */ /* 0x0001e20000100800 */
[----:B------:R-:W-:-:S03]  /*d810*/  LEA.HI.X.SX32 R8, R8, R2, 0x1, P6 ;  /* 0x0000000208087211 */ /* 0x000fc600030f0eff */
[----:B------:R1:W-:Y:S01]  /*d820*/  STL [R1+0x1c28], R9 ;  /* 0x001c280901007387 */ /* 0x0003e20000100800 */
[----:B0-----:R-:W-:-:S03]  /*d830*/  LEA R26, P4, R21, R0, 0x1 ;  /* 0x00000000151a7211 */ /* 0x001fc600078808ff */
[----:B-1----:R-:W4:Y:S04]  /*d840*/  LDL.LU R9, [R1+0x114] ;  /* 0x0001140001097983 */ /* 0x002f280000300800 */
[----:B------:R0:W-:Y:S01]  /*d850*/  STL [R1+0x1c64], R26 ;  /* 0x001c641a01007387 */ /* 0x0001e20000100800 */
[----:B------:R-:W-:-:S03]  /*d860*/  LEA.HI.X.SX32 R27, R25, R2, 0x1, P5 ;  /* 0x00000002191b7211 */ /* 0x000fc600028f0eff */
[----:B------:R1:W-:Y:S01]  /*d870*/  STL [R1+0x1c30], R8 ;  /* 0x001c300801007387 */ /* 0x0003e20000100800 */
[----:B0-----:R-:W-:-:S03]  /*d880*/  LEA R26, P6, R20, R0, 0x1 ;  /* 0x00000000141a7211 */ /* 0x001fc600078c08ff */
[----:B-1----:R-:W4:Y:S04]  /*d890*/  LDL.LU R8, [R1+0x118] ;  /* 0x0001180001087983 */ /* 0x002f280000300800 */
[----:B------:R0:W-:Y:S01]  /*d8a0*/  STL [R1+0x1c6c], R26 ;  /* 0x001c6c1a01007387 */ /* 0x0001e20000100800 */
[----:B------:R-:W-:-:S03]  /*d8b0*/  LEA.HI.X.SX32 R25, R4, R2, 0x1, P0 ;  /* 0x0000000204197211 */ /* 0x000fc600000f0eff */
[----:B------:R-:W-:Y:S04]  /*d8c0*/  STL [R1+0x1c38], R27 ;  /* 0x001c381b01007387 */ /* 0x000fe80000100800 */
[----:B------:R-:W4:Y:S01]  /*d8d0*/  LDL.LU R4, [R1+0x88] ;  /* 0x0000880001047983 */ /* 0x000f220000300800 */
[----:B0-----:R-:W-:Y:S02]  /*d8e0*/  LEA R26, P5, R19, R0, 0x1 ;  /* 0x00000000131a7211 */ /* 0x001fe400078a08ff */
[----:B------:R-:W-:-:S03]  /*d8f0*/  LEA.HI.X.SX32 R24, R24, R2, 0x1, P3 ;  /* 0x0000000218187211 */ /* 0x000fc600018f0eff */
[----:B------:R2:W-:Y:S04]  /*d900*/  STL [R1+0x1c74], R26 ;  /* 0x001c741a01007387 */ /* 0x0005e80000100800 */
[----:B------:R3:W-:Y:S01]  /*d910*/  STL [R1+0x1c40], R25 ;  /* 0x001c401901007387 */ /* 0x0007e20000100800 */
[-C--:B------:R-:W-:Y:S02]  /*d920*/  LEA.HI.X.SX32 R22, R22, R2.reuse, 0x1, P1 ;  /* 0x0000000216167211 */ /* 0x080fe400008f0eff */
[-C--:B------:R-:W-:Y:S02]  /*d930*/  LEA.HI.X.SX32 R21, R21, R2.reuse, 0x1, P4 ;  /* 0x0000000215157211 */ /* 0x080fe400020f0eff */
[----:B------:R-:W-:Y:S02]  /*d940*/  LEA.HI.X.SX32 R19, R19, R2, 0x1, P5 ;  /* 0x0000000213137211 */ /* 0x000fe400028f0eff */
[----:B--2---:R-:W-:-:S05]  /*d950*/  LEA R26, P0, R18, R0, 0x1 ;  /* 0x00000000121a7211 */ /* 0x004fca00078008ff */
[----:B------:R-:W-:Y:S04]  /*d960*/  STL [R1+0x1c7c], R26 ;  /* 0x001c7c1a01007387 */ /* 0x000fe80000100800 */
[----:B------:R-:W2:Y:S04]  /*d970*/  LDL.LU R28, [R1+0x80] ;  /* 0x00008000011c7983 */ /* 0x000ea80000300800 */
[----:B------:R0:W-:Y:S01]  /*d980*/  STL [R1+0x1c48], R24 ;  /* 0x001c481801007387 */ /* 0x0001e20000100800 */
[----:B---3--:R-:W-:Y:S02]  /*d990*/  LEA R25, P3, R17, R0, 0x1 ;  /* 0x0000000011197211 */ /* 0x008fe400078608ff */
[----:B0-----:R-:W-:-:S03]  /*d9a0*/  LEA.HI.X.SX32 R24, R23, R2, 0x1, P2 ;  /* 0x0000000217187211 */ /* 0x001fc600010f0eff */
[----:B------:R-:W-:Y:S04]  /*d9b0*/  STL [R1+0x1c84], R25 ;  /* 0x001c841901007387 */ /* 0x000fe80000100800 */
[----:B------:R-:W-:Y:S04]  /*d9c0*/  STL [R1+0x1c50], R24 ;  /* 0x001c501801007387 */ /* 0x000fe80000100800 */
[----:B------:R-:W3:Y:S01]  /*d9d0*/  LDL.LU R27, [R1+0x78] ;  /* 0x00007800011b7983 */ /* 0x000ee20000300800 */
[----:B----4-:R-:W-:-:S05]  /*d9e0*/  LEA R23, P2, R16, R0, 0x1 ;  /* 0x0000000010177211 */ /* 0x010fca00078408ff */
[----:B------:R0:W-:Y:S04]  /*d9f0*/  STL [R1+0x1c8c], R23 ;  /* 0x001c8c1701007387 */ /* 0x0001e80000100800 */
[----:B------:R1:W-:Y:S01]  /*da00*/  STL [R1+0x1c58], R22 ;  /* 0x001c581601007387 */ /* 0x0003e20000100800 */
[----:B0-----:R-:W-:-:S05]  /*da10*/  LEA R23, P1, R15, R0, 0x1 ;  /* 0x000000000f177211 */ /* 0x001fca00078208ff */
[----:B------:R-:W-:Y:S04]  /*da20*/  STL [R1+0x1c94], R23 ;  /* 0x001c941701007387 */ /* 0x000fe80000100800 */
[----:B------:R-:W4:Y:S04]  /*da30*/  LDL.LU R26, [R1+0x74] ;  /* 0x00007400011a7983 */ /* 0x000f280000300800 */
[----:B------:R0:W-:Y:S01]  /*da40*/  STL [R1+0x1c60], R21 ;  /* 0x001c601501007387 */ /* 0x0001e20000100800 */
[----:B-1----:R-:W-:Y:S02]  /*da50*/  LEA R22, P4, R14, R0, 0x1 ;  /* 0x000000000e167211 */ /* 0x002fe400078808ff */
[----:B0-----:R-:W-:-:S03]  /*da60*/  LEA.HI.X.SX32 R21, R20, R2, 0x1, P6 ;  /* 0x0000000214157211 */ /* 0x001fc600030f0eff */
[----:B------:R-:W-:Y:S04]  /*da70*/  STL [R1+0x1c9c], R22 ;  /* 0x001c9c1601007387 */ /* 0x000fe80000100800 */
[----:B------:R-:W-:Y:S04]  /*da80*/  STL [R1+0x1c68], R21 ;  /* 0x001c681501007387 */ /* 0x000fe80000100800 */
[----:B------:R-:W4:Y:S01]  /*da90*/  LDL.LU R25, [R1+0x70] ;  /* 0x0000700001197983 */ /* 0x000f220000300800 */
[----:B------:R-:W-:Y:S02]  /*daa0*/  LEA R20, P6, R13, R0, 0x1 ;  /* 0x000000000d147211 */ /* 0x000fe400078c08ff */
[----:B------:R-:W-:-:S03]  /*dab0*/  LEA.HI.X.SX32 R18, R18, R2, 0x1, P0 ;  /* 0x0000000212127211 */ /* 0x000fc600000f0eff */
        /* <DEDUP_REMOVED lines=15> */
[----:B------:R-:W-:Y:S02]  /*dbb0*/  LEA.HI.X.SX32 R14, R14, R2, 0x1, P4 ;  /* 0x000000020e0e7211 */ /* 0x000fe400020f0eff */
[----:B0-----:R-:W-:Y:S02]  /*dbc0*/  LEA R17, P2, R9, R0, 0x1 ;  /* 0x0000000009117211 */ /* 0x001fe400078408ff */
[----:B-1----:R-:W-:-:S03]  /*dbd0*/  LEA.HI.X.SX32 R16, R15, R2, 0x1, P1 ;  /* 0x000000020f107211 */ /* 0x002fc600008f0eff */
[----:B------:R-:W-:Y:S04]  /*dbe0*/  STL [R1+0x1cc4], R17 ;  /* 0x001cc41101007387 */ /* 0x000fe80000100800 */
[----:B------:R-:W4:Y:S04]  /*dbf0*/  LDL.LU R22, [R1+0x64] ;  /* 0x0000640001167983 */ /* 0x000f280000300800 */
[----:B------:R-:W-:Y:S01]  /*dc00*/  STL [R1+0x1c90], R16 ;  /* 0x001c901001007387 */ /* 0x000fe20000100800 */
[----:B------:R-:W-:-:S05]  /*dc10*/  LEA R15, P1, R8, R0, 0x1 ;  /* 0x00000000080f7211 */ /* 0x000fca00078208ff */
[----:B------:R0:W-:Y:S04]  /*dc20*/  STL [R1+0x1ccc], R15 ;  /* 0x001ccc0f01007387 */ /* 0x0001e80000100800 */
[----:B------:R-:W4:Y:S04]  /*dc30*/  LDL.LU R21, [R1+0x60] ;  /* 0x0000600001157983 */ /* 0x000f280000300800 */
[----:B------:R1:W-:Y:S01]  /*dc40*/  STL [R1+0x1c98], R14 ;  /* 0x001c980e01007387 */ /* 0x0003e20000100800 */
[----:B0-----:R-:W-:-:S03]  /*dc50*/  LEA R15, P4, R4, R0, 0x1 ;  /* 0x00000000040f7211 */ /* 0x001fc600078808ff */
[----:B------:R-:W4:Y:S01]  /*dc60*/  LDL.LU R20, [R1+0x5c] ;  /* 0x00005c0001147983 */ /* 0x000f220000300800 */
[----:B-1----:R-:W-:-:S03]  /*dc70*/  LEA.HI.X.SX32 R14, R13, R2, 0x1, P6 ;  /* 0x000000020d0e7211 */ /* 0x002fc600030f0eff */
[----:B------:R-:W-:Y:S01]  /*dc80*/  STL [R1+0x1cd4], R15 ;  /* 0x001cd40f01007387 */ /* 0x000fe20000100800 */
[----:B------:R-:W-:-:S03]  /*dc90*/  LEA.HI.X.SX32 R12, R12, R2, 0x1, P5 ;  /* 0x000000020c0c7211 */ /* 0x000fc600028f0eff */
[----:B------:R-:W4:Y:S04]  /*dca0*/  LDL.LU R19, [R1+0x58] ;  /* 0x0000580001137983 */ /* 0x000f280000300800 */
[----:B------:R-:W-:Y:S04]  /*dcb0*/  STL [R1+0x1ca0], R14 ;  /* 0x001ca00e01007387 */ /* 0x000fe80000100800 */
[----:B------:R-:W4:Y:S01]  /*dcc0*/  LDL.LU R18, [R1+0x4c] ;  /* 0x00004c0001127983 */ /* 0x000f220000300800 */
[-C--:B------:R-:W-:Y:S02]  /*dcd0*/  LEA.HI.X.SX32 R10, R10, R2.reuse, 0x1, P3 ;  /* 0x000000020a0a7211 */ /* 0x080fe400018f0eff */
[----:B------:R-:W-:-:S02]  /*dce0*/  LEA.HI.X.SX32 R8, R8, R2, 0x1, P1 ;  /* 0x0000000208087211 */ /* 0x000fc400008f0eff */
[----:B------:R-:W-:Y:S02]  /*dcf0*/  LEA.HI.X.SX32 R29, R4, R2, 0x1, P4 ;  /* 0x00000002041d7211 */ /* 0x000fe400020f0eff */
[----:B--2---:R-:W-:-:S05]  /*dd00*/  LEA R13, P6, R28, R0, 0x1 ;  /* 0x000000001c0d7211 */ /* 0x004fca00078c08ff */
[----:B------:R3:W-:Y:S04]  /*dd10*/  STL [R1+0x1cdc], R13 ;  /* 0x001cdc0d01007387 */ /* 0x0007e80000100800 */
[----:B------:R-:W2:Y:S04]  /*dd20*/  LDL.LU R17, [R1+0x48] ;  /* 0x0000480001117983 */ /* 0x000ea80000300800 */
[----:B------:R0:W-:Y:S04]  /*dd30*/  STL [R1+0x1ca8], R12 ;  /* 0x001ca80c01007387 */ /* 0x0001e80000100800 */
[----:B------:R-:W2:Y:S01]  /*dd40*/  LDL.LU R16, [R1+0x44] ;  /* 0x0000440001107983 */ /* 0x000ea20000300800 */
[----:B---3--:R-:W-:-:S02]  /*dd50*/  LEA R13, P5, R27, R0, 0x1 ;  /* 0x000000001b0d7211 */ /* 0x008fc400078a08ff */
[----:B0-----:R-:W-:-:S03]  /*dd60*/  LEA.HI.X.SX32 R12, R11, R2, 0x1, P0 ;  /* 0x000000020b0c7211 */ /* 0x001fc600000f0eff */
[----:B------:R0:W-:Y:S04]  /*dd70*/  STL [R1+0x1ce4], R13 ;  /* 0x001ce40d01007387 */ /* 0x0001e80000100800 */
[----:B------:R-:W3:Y:S04]  /*dd80*/  LDL.LU R15, [R1+0x2c] ;  /* 0x00002c00010f7983 */ /* 0x000ee80000300800 */
[----:B------:R1:W-:Y:S04]  /*dd90*/  STL [R1+0x1cb0], R12 ;  /* 0x001cb00c01007387 */ /* 0x0003e80000100800 */
[----:B------:R-:W3:Y:S01]  /*dda0*/  LDL.LU R14, [R1+0x28] ;  /* 0x00002800010e7983 */ /* 0x000ee20000300800 */
[----:B----4-:R-:W-:-:S05]  /*ddb0*/  LEA R11, P0, R26, R0, 0x1 ;  /* 0x000000001a0b7211 */ /* 0x010fca00078008ff */
[----:B------:R4:W-:Y:S04]  /*ddc0*/  STL [R1+0x1cec], R11 ;  /* 0x001cec0b01007387 */ /* 0x0009e80000100800 */
[----:B0-----:R-:W3:Y:S04]  /*ddd0*/  LDL.LU R13, [R1+0x20] ;  /* 0x00002000010d7983 */ /* 0x001ee80000300800 */
[----:B------:R0:W-:Y:S04]  /*dde0*/  STL [R1+0x1cb8], R10 ;  /* 0x001cb80a01007387 */ /* 0x0001e80000100800 */
[----:B-1----:R-:W3:Y:S01]  /*ddf0*/  LDL.LU R12, [R1+0x1c] ;  /* 0x00001c00010c7983 */ /* 0x002ee20000300800 */
[----:B----4-:R-:W-:-:S02]  /*de00*/  LEA R11, P3, R25, R0, 0x1 ;  /* 0x00000000190b7211 */ /* 0x010fc400078608ff */
[----:B0-----:R-:W-:-:S03]  /*de10*/  LEA.HI.X.SX32 R10, R9, R2, 0x1, P2 ;  /* 0x00000002090a7211 */ /* 0x001fc600010f0eff */
[----:B------:R0:W-:Y:S04]  /*de20*/  STL [R1+0x1cf4], R11 ;  /* 0x001cf40b01007387 */ /* 0x0001e80000100800 */
[----:B0-----:R-:W4:Y:S04]  /*de30*/  LDL.LU R11, [R1+0x18] ;  /* 0x00001800010b7983 */ /* 0x001f280000300800 */
[----:B------:R0:W-:Y:S01]  /*de40*/  STL [R1+0x1cc0], R10 ;  /* 0x001cc00a01007387 */ /* 0x0001e20000100800 */
[----:B------:R-:W-:-:S03]  /*de50*/  LEA R9, P2, R24, R0, 0x1 ;  /* 0x0000000018097211 */ /* 0x000fc600078408ff */
[----:B0-----:R-:W4:Y:S04]  /*de60*/  LDL.LU R10, [R1+0x14] ;  /* 0x00001400010a7983 */ /* 0x001f280000300800 */
[----:B------:R0:W-:Y:S04]  /*de70*/  STL [R1+0x1cfc], R9 ;  /* 0x001cfc0901007387 */ /* 0x0001e80000100800 */
[----:B0-----:R-:W4:Y:S04]  /*de80*/  LDL.LU R9, [R1+0x10] ;  /* 0x0000100001097983 */ /* 0x001f280000300800 */
[----:B------:R0:W-:Y:S01]  /*de90*/  STL [R1+0x1cc8], R8 ;  /* 0x001cc80801007387 */ /* 0x0001e20000100800 */
[----:B------:R-:W-:-:S03]  /*dea0*/  LEA R30, P1, R23, R0, 0x1 ;  /* 0x00000000171e7211 */ /* 0x000fc600078208ff */
[----:B0-----:R-:W4:Y:S04]  /*deb0*/  LDL.LU R8, [R1+0xc] ;  /* 0x00000c0001087983 */ /* 0x001f280000300800 */
[----:B------:R-:W-:Y:S04]  /*dec0*/  STL [R1+0x1d04], R30 ;  /* 0x001d041e01007387 */ /* 0x000fe80000100800 */
[----:B------:R-:W4:Y:S01]  /*ded0*/  LDL.LU R4, [R1+0x8] ;  /* 0x0000080001047983 */ /* 0x000f220000300800 */
[----:B------:R-:W-:-:S03]  /*dee0*/  LEA.HI.X.SX32 R27, R27, R2, 0x1, P5 ;  /* 0x000000021b1b7211 */ /* 0x000fc600028f0eff */
[----:B------:R0:W-:Y:S02]  /*def0*/  STL [R1+0x1cd0], R29 ;  /* 0x001cd01d01007387 */ /* 0x0001e40000100800 */
[----:B0-----:R-:W-:Y:S02]  /*df00*/  LEA.HI.X.SX32 R29, R28, R2, 0x1, P6 ;  /* 0x000000021c1d7211 */ /* 0x001fe400030f0eff */
[----:B------:R-:W-:-:S05]  /*df10*/  LEA R30, P4, R22, R0, 0x1 ;  /* 0x00000000161e7211 */ /* 0x000fca00078808ff */
[----:B------:R-:W-:Y:S04]  /*df20*/  STL [R1+0x1d0c], R30 ;  /* 0x001d0c1e01007387 */ /* 0x000fe80000100800 */
[----:B------:R0:W-:Y:S01]  /*df30*/  STL [R1+0x1cd8], R29 ;  /* 0x001cd81d01007387 */ /* 0x0001e20000100800 */
[----:B------:R-:W-:-:S05]  /*df40*/  LEA R28, P6, R21, R0, 0x1 ;  /* 0x00000000151c7211 */ /* 0x000fca00078c08ff */
[----:B------:R1:W-:Y:S01]  /*df50*/  STL [R1+0x1d14], R28 ;  /* 0x001d141c01007387 */ /* 0x0003e20000100800 */
[----:B0-----:R-:W-:-:S03]  /*df60*/  LEA R29, P5, R20, R0, 0x1 ;  /* 0x00000000141d7211 */ /* 0x001fc600078a08ff */
[----:B------:R0:W-:Y:S01]  /*df70*/  STL [R1+0x1ce0], R27 ;  /* 0x001ce01b01007387 */ /* 0x0001e20000100800 */
[-C--:B------:R-:W-:Y:S02]  /*df80*/  LEA.HI.X.SX32 R24, R24, R2.reuse, 0x1, P2 ;  /* 0x0000000218187211 */ /* 0x080fe400010f0eff */
[-C--:B-1----:R-:W-:Y:S02]  /*df90*/  LEA.HI.X.SX32 R28, R26, R2.reuse, 0x1, P0 ;  /* 0x000000021a1c7211 */ /* 0x082fe400000f0eff */
[----:B------:R-:W-:Y:S02]  /*dfa0*/  LEA.HI.X.SX32 R26, R25, R2, 0x1, P3 ;  /* 0x00000002191a7211 */ /* 0x000fe400018f0eff */
[-C--:B0-----:R-:W-:Y:S01]  /*dfb0*/  LEA R27, P0, R19, R0.reuse, 0x1 ;  /* 0x00000000131b7211 */ /* 0x081fe200078008ff */
[----:B------:R-:W-:Y:S04]  /*dfc0*/  STL [R1+0x1d1c], R29 ;  /* 0x001d1c1d01007387 */ /* 0x000fe80000100800 */
[----:B------:R-:W-:Y:S01]  /*dfd0*/  STL [R1+0x1ce8], R28 ;  /* 0x001ce81c01007387 */ /* 0x000fe20000100800 */
[----:B------:R-:W-:-:S03]  /*dfe0*/  LEA R25, P3, R18, R0, 0x1 ;  /* 0x0000000012197211 */ /* 0x000fc600078608ff */
[----:B------:R-:W-:Y:S04]  /*dff0*/  STL [R1+0x1d24], R27 ;  /* 0x001d241b01007387 */ /* 0x000fe80000100800 */
[----:B------:R-:W-:Y:S04]  /*e000*/  STL [R1+0x1cf0], R26 ;  /* 0x001cf01a01007387 */ /* 0x000fe80000100800 */
[----:B------:R0:W-:Y:S04]  /*e010*/  STL [R1+0x1d2c], R25 ;  /* 0x001d2c1901007387 */ /* 0x0001e80000100800 */
[----:B------:R1:W-:Y:S01]  /*e020*/  STL [R1+0x1cf8], R24 ;  /* 0x001cf81801007387 */ /* 0x0003e20000100800 */
[----:B------:R-:W-:-:S02]  /*e030*/  LEA.HI.X.SX32 R21, R21, R2, 0x1, P6 ;  /* 0x0000000215157211 */ /* 0x000fc400030f0eff */
[-C--:B0-----:R-:W-:Y:S02]  /*e040*/  LEA.HI.X.SX32 R25, R23, R2.reuse, 0x1, P1 ;  /* 0x0000000217197211 */ /* 0x081fe400008f0eff */
[-C--:B------:R-:W-:Y:S02]  /*e050*/  LEA.HI.X.SX32 R23, R22, R2.reuse, 0x1, P4 ;  /* 0x0000000216177211 */ /* 0x080fe400020f0eff */
[----:B------:R-:W-:Y:S01]  /*e060*/  LEA.HI.X.SX32 R18, R18, R2, 0x1, P3 ;  /* 0x0000000212127211 */ /* 0x000fe200018f0eff */
        /* <DEDUP_REMOVED lines=9> */
[----:B------:R-:W-:Y:S01]  /*e100*/  IMAD R43, R43, UR9, RZ ;  /* 0x000000092b2b7c24 */ /* 0x000fe2000f8e02ff */
[----:B--2---:R-:W-:-:S05]  /*e110*/  LEA R26, P2, R17, R0, 0x1 ;  /* 0x00000000111a7211 */ /* 0x004fca00078408ff */
[----:B------:R-:W-:Y:S01]  /*e120*/  STL [R1+0x1d34], R26 ;  /* 0x001d341a01007387 */ /* 0x000fe20000100800 */
[----:B-1----:R-:W-:-:S03]  /*e130*/  LEA R24, P1, R16, R0, 0x1 ;  /* 0x0000000010187211 */ /* 0x002fc600078208ff */
[----:B------:R-:W-:Y:S04]  /*e140*/  STL [R1+0x1d00], R25 ;  /* 0x001d001901007387 */ /* 0x000fe80000100800 */
[----:B------:R-:W-:Y:S04]  /*e150*/  STL [R1+0x1d3c], R24 ;  /* 0x001d3c1801007387 */ /* 0x000fe80000100800 */
[----:B------:R0:W-:Y:S01]  /*e160*/  STL [R1+0x1d08], R23 ;  /* 0x001d081701007387 */ /* 0x0001e20000100800 */
[----:B---3--:R-:W-:-:S05]  /*e170*/  LEA R22, P4, R15, R0, 0x1 ;  /* 0x000000000f167211 */ /* 0x008fca00078808ff */
[----:B------:R1:W-:Y:S01]  /*e180*/  STL [R1+0x1d44], R22 ;  /* 0x001d441601007387 */ /* 0x0003e20000100800 */
[----:B0-----:R-:W-:-:S03]  /*e190*/  LEA R23, P6, R14, R0, 0x1 ;  /* 0x000000000e177211 */ /* 0x001fc600078c08ff */
[----:B------:R0:W-:Y:S01]  /*e1a0*/  STL [R1+0x1d10], R21 ;  /* 0x001d101501007387 */ /* 0x0001e20000100800 */
[-C--:B-1----:R-:W-:Y:S02]  /*e1b0*/  LEA.HI.X.SX32 R22, R20, R2.reuse, 0x1, P5 ;  /* 0x0000000214167211 */ /* 0x082fe400028f0eff */
[----:B------:R-:W-:Y:S01]  /*e1c0*/  LEA.HI.X.SX32 R20, R19, R2, 0x1, P0 ;  /* 0x0000000213147211 */ /* 0x000fe200000f0eff */
[----:B------:R-:W-:Y:S01]  /*e1d0*/  STL [R1+0x1d4c], R23 ;  /* 0x001d4c1701007387 */ /* 0x000fe20000100800 */
[----:B0-----:R-:W-:-:S03]  /*e1e0*/  LEA R21, P5, R13, R0, 0x1 ;  /* 0x000000000d157211 */ /* 0x001fc600078a08ff */
[----:B------:R-:W-:Y:S04]  /*e1f0*/  STL [R1+0x1d18], R22 ;  /* 0x001d181601007387 */ /* 0x000fe80000100800 */
[----:B------:R-:W-:Y:S01]  /*e200*/  STL [R1+0x1d54], R21 ;  /* 0x001d541501007387 */ /* 0x000fe20000100800 */
[----:B------:R-:W-:-:S03]  /*e210*/  LEA R19, P0, R12, R0, 0x1 ;  /* 0x000000000c137211 */ /* 0x000fc600078008ff */
[----:B------:R-:W-:Y:S04]  /*e220*/  STL [R1+0x1d20], R20 ;  /* 0x001d201401007387 */ /* 0x000fe80000100800 */
[----:B------:R0:W-:Y:S04]  /*e230*/  STL [R1+0x1d5c], R19 ;  /* 0x001d5c1301007387 */ /* 0x0001e80000100800 */
[----:B------:R1:W-:Y:S01]  /*e240*/  STL [R1+0x1d28], R18 ;  /* 0x001d281201007387 */ /* 0x0003e20000100800 */
[-C--:B------:R-:W-:Y:S02]  /*e250*/  LEA.HI.X.SX32 R15, R15, R2.reuse, 0x1, P4 ;  /* 0x000000020f0f7211 */ /* 0x080fe400020f0eff */
[----:B0-----:R-:W-:-:S02]  /*e260*/  LEA.HI.X.SX32 R19, R17, R2, 0x1, P2 ;  /* 0x0000000211137211 */ /* 0x001fc400010f0eff */
[----:B------:R-:W-:Y:S02]  /*e270*/  LEA.HI.X.SX32 R17, R16, R2, 0x1, P1 ;  /* 0x0000000210117211 */ /* 0x000fe400008f0eff */
[----:B----4-:R-:W-:-:S05]  /*e280*/  LEA R20, P3, R11, R0, 0x1 ;  /* 0x000000000b147211 */ /* 0x010fca00078608ff */
[----:B------:R-:W-:Y:S04]  /*e290*/  STL [R1+0x1d64], R20 ;  /* 0x001d641401007387 */ /* 0x000fe80000100800 */
[----:B------:R-:W-:Y:S01]  /*e2a0*/  STL [R1+0x1d30], R19 ;  /* 0x001d301301007387 */ /* 0x000fe20000100800 */
[----:B-1----:R-:W-:-:S05]  /*e2b0*/  LEA R18, P2, R10, R0, 0x1 ;  /* 0x000000000a127211 */ /* 0x002fca00078408ff */
[----:B------:R-:W-:Y:S04]  /*e2c0*/  STL [R1+0x1d6c], R18 ;  /* 0x001d6c1201007387 */ /* 0x000fe80000100800 */
[----:B------:R0:W-:Y:S01]  /*e2d0*/  STL [R1+0x1d38], R17 ;  /* 0x001d381101007387 */ /* 0x0001e20000100800 */
[----:B------:R-:W-:-:S05]  /*e2e0*/  LEA R16, P1, R9, R0, 0x1 ;  /* 0x0000000009107211 */ /* 0x000fca00078208ff */
[----:B------:R1:W-:Y:S04]  /*e2f0*/  STL [R1+0x1d74], R16 ;  /* 0x001d741001007387 */ /* 0x0003e80000100800 */
[----:B------:R2:W-:Y:S01]  /*e300*/  STL [R1+0x1d40], R15 ;  /* 0x001d400f01007387 */ /* 0x0005e20000100800 */
[----:B0-----:R-:W-:Y:S02]  /*e310*/  LEA R17, P4, R8, R0, 0x1 ;  /* 0x0000000008117211 */ /* 0x001fe400078808ff */
[-C--:B-1----:R-:W-:Y:S02]  /*e320*/  LEA.HI.X.SX32 R16, R14, R2.reuse, 0x1, P6 ;  /* 0x000000020e107211 */ /* 0x082fe400030f0eff */
[----:B------:R-:W-:Y:S01]  /*e330*/  LEA.HI.X.SX32 R14, R13, R2, 0x1, P5 ;  /* 0x000000020d0e7211 */ /* 0x000fe200028f0eff */
[----:B------:R-:W-:Y:S01]  /*e340*/  STL [R1+0x1d7c], R17 ;  /* 0x001d7c1101007387 */ /* 0x000fe20000100800 */
[----:B------:R-:W-:-:S02]  /*e350*/  LEA R13, P5, R61, R0, 0x1 ;  /* 0x000000003d0d7211 */ /* 0x000fc400078a08ff */
[----:B--2---:R-:W-:Y:S01]  /*e360*/  LEA R15, P6, R4, R0, 0x1 ;  /* 0x00000000040f7211 */ /* 0x004fe200078c08ff */
[----:B------:R-:W-:Y:S01]  /*e370*/  STL [R1+0x1d48], R16 ;  /* 0x001d481001007387 */ /* 0x000fe20000100800 */
[----:B------:R-:W-:-:S03]  /*e380*/  LEA.HI.X.SX32 R12, R12, R2, 0x1, P0 ;  /* 0x000000020c0c7211 */ /* 0x000fc600000f0eff */
[----:B------:R-:W-:Y:S04]  /*e390*/  STL [R1+0x1d84], R15 ;  /* 0x001d840f01007387 */ /* 0x000fe80000100800 */
[----:B------:R0:W-:Y:S04]  /*e3a0*/  STL [R1+0x1d50], R14 ;  /* 0x001d500e01007387 */ /* 0x0001e80000100800 */
[----:B------:R1:W-:Y:S04]  /*e3b0*/  STL [R1+0x1d8c], R13 ;  /* 0x001d8c0d01007387 */ /* 0x0003e80000100800 */
[----:B------:R2:W-:Y:S01]  /*e3c0*/  STL [R1+0x1d58], R12 ;  /* 0x001d580c01007387 */ /* 0x0005e20000100800 */
[----:B0-----:R-:W-:-:S02]  /*e3d0*/  LEA R14, P0, R60, R0, 0x1 ;  /* 0x000000003c0e7211 */ /* 0x001fc400078008ff */
[-C--:B-1----:R-:W-:Y:S02]  /*e3e0*/  LEA.HI.X.SX32 R13, R11, R2.reuse, 0x1, P3 ;  /* 0x000000020b0d7211 */ /* 0x082fe400018f0eff */
[----:B------:R-:W-:Y:S02]  /*e3f0*/  LEA.HI.X.SX32 R11, R10, R2, 0x1, P2 ;  /* 0x000000020a0b7211 */ /* 0x000fe400010f0eff */
[-C--:B--2---:R-:W-:Y:S01]  /*e400*/  LEA R12, P3, R59, R0.reuse, 0x1 ;  /* 0x000000003b0c7211 */ /* 0x084fe200078608ff */
[----:B------:R-:W-:Y:S01]  /*e410*/  STL [R1+0x1d94], R14 ;  /* 0x001d940e01007387 */ /* 0x000fe20000100800 */
[----:B------:R-:W-:Y:S02]  /*e420*/  LEA R10, P2, R58, R0, 0x1 ;  /* 0x000000003a0a7211 */ /* 0x000fe400078408ff */
[----:B------:R-:W-:Y:S01]  /*e430*/  LEA.HI.X.SX32 R9, R9, R2, 0x1, P1 ;  /* 0x0000000209097211 */ /* 0x000fe200008f0eff */
[----:B------:R-:W-:Y:S04]  /*e440*/  STL [R1+0x1d60], R13 ;  /* 0x001d600d01007387 */ /* 0x000fe80000100800 */
[----:B------:R-:W-:Y:S04]  /*e450*/  STL [R1+0x1d9c], R12 ;  /* 0x001d9c0c01007387 */ /* 0x000fe80000100800 */
[----:B------:R0:W-:Y:S04]  /*e460*/  STL [R1+0x1d68], R11 ;  /* 0x001d680b01007387 */ /* 0x0001e80000100800 */
[----:B------:R1:W-:Y:S04]  /*e470*/  STL [R1+0x1da4], R10 ;  /* 0x001da40a01007387 */ /* 0x0003e80000100800 */
[----:B------:R2:W-:Y:S01]  /*e480*/  STL [R1+0x1d70], R9 ;  /* 0x001d700901007387 */ /* 0x0005e20000100800 */
[----:B0-----:R-:W-:-:S02]  /*e490*/  LEA R11, P1, R37, R0, 0x1 ;  /* 0x00000000250b7211 */ /* 0x001fc400078208ff */
[----:B-1----:R-:W-:-:S03]  /*e4a0*/  LEA.HI.X.SX32 R10, R8, R2, 0x1, P4 ;  /* 0x00000002080a7211 */ /* 0x002fc600020f0eff */
[----:B------:R-:W-:Y:S01]  /*e4b0*/  STL [R1+0x1dac], R11 ;  /* 0x001dac0b01007387 */ /* 0x000fe20000100800 */
[----:B--2---:R-:W-:-:S03]  /*e4c0*/  LEA R9, P4, R36, R0, 0x1 ;  /* 0x0000000024097211 */ /* 0x004fc600078808ff */
[----:B------:R-:W-:Y:S01]  /*e4d0*/  STL [R1+0x1d78], R10 ;  /* 0x001d780a01007387 */ /* 0x000fe20000100800 */
[----:B------:R-:W-:Y:S02]  /*e4e0*/  LEA.HI.X.SX32 R8, R4, R2, 0x1, P6 ;  /* 0x0000000204087211 */ /* 0x000fe400030f0eff */
[----:B------:R-:W-:Y:S01]  /*e4f0*/  LEA R4, P6, R38, R0, 0x1 ;  /* 0x0000000026047211 */ /* 0x000fe200078c08ff */
[----:B------:R0:W-:Y:S04]  /*e500*/  STL [R1+0x1db4], R9 ;  /* 0x001db40901007387 */ /* 0x0001e80000100800 */
[----:B------:R1:W-:Y:S01]  /*e510*/  STL [R1+0x1d80], R8 ;  /* 0x001d800801007387 */ /* 0x0003e20000100800 */
[----:B0-----:R-:W-:-:S03]  /*e520*/  LEA.HI.X.SX32 R9, R61, R2, 0x1, P5 ;  /* 0x000000023d097211 */ /* 0x001fc600028f0eff */
[----:B------:R-:W2:Y:S01]  /*e530*/  LDL.LU R61, [R1+0x1f70] ;  /* 0x001f7000013d7983 */ /* 0x000ea20000300800 */
[----:B-1----:R-:W-:-:S03]  /*e540*/  LEA R8, P5, R39, R0, 0x1 ;  /* 0x0000000027087211 */ /* 0x002fc600078a08ff */
[----:B------:R0:W-:Y:S04]  /*e550*/  STL [R1+0x1dbc], R4 ;  /* 0x001dbc0401007387 */ /* 0x0001e80000100800 */
[----:B------:R1:W-:Y:S01]  /*e560*/  STL [R1+0x1d88], R9 ;  /* 0x001d880901007387 */ /* 0x0003e20000100800 */
[----:B0-----:R-:W-:-:S03]  /*e570*/  LEA.HI.X.SX32 R4, R60, R2, 0x1, P0 ;  /* 0x000000023c047211 */ /* 0x001fc600000f0eff */
[----:B------:R-:W3:Y:S01]  /*e580*/  LDL.LU R60, [R1+0x1f6c] ;  /* 0x001f6c00013c7983 */ /* 0x000ee20000300800 */
[----:B-1----:R-:W-:-:S03]  /*e590*/  LEA R9, P0, R40, R0, 0x1 ;  /* 0x0000000028097211 */ /* 0x002fc600078008ff */
[----:B------:R0:W-:Y:S04]  /*e5a0*/  STL [R1+0x1dc4], R8 ;  /* 0x001dc40801007387 */ /* 0x0001e80000100800 */
[----:B------:R1:W-:Y:S04]  /*e5b0*/  STL [R1+0x1d90], R4 ;  /* 0x001d900401007387 */ /* 0x0003e80000100800 */
[----:B------:R4:W-:Y:S01]  /*e5c0*/  STL [R1+0x1dcc], R9 ;  /* 0x001dcc0901007387 */ /* 0x0009e20000100800 */
[----:B0-----:R-:W-:Y:S02]  /*e5d0*/  LEA.HI.X.SX32 R8, R59, R2, 0x1, P3 ;  /* 0x000000023b087211 */ /* 0x001fe400018f0eff */
[----:B-1----:R-:W-:-:S03]  /*e5e0*/  LEA R4, P3, R41, R0, 0x1 ;  /* 0x0000000029047211 */ /* 0x002fc600078608ff */
[----:B------:R0:W-:Y:S01]  /*e5f0*/  STL [R1+0x1d98], R8 ;  /* 0x001d980801007387 */ /* 0x0001e20000100800 */
[----:B----4-:R-:W-:-:S03]  /*e600*/  LEA.HI.X.SX32 R9, R58, R2, 0x1, P2 ;  /* 0x000000023a097211 */ /* 0x010fc600010f0eff */
[----:B------:R1:W-:Y:S01]  /*e610*/  STL [R1+0x1dd4], R4 ;  /* 0x001dd40401007387 */ /* 0x0003e20000100800 */
[----:B------:R-:W-:-:S03]  /*e620*/  IMAD R44, R44, UR9, RZ ;  /* 0x000000092c2c7c24 */ /* 0x000fc6000f8e02ff */
[----:B------:R4:W-:Y:S01]  /*e630*/  STL [R1+0x1da0], R9 ;  /* 0x001da00901007387 */ /* 0x0009e20000100800 */
[----:B0-----:R-:W-:Y:S02]  /*e640*/  LEA R8, P2, R42, R0, 0x1 ;  /* 0x000000002a087211 */ /* 0x001fe400078408ff */
[----:B-1----:R-:W-:-:S03]  /*e650*/  LEA.HI.X.SX32 R4, R37, R2, 0x1, P1 ;  /* 0x0000000225047211 */ /* 0x002fc600008f0eff */
[----:B------:R0:W-:Y:S01]  /*e660*/  STL [R1+0x1ddc], R8 ;  /* 0x001ddc0801007387 */ /* 0x0001e20000100800 */
[----:B----4-:R-:W-:-:S03]  /*e670*/  LEA R9, P1, R43, R0, 0x1 ;  /* 0x000000002b097211 */ /* 0x010fc600078208ff */
[----:B------:R1:W-:Y:S01]  /*e680*/  STL [R1+0x1da8], R4 ;  /* 0x001da80401007387 */ /* 0x0003e20000100800 */
[----:B------:R-:W-:-:S03]  /*e690*/  IMAD R45, R45, UR9, RZ ;  /* 0x000000092d2d7c24 */ /* 0x000fc6000f8e02ff */
[----:B------:R4:W-:Y:S01]  /*e6a0*/  STL [R1+0x1de4], R9 ;  /* 0x001de40901007387 */ /* 0x0009e20000100800 */
[----:B0-----:R-:W-:Y:S01]  /*e6b0*/  LEA.HI.X.SX32 R8, R36, R2, 0x1, P4 ;  /* 0x0000000224087211 */ /* 0x001fe200020f0eff */
[----:B------:R-:W-:Y:S01]  /*e6c0*/  IMAD R46, R46, UR9, RZ ;  /* 0x000000092e2e7c24 */ /* 0x000fe2000f8e02ff */
[----:B-1----:R-:W-:-:S03]  /*e6d0*/  LEA R4, P4, R44, R0, 0x1 ;  /* 0x000000002c047211 */ /* 0x002fc600078808ff */
[----:B------:R0:W-:Y:S01]  /*e6e0*/  STL [R1+0x1db0], R8 ;  /* 0x001db00801007387 */ /* 0x0001e20000100800 */
[----:B----4-:R-:W-:-:S03]  /*e6f0*/  LEA.HI.X.SX32 R9, R38, R2, 0x1, P6 ;  /* 0x0000000226097211 */ /* 0x010fc600030f0eff */
[----:B------:R1:W-:Y:S04]  /*e700*/  STL [R1+0x1dec], R4 ;  /* 0x001dec0401007387 */ /* 0x0003e80000100800 */
[----:B------:R4:W-:Y:S01]  /*e710*/  STL [R1+0x1db8], R9 ;  /* 0x001db80901007387 */ /* 0x0009e20000100800 */
[----:B0-----:R-:W-:Y:S02]  /*e720*/  LEA R8, P6, R45, R0, 0x1 ;  /* 0x000000002d087211 */ /* 0x001fe400078c08ff */
[----:B-1----:R-:W-:-:S03]  /*e730*/  LEA.HI.X.SX32 R4, R39, R2, 0x1, P5 ;  /* 0x0000000227047211 */ /* 0x002fc600028f0eff */
[----:B------:R0:W-:Y:S01]  /*e740*/  STL [R1+0x1df4], R8 ;  /* 0x001df40801007387 */ /* 0x0001e20000100800 */
[----:B----4-:R-:W-:-:S03]  /*e750*/  LEA R9, P5, R46, R0, 0x1 ;  /* 0x000000002e097211 */ /* 0x010fc600078a08ff */
[----:B------:R1:W-:Y:S01]  /*e760*/  STL [R1+0x1dc0], R4 ;  /* 0x001dc00401007387 */ /* 0x0003e20000100800 */
[----:B------:R-:W-:-:S03]  /*e770*/  IMAD R47, R47, UR9, RZ ;  /* 0x000000092f2f7c24 */ /* 0x000fc6000f8e02ff */
[----:B------:R-:W-:Y:S04]  /*e780*/  STL [R1+0x1dfc], R9 ;  /* 0x001dfc0901007387 */ /* 0x000fe80000100800 */
[----:B------:R-:W4:Y:S01]  /*e790*/  LDL.LU R14, [R1+0x11c] ;  /* 0x00011c00010e7983 */ /* 0x000f220000300800 */
[----:B0-----:R-:W-:Y:S02]  /*e7a0*/  LEA.HI.X.SX32 R8, R40, R2, 0x1, P0 ;  /* 0x0000000228087211 */ /* 0x001fe400000f0eff */
[----:B-1----:R-:W-:-:S03]  /*e7b0*/  LEA R4, P0, R47, R0, 0x1 ;  /* 0x000000002f047211 */ /* 0x002fc600078008ff */
[----:B------:R-:W-:Y:S04]  /*e7c0*/  STL [R1+0x1dc8], R8 ;  /* 0x001dc80801007387 */ /* 0x000fe80000100800 */
[----:B------:R0:W-:Y:S04]  /*e7d0*/  STL [R1+0x1e04], R4 ;  /* 0x001e040401007387 */ /* 0x0001e80000100800 */
[----:B0-----:R-:W2:Y:S01]  /*e7e0*/  LDL.LU R4, [R1+0x15c] ;  /* 0x00015c0001047983 */ /* 0x001ea20000300800 */
[----:B------:R-:W-:Y:S01]  /*e7f0*/  IMAD R48, R48, UR9, RZ ;  /* 0x0000000930307c24 */ /* 0x000fe2000f8e02ff */
[----:B------:R-:W-:Y:S01]  /*e800*/  LEA.HI.X.SX32 R9, R41, R2, 0x1, P3 ;  /* 0x0000000229097211 */ /* 0x000fe200018f0eff */
[----:B------:R-:W-:-:S03]  /*e810*/  IMAD R49, R49, UR9, RZ ;  /* 0x0000000931317c24 */ /* 0x000fc6000f8e02ff */
[----:B------:R-:W-:Y:S01]  /*e820*/  LEA R8, P3, R48, R0, 0x1 ;  /* 0x0000000030087211 */ /* 0x000fe200078608ff */
[----:B------:R-:W-:Y:S01]  /*e830*/  IMAD R50, R50, UR9, RZ ;  /* 0x0000000932327c24 */ /* 0x000fe2000f8e02ff */
[----:B------:R-:W-:Y:S01]  /*e840*/  LEA.HI.X.SX32 R10, R42, R2, 0x1, P2 ;  /* 0x000000022a0a7211 */ /* 0x000fe200010f0eff */
[----:B------:R0:W-:Y:S01]  /*e850*/  STL [R1+0x1dd0], R9 ;  /* 0x001dd00901007387 */ /* 0x0001e20000100800 */
[----:B------:R-:W-:-:S03]  /*e860*/  IMAD R51, R51, UR9, RZ ;  /* 0x0000000933337c24 */ /* 0x000fc6000f8e02ff */
[----:B------:R1:W-:Y:S01]  /*e870*/  STL [R1+0x1e0c], R8 ;  /* 0x001e0c0801007387 */ /* 0x0003e20000100800 */
[----:B0-----:R-:W-:-:S03]  /*e880*/  LEA R9, P2, R49, R0, 0x1 ;  /* 0x0000000031097211 */ /* 0x001fc600078408ff */
[----:B------:R0:W-:Y:S01]  /*e890*/  STL [R1+0x1dd8], R10 ;  /* 0x001dd80a01007387 */ /* 0x0001e20000100800 */
[----:B-1----:R-:W-:-:S03]  /*e8a0*/  LEA.HI.X.SX32 R8, R43, R2, 0x1, P1 ;  /* 0x000000022b087211 */ /* 0x002fc600008f0eff */
[----:B------:R1:W-:Y:S01]  /*e8b0*/  STL [R1+0x1e14], R9 ;  /* 0x001e140901007387 */ /* 0x0003e20000100800 */
[----:B------:R-:W-:-:S03]  /*e8c0*/  IMAD R52, R52, UR9, RZ ;  /* 0x0000000934347c24 */ /* 0x000fc6000f8e02ff */
[----:B------:R1:W-:Y:S01]  /*e8d0*/  STL [R1+0x1de0], R8 ;  /* 0x001de00801007387 */ /* 0x0003e20000100800 */
[----:B0-----:R-:W-:Y:S02]  /*e8e0*/  LEA R10, P1, R50, R0, 0x1 ;  /* 0x00000000320a7211 */ /* 0x001fe400078208ff */
[----:B-1----:R-:W-:-:S03]  /*e8f0*/  LEA.HI.X.SX32 R9, R44, R2, 0x1, P4 ;  /* 0x000000022c097211 */ /* 0x002fc600020f0eff */
[----:B------:R0:W-:Y:S01]  /*e900*/  STL [R1+0x1e1c], R10 ;  /* 0x001e1c0a01007387 */ /* 0x0001e20000100800 */
[----:B------:R-:W-:-:S03]  /*e910*/  LEA R8, P4, R51, R0, 0x1 ;  /* 0x0000000033087211 */ /* 0x000fc600078808ff */
[----:B------:R-:W3:Y:S01]  /*e920*/  LDL.LU R13, [R1+0x1c4] ;  /* 0x0001c400010d7983 */ /* 0x000ee20000300800 */
[----:B------:R-:W-:-:S03]  /*e930*/  IMAD R53, R53, UR9, RZ ;  /* 0x0000000935357c24 */ /* 0x000fc6000f8e02ff */
[----:B------:R1:W-:Y:S01]  /*e940*/  STL [R1+0x1de8], R9 ;  /* 0x001de80901007387 */ /* 0x0003e20000100800 */
[----:B0-----:R-:W-:-:S03]  /*e950*/  LEA.HI.X.SX32 R10, R45, R2, 0x1, P6 ;  /* 0x000000022d0a7211 */ /* 0x001fc600030f0eff */
[----:B------:R0:W-:Y:S01]  /*e960*/  STL [R1+0x1e24], R8 ;  /* 0x001e240801007387 */ /* 0x0001e20000100800 */
[----:B------:R-:W-:Y:S01]  /*e970*/  IMAD R54, R54, UR9, RZ ;  /* 0x0000000936367c24 */ /* 0x000fe2000f8e02ff */
[----:B-1----:R-:W-:Y:S02]  /*e980*/  LEA R9, P6, R52, R0, 0x1 ;  /* 0x0000000034097211 */ /* 0x002fe400078c08ff */
[----:B------:R1:W-:Y:S01]  /*e990*/  STL [R1+0x1df0], R10 ;  /* 0x001df00a01007387 */ /* 0x0003e20000100800 */
[----:B0-----:R-:W-:-:S03]  /*e9a0*/  LEA.HI.X.SX32 R8, R46, R2, 0x1, P5 ;  /* 0x000000022e087211 */ /* 0x001fc600028f0eff */
[----:B------:R0:W-:Y:S01]  /*e9b0*/  STL [R1+0x1e2c], R9 ;  /* 0x001e2c0901007387 */ /* 0x0001e20000100800 */
[----:B------:R-:W-:-:S03]  /*e9c0*/  IMAD R55, R55, UR9, RZ ;  /* 0x0000000937377c24 */ /* 0x000fc6000f8e02ff */
[----:B------:R0:W-:Y:S01]  /*e9d0*/  STL [R1+0x1df8], R8 ;  /* 0x001df80801007387 */ /* 0x0001e20000100800 */
[----:B-1----:R-:W-:Y:S02]  /*e9e0*/  LEA R10, P5, R53, R0, 0x1 ;  /* 0x00000000350a7211 */ /* 0x002fe400078a08ff */
[----:B0-----:R-:W-:-:S03]  /*e9f0*/  LEA.HI.X.SX32 R9, R47, R2, 0x1, P0 ;  /* 0x000000022f097211 */ /* 0x001fc600000f0eff */
[----:B------:R0:W-:Y:S01]  /*ea00*/  STL [R1+0x1e34], R10 ;  /* 0x001e340a01007387 */ /* 0x0001e20000100800 */
[----:B------:R-:W-:Y:S01]  /*ea10*/  LEA R8, P0, R54, R0, 0x1 ;  /* 0x0000000036087211 */ /* 0x000fe200078008ff */
[----:B------:R-:W-:Y:S02]  /*ea20*/  IMAD R56, R56, UR9, RZ ;  /* 0x0000000938387c24 */ /* 0x000fe4000f8e02ff */
[----:B------:R1:W-:Y:S01]  /*ea30*/  STL [R1+0x1e00], R9 ;  /* 0x001e000901007387 */ /* 0x0003e20000100800 */
[----:B------:R-:W-:Y:S01]  /*ea40*/  IMAD R57, R57, UR9, RZ ;  /* 0x0000000939397c24 */ /* 0x000fe2000f8e02ff */
[----:B0-----:R-:W-:Y:S02]  /*ea50*/  LEA.HI.X.SX32 R10, R48, R2, 0x1, P3 ;  /* 0x00000002300a7211 */ /* 0x001fe400018f0eff */
[----:B------:R0:W-:Y:S01]  /*ea60*/  STL [R1+0x1e3c], R8 ;  /* 0x001e3c0801007387 */ /* 0x0001e20000100800 */
[----:B-1----:R-:W-:-:S03]  /*ea70*/  LEA R9, P3, R55, R0, 0x1 ;  /* 0x0000000037097211 */ /* 0x002fc600078608ff */
        /* <DEDUP_REMOVED lines=8> */
[----:B-1----:R-:W-:-:S03]  /*eb00*/  LEA R8, P1, R57, R0, 0x1 ;  /* 0x0000000039087211 */ /* 0x002fc600078208ff */
[----:B------:R-:W3:Y:S01]  /*eb10*/  LDL.LU R12, [R1+0x1d8] ;  /* 0x0001d800010c7983 */ /* 0x000ee20000300800 */
[----:B------:R-:W-:-:S03]  /*eb20*/  IMAD R6, R6, UR9, RZ ;  /* 0x0000000906067c24 */ /* 0x000fc6000f8e02ff */
[----:B------:R1:W-:Y:S01]  /*eb30*/  STL [R1+0x1e18], R9 ;  /* 0x001e180901007387 */ /* 0x0003e20000100800 */
[----:B0-----:R-:W-:Y:S01]  /*eb40*/  LEA.HI.X.SX32 R10, R51, R2, 0x1, P4 ;  /* 0x00000002330a7211 */ /* 0x001fe200020f0eff */
[----:B------:R-:W-:Y:S02]  /*eb50*/  IMAD R5, R5, UR9, RZ ;  /* 0x0000000905057c24 */ /* 0x000fe4000f8e02ff */
[----:B------:R0:W-:Y:S01]  /*eb60*/  STL [R1+0x1e50], R8 ;  /* 0x001e500801007387 */ /* 0x0001e20000100800 */
[----:B-1----:R-:W-:-:S03]  /*eb70*/  LEA R9, P4, R7, R0, 0x1 ;  /* 0x0000000007097211 */ /* 0x002fc600078808ff */
[----:B------:R1:W-:Y:S01]  /*eb80*/  STL [R1+0x1e20], R10 ;  /* 0x001e200a01007387 */ /* 0x0003e20000100800 */
[----:B0-----:R-:W-:-:S03]  /*eb90*/  LEA.HI.X.SX32 R8, R52, R2, 0x1, P6 ;  /* 0x0000000234087211 */ /* 0x001fc600030f0eff */
[----:B------:R-:W3:Y:S04]  /*eba0*/  LDL.LU R11, [R1+0x1dc] ;  /* 0x0001dc00010b7983 */ /* 0x000ee80000300800 */
[----:B------:R0:W-:Y:S01]  /*ebb0*/  STL [R1+0x1e54], R9 ;  /* 0x001e540901007387 */ /* 0x0001e20000100800 */
[----:B-1----:R-:W-:-:S03]  /*ebc0*/  LEA R10, P6, R6, R0, 0x1 ;  /* 0x00000000060a7211 */ /* 0x002fc600078c08ff */
[----:B------:R1:W-:Y:S01]  /*ebd0*/  STL [R1+0x1e28], R8 ;  /* 0x001e280801007387 */ /* 0x0003e20000100800 */
[----:B0-----:R-:W-:-:S03]  /*ebe0*/  LEA.HI.X.SX32 R9, R53, R2, 0x1, P5 ;  /* 0x0000000235097211 */ /* 0x001fc600028f0eff */
[----:B------:R0:W-:Y:S01]  /*ebf0*/  STL [R1+0x1e58], R10 ;  /* 0x001e580a01007387 */ /* 0x0001e20000100800 */
[----:B-1----:R-:W-:-:S03]  /*ec00*/  LEA R8, P5, R5, R0, 0x1 ;  /* 0x0000000005087211 */ /* 0x002fc600078a08ff */
[----:B------:R-:W-:Y:S01]  /*ec10*/  STL [R1+0x1e30], R9 ;  /* 0x001e300901007387 */ /* 0x000fe20000100800 */
[----:B------:R-:W-:-:S03]  /*ec20*/  IMAD R3, R3, UR9, RZ ;  /* 0x0000000903037c24 */ /* 0x000fc6000f8e02ff */
[----:B------:R1:W-:Y:S01]  /*ec30*/  STL [R1+0x1e5c], R8 ;  /* 0x001e5c0801007387 */ /* 0x0003e20000100800 */
[----:B0-----:R-:W-:-:S05]  /*ec40*/  LEA.HI.X.SX32 R10, R54, R2, 0x1, P0 ;  /* 0x00000002360a7211 */ /* 0x001fca00000f0eff */
[----:B------:R0:W-:Y:S01]  /*ec50*/  STL [R1+0x1e38], R10 ;  /* 0x001e380a01007387 */ /* 0x0001e20000100800 */
[----:B-1----:R-:W-:Y:S02]  /*ec60*/  LEA.HI.X.SX32 R8, R55, R2, 0x1, P3 ;  /* 0x0000000237087211 */ /* 0x002fe400018f0eff */
[----:B----4-:R-:W-:-:S05]  /*ec70*/  LEA R9, P0, R14, R0, 0x1 ;  /* 0x000000000e097211 */ /* 0x010fca00078008ff */
[----:B------:R1:W-:Y:S04]  /*ec80*/  STL [R1+0x1e60], R9 ;  /* 0x001e600901007387 */ /* 0x0003e80000100800 */
[----:B------:R4:W-:Y:S04]  /*ec90*/  STL [R1+0x1e40], R8 ;  /* 0x001e400801007387 */ /* 0x0009e80000100800 */
[----:B0-----:R-:W3:Y:S01]  /*eca0*/  LDL.LU R10, [R1+0x220] ;  /* 0x00022000010a7983 */ /* 0x001ee20000300800 */
[----:B-1----:R-:W-:Y:S02]  /*ecb0*/  LEA.HI.X.SX32 R9, R56, R2, 0x1, P2 ;  /* 0x0000000238097211 */ /* 0x002fe400010f0eff */
[----:B----4-:R-:W-:-:S02]  /*ecc0*/  LEA R8, P2, R3, R0, 0x1 ;  /* 0x0000000003087211 */ /* 0x010fc400078408ff */
[----:B------:R-:W-:Y:S01]  /*ecd0*/  LEA.HI.X.SX32 R0, R57, R2, 0x1, P1 ;  /* 0x0000000239007211 */ /* 0x000fe200008f0eff */
[----:B------:R0:W-:Y:S01]  /*ece0*/  STL [R1+0x1e48], R9 ;  /* 0x001e480901007387 */ /* 0x0001e20000100800 */
[----:B--2---:R-:W-:-:S03]  /*ecf0*/  LEA R26, P3, R4, UR10, 0x1 ;  /* 0x0000000a041a7c11 */ /* 0x004fc6000f8608ff */
[----:B------:R-:W-:Y:S01]  /*ed00*/  STL [R1+0x1b70], R8 ;  /* 0x001b700801007387 */ /* 0x000fe20000100800 */
[----:B------:R-:W-:Y:S02]  /*ed10*/  LEA.HI.X.SX32 R27, R4, UR11, 0x1, P3 ;  /* 0x0000000b041b7c11 */ /* 0x000fe400098f0eff */
[-C--:B------:R-:W-:Y:S01]  /*ed20*/  LEA.HI.X.SX32 R4, R6, R2.reuse, 0x1, P6 ;  /* 0x0000000206047211 */ /* 0x080fe200030f0eff */
[----:B0-----:R-:W2:Y:S04]  /*ed30*/  LDL.LU R9, [R1+0x224] ;  /* 0x0002240001097983 */ /* 0x001ea80000300800 */
[----:B------:R0:W-:Y:S04]  /*ed40*/  STL [R1+0x1b5c], R0 ;  /* 0x001b5c0001007387 */ /* 0x0001e80000100800 */
[----:B------:R-:W-:Y:S01]  /*ed50*/  STL.64 [R1+0x1070], R26 ;  /* 0x0010701a01007387 */ /* 0x000fe20000100a00 */
[----:B0-----:R-:W-:-:S05]  /*ed60*/  LEA.HI.X.SX32 R0, R7, R2, 0x1, P4 ;  /* 0x0000000207007211 */ /* 0x001fca00020f0eff */
[----:B------:R0:W-:Y:S04]  /*ed70*/  STL [R1+0x1b60], R0 ;  /* 0x001b600001007387 */ /* 0x0001e80000100800 */
[----:B------:R-:W-:Y:S04]  /*ed80*/  STL [R1+0x1b64], R4 ;  /* 0x001b640401007387 */ /* 0x000fe80000100800 */
[----:B------:R-:W4:Y:S01]  /*ed90*/  LDL.LU R8, [R1+0x228] ;  /* 0x0002280001087983 */ /* 0x000f220000300800 */
[-C--:B0-----:R-:W-:Y:S02]  /*eda0*/  LEA.HI.X.SX32 R0, R5, R2.reuse, 0x1, P5 ;  /* 0x0000000205007211 */ /* 0x081fe400028f0eff */
[----:B------:R-:W-:-:S03]  /*edb0*/  LEA.HI.X.SX32 R6, R14, R2, 0x1, P0 ;  /* 0x000000020e067211 */ /* 0x000fc600000f0eff */
[----:B------:R0:W-:Y:S01]  /*edc0*/  STL [R1+0x1b68], R0 ;  /* 0x001b680001007387 */ /* 0x0001e20000100800 */
[----:B------:R-:W-:-:S03]  /*edd0*/  LEA R22, P0, R61, UR10, 0x1 ;  /* 0x0000000a3d167c11 */ /* 0x000fc6000f8008ff */
[----:B------:R-:W-:Y:S01]  /*ede0*/  STL [R1+0x1b6c], R6 ;  /* 0x001b6c0601007387 */ /* 0x000fe20000100800 */
[----:B0-----:R-:W-:Y:S02]  /*edf0*/  LEA.HI.X.SX32 R0, R3, R2, 0x1, P2 ;  /* 0x0000000203007211 */ /* 0x001fe400010f0eff */
[----:B---3--:R-:W-:-:S03]  /*ee00*/  LEA R24, P1, R13, UR10, 0x1 ;  /* 0x0000000a0d187c11 */ /* 0x008fc6000f8208ff */
[----:B------:R-:W-:Y:S01]  /*ee10*/  STL [R1+0x1398], R0 ;  /* 0x0013980001007387 */ /* 0x000fe20000100800 */
[----:B------:R-:W-:Y:S01]  /*ee20*/  LEA.HI.X.SX32 R23, R61, UR11, 0x1, P0 ;  /* 0x0000000b3d177c11 */ /* 0x000fe200080f0eff */
[----:B------:R-:W-:Y:S01]  /*ee30*/  IMAD.WIDE R4, R60, 0x2, R26 ;  /* 0x000000023c047825 */ /* 0x000fe200078e021a */
[----:B------:R-:W-:-:S04]  /*ee40*/  LEA.HI.X.SX32 R25, R13, UR11, 0x1, P1 ;  /* 0x0000000b0d197c11 */ /* 0x000fc800088f0eff */
[----:B------:R-:W-:Y:S01]  /*ee50*/  STL [R1+0x13a0], R4 ;  /* 0x0013a00401007387 */ /* 0x000fe20000100800 */
[----:B------:R-:W-:-:S03]  /*ee60*/  IMAD.WIDE R2, R60, 0x2, R24 ;  /* 0x000000023c027825 */ /* 0x000fc600078e0218 */
[----:B------:R0:W-:Y:S04]  /*ee70*/  STL [R1+0x139c], R5 ;  /* 0x00139c0501007387 */ /* 0x0001e80000100800 */
[----:B------:R-:W-:Y:S04]  /*ee80*/  STL.64 [R1+0x1068], R24 ;  /* 0x0010681801007387 */ /* 0x000fe80000100a00 */
[----:B------:R-:W3:Y:S01]  /*ee90*/  LDL.LU R61, [R1+0x1f68] ;  /* 0x001f6800013d7983 */ /* 0x000ee20000300800 */
[----:B0-----:R-:W-:-:S03]  /*eea0*/  IMAD.WIDE R4, R60, 0x2, R22 ;  /* 0x000000023c047825 */ /* 0x001fc600078e0216 */
[----:B------:R-:W-:Y:S04]  /*eeb0*/  STL.64 [R1+0x1060], R22 ;  /* 0x0010601601007387 */ /* 0x000fe80000100a00 */
[----:B------:R-:W-:Y:S01]  /*eec0*/  STL [R1+0x13a8], R2 ;  /* 0x0013a80201007387 */ /* 0x000fe20000100800 */
[----:B------:R-:W-:-:S05]  /*eed0*/  IMAD R0, R12, UR12, RZ ;  /* 0x0000000c0c007c24 */ /* 0x000fca000f8e02ff */
[----:B------:R-:W-:-:S04]  /*eee0*/  LEA R20, P0, R0, UR10, 0x1 ;  /* 0x0000000a00147c11 */ /* 0x000fc8000f8008ff */
[----:B------:R-:W-:Y:S01]  /*eef0*/  LEA.HI.X.SX32 R21, R0, UR11, 0x1, P0 ;  /* 0x0000000b00157c11 */ /* 0x000fe200080f0eff */
[----:B------:R-:W-:-:S05]  /*ef00*/  IMAD R6, R11, UR12, RZ ;  /* 0x0000000c0b067c24 */ /* 0x000fca000f8e02ff */
[C---:B------:R-:W-:Y:S01]  /*ef10*/  LEA R18, P1, R6.reuse, UR10, 0x1 ;  /* 0x0000000a06127c11 */ /* 0x040fe2000f8208ff */
[----:B------:R0:W-:Y:S03]  /*ef20*/  STL [R1+0x13a4], R3 ;  /* 0x0013a40301007387 */ /* 0x0001e60000100800 */
[----:B------:R-:W-:Y:S01]  /*ef30*/  LEA.HI.X.SX32 R19, R6, UR11, 0x1, P1 ;  /* 0x0000000b06137c11 */ /* 0x000fe200088f0eff */
[----:B------:R-:W-:Y:S04]  /*ef40*/  STL [R1+0x13b0], R4 ;  /* 0x0013b00401007387 */ /* 0x000fe80000100800 */
[----:B------:R1:W-:Y:S01]  /*ef50*/  STL [R1+0x13ac], R5 ;  /* 0x0013ac0501007387 */ /* 0x0003e20000100800 */
[----:B0-----:R-:W-:-:S03]  /*ef60*/  IMAD.WIDE R2, R60, 0x2, R20 ;  /* 0x000000023c027825 */ /* 0x001fc600078e0214 */
[----:B------:R-:W-:Y:S01]  /*ef70*/  STL.64 [R1+0x1058], R20 ;  /* 0x0010581401007387 */ /* 0x000fe20000100a00 */
[----:B------:R-:W-:-:S03]  /*ef80*/  UIMAD UR8, UR6, 0x1e, URZ ;  /* 0x0000001e060878a4 */ /* 0x000fc6000f8e02ff */
[----:B------:R-:W-:Y:S01]  /*ef90*/  STL.64 [R1+0x1078], R18 ;  /* 0x0010781201007387 */ /* 0x000fe20000100a00 */
[----:B-1----:R-:W-:-:S03]  /*efa0*/  IMAD.WIDE R4, R60, 0x2, R18 ;  /* 0x000000023c047825 */ /* 0x002fc600078e0212 */
[----:B------:R-:W-:Y:S04]  /*efb0*/  STL [R1+0x13b8], R2 ;  /* 0x0013b80201007387 */ /* 0x000fe80000100800 */
[----:B------:R0:W-:Y:S04]  /*efc0*/  STL [R1+0x13b4], R3 ;  /* 0x0013b40301007387 */ /* 0x0001e80000100800 */
[----:B------:R-:W-:Y:S04]  /*efd0*/  STL [R1+0x13c0], R4 ;  /* 0x0013c00401007387 */ /* 0x000fe80000100800 */
[----:B------:R1:W-:Y:S01]  /*efe0*/  STL [R1+0x13bc], R5 ;  /* 0x0013bc0501007387 */ /* 0x0003e20000100800 */
[----:B------:R-:W-:-:S05]  /*eff0*/  IMAD R0, R10, UR12, RZ ;  /* 0x0000000c0a007c24 */ /* 0x000fca000f8e02ff */
[----:B------:R-:W-:-:S04]  /*f000*/  LEA R16, P0, R0, UR10, 0x1 ;  /* 0x0000000a00107c11 */ /* 0x000fc8000f8008ff */
[----:B------:R-:W-:Y:S01]  /*f010*/  LEA.HI.X.SX32 R17, R0, UR11, 0x1, P0 ;  /* 0x0000000b00117c11 */ /* 0x000fe200080f0eff */
[----:B--2---:R-:W-:-:S05]  /*f020*/  IMAD R7, R9, UR12, RZ ;  /* 0x0000000c09077c24 */ /* 0x004fca000f8e02ff */
[----:B------:R-:W-:Y:S01]  /*f030*/  LEA R14, P1, R7, UR10, 0x1 ;  /* 0x0000000a070e7c11 */ /* 0x000fe2000f8208ff */
[----:B0-----:R-:W-:-:S03]  /*f040*/  IMAD.WIDE R2, R60, 0x2, R16 ;  /* 0x000000023c027825 */ /* 0x001fc600078e0210 */
[----:B------:R-:W-:Y:S01]  /*f050*/  LEA.HI.X.SX32 R15, R7, UR11, 0x1, P1 ;  /* 0x0000000b070f7c11 */ /* 0x000fe200088f0eff */
[----:B------:R-:W-:Y:S01]  /*f060*/  STL.64 [R1+0x1080], R16 ;  /* 0x0010801001007387 */ /* 0x000fe20000100a00 */
[----:B------:R-:W-:Y:S02]  /*f070*/  IMAD.U32 R0, RZ, RZ, UR8 ;  /* 0x00000008ff007e24 */ /* 0x000fe4000f8e00ff */
[----:B-1----:R-:W-:-:S04]  /*f080*/  IMAD.WIDE R4, R60, 0x2, R14 ;  /* 0x000000023c047825 */ /* 0x002fc800078e020e */
[----:B----4-:R-:W-:-:S05]  /*f090*/  IMAD R6, R8, UR12, RZ ;  /* 0x0000000c08067c24 */ /* 0x010fca000f8e02ff */
[----:B------:R-:W-:-:S04]  /*f0a0*/  LEA R8, P0, R6, UR10, 0x1 ;  /* 0x0000000a06087c11 */ /* 0x000fc8000f8008ff */
[----:B------:R-:W-:Y:S01]  /*f0b0*/  LEA.HI.X.SX32 R9, R6, UR11, 0x1, P0 ;  /* 0x0000000b06097c11 */ /* 0x000fe200080f0eff */
[----:B------:R-:W-:Y:S04]  /*f0c0*/  STL [R1+0x1394], R8 ;  /* 0x0013940801007387 */ /* 0x000fe80000100800 */
[----:B------:R-:W-:Y:S01]  /*f0d0*/  STL.64 [R1+0x1088], R14 ;  /* 0x0010880e01007387 */ /* 0x000fe20000100a00 */
[----:B------:R-:W-:-:S03]  /*f0e0*/  IMAD.WIDE R6, R60, 0x2, R8 ;  /* 0x000000023c067825 */ /* 0x000fc600078e0208 */
[----:B------:R-:W-:Y:S04]  /*f0f0*/  STL [R1+0x13c8], R2 ;  /* 0x0013c80201007387 */ /* 0x000fe80000100800 */
[----:B------:R-:W-:Y:S04]  /*f100*/  STL [R1+0x1390], R9 ;  /* 0x0013900901007387 */ /* 0x000fe80000100800 */
[----:B------:R0:W-:Y:S04]  /*f110*/  STL [R1+0x13c4], R3 ;  /* 0x0013c40301007387 */ /* 0x0001e80000100800 */
[----:B------:R1:W5:Y:S04]  /*f120*/  LDL.LU R60, [R1+0x1f64] ;  /* 0x001f6400013c7983 */ /* 0x0003680000300800 */
[----:B------:R-:W-:Y:S01]  /*f130*/  STL [R1+0x13d0], R4 ;  /* 0x0013d00401007387 */ /* 0x000fe20000100800 */
[----:B0-----:R-:W-:-:S03]  /*f140*/  IMAD.WIDE R2, R0, 0x2, R26 ;  /* 0x0000000200027825 */ /* 0x001fc600078e021a */
[----:B------:R0:W-:Y:S04]  /*f150*/  STL [R1+0x13cc], R5 ;  /* 0x0013cc0501007387 */ /* 0x0001e80000100800 */
[----:B------:R-:W-:Y:S04]  /*f160*/  STL [R1+0x13d8], R6 ;  /* 0x0013d80601007387 */ /* 0x000fe80000100800 */
[----:B------:R2:W-:Y:S01]  /*f170*/  STL [R1+0x13d4], R7 ;  /* 0x0013d40701007387 */ /* 0x0005e20000100800 */
[----:B0-----:R-:W-:-:S03]  /*f180*/  IMAD.WIDE R4, R0, 0x2, R24 ;  /* 0x0000000200047825 */ /* 0x001fc600078e0218 */
[----:B------:R-:W-:Y:S04]  /*f190*/  STL [R1+0x13e0], R2 ;  /* 0x0013e00201007387 */ /* 0x000fe80000100800 */
[----:B------:R0:W-:Y:S01]  /*f1a0*/  STL [R1+0x13dc], R3 ;  /* 0x0013dc0301007387 */ /* 0x0001e20000100800 */
[----:B--2---:R-:W-:-:S03]  /*f1b0*/  IMAD.WIDE R6, R0, 0x2, R22 ;  /* 0x0000000200067825 */ /* 0x004fc600078e0216 */
[----:B------:R-:W-:Y:S01]  /*f1c0*/  STL [R1+0x13e8], R4 ;  /* 0x0013e80401007387 */ /* 0x000fe20000100800 */
[----:B------:R-:W-:-:S03]  /*f1d0*/  UIMAD UR8, UR6, 0x1d, URZ ;  /* 0x0000001d060878a4 */ /* 0x000fc6000f8e02ff */
[----:B------:R2:W-:Y:S01]  /*f1e0*/  STL [R1+0x13e4], R5 ;  /* 0x0013e40501007387 */ /* 0x0005e20000100800 */
[----:B0-----:R-:W-:-:S03]  /*f1f0*/  IMAD.WIDE R2, R0, 0x2, R20 ;  /* 0x0000000200027825 */ /* 0x001fc600078e0214 */
[----:B------:R-:W-:Y:S04]  /*f200*/  STL [R1+0x13f0], R6 ;  /* 0x0013f00601007387 */ /* 0x000fe80000100800 */
[----:B------:R0:W-:Y:S01]  /*f210*/  STL [R1+0x13ec], R7 ;  /* 0x0013ec0701007387 */ /* 0x0001e20000100800 */
[----:B--2---:R-:W-:-:S03]  /*f220*/  IMAD.WIDE R4, R0, 0x2, R18 ;  /* 0x0000000200047825 */ /* 0x004fc600078e0212 */
[----:B------:R-:W-:Y:S04]  /*f230*/  STL [R1+0x13f8], R2 ;  /* 0x0013f80201007387 */ /* 0x000fe80000100800 */
[----:B------:R2:W-:Y:S01]  /*f240*/  STL [R1+0x13f4], R3 ;  /* 0x0013f40301007387 */ /* 0x0005e20000100800 */
[----:B------:R-:W-:-:S03]  /*f250*/  IMAD.U32 R10, RZ, RZ, UR8 ;  /* 0x00000008ff0a7e24 */ /* 0x000fc6000f8e00ff */
[----:B------:R-:W-:Y:S01]  /*f260*/  STL [R1+0x1400], R4 ;  /* 0x0014000401007387 */ /* 0x000fe20000100800 */
[----:B0-----:R-:W-:-:S03]  /*f270*/  IMAD.WIDE R6, R0, 0x2, R8 ;  /* 0x0000000200067825 */ /* 0x001fc600078e0208 */
[----:B------:R0:W-:Y:S01]  /*f280*/  STL [R1+0x13fc], R5 ;  /* 0x0013fc0501007387 */ /* 0x0001e20000100800 */
[----:B--2---:R-:W-:-:S05]  /*f290*/  IMAD.WIDE R2, R0, 0x2, R16 ;  /* 0x0000000200027825 */ /* 0x004fca00078e0210 */
        /* <DEDUP_REMOVED lines=9> */
[----:B------:R-:W-:Y:S04]  /*f330*/  STL [R1+0x1420], R2 ;  /* 0x0014200201007387 */ /* 0x000fe80000100800 */
[----:B------:R2:W-:Y:S01]  /*f340*/  STL [R1+0x141c], R3 ;  /* 0x00141c0301007387 */ /* 0x0005e20000100800 */
[----:B0-----:R-:W-:-:S03]  /*f350*/  IMAD.WIDE R6, R10, 0x2, R22 ;  /* 0x000000020a067825 */ /* 0x001fc600078e0216 */
[----:B------:R-:W-:Y:S01]  /*f360*/  STL [R1+0x1428], R4 ;  /* 0x0014280401007387 */ /* 0x000fe20000100800 */
[----:B------:R-:W-:-:S03]  /*f370*/  UIMAD UR8, UR6, 0x1c, URZ ;  /* 0x0000001c060878a4 */ /* 0x000fc6000f8e02ff */
[----:B------:R0:W-:Y:S01]  /*f380*/  STL [R1+0x1424], R5 ;  /* 0x0014240501007387 */ /* 0x0001e20000100800 */
[----:B--2---:R-:W-:-:S03]  /*f390*/  IMAD.WIDE R2, R10, 0x2, R20 ;  /* 0x000000020a027825 */ /* 0x004fc600078e0214 */
[----:B------:R-:W-:Y:S04]  /*f3a0*/  STL [R1+0x1430], R6 ;  /* 0x0014300601007387 */ /* 0x000fe80000100800 */
[----:B------:R2:W-:Y:S01]  /*f3b0*/  STL [R1+0x142c], R7 ;  /* 0x00142c0701007387 */ /* 0x0005e20000100800 */
[----:B0-----:R-:W-:-:S03]  /*f3c0*/  IMAD.WIDE R4, R10, 0x2, R18 ;  /* 0x000000020a047825 */ /* 0x001fc600078e0212 */
[----:B------:R-:W-:Y:S04]  /*f3d0*/  STL [R1+0x1438], R2 ;  /* 0x0014380201007387 */ /* 0x000fe80000100800 */
[----:B------:R0:W-:Y:S01]  /*f3e0*/  STL [R1+0x1434], R3 ;  /* 0x0014340301007387 */ /* 0x0001e20000100800 */
[----:B------:R-:W-:-:S03]  /*f3f0*/  IMAD.U32 R0, RZ, RZ, UR8 ;  /* 0x00000008ff007e24 */ /* 0x000fc6000f8e00ff */
[----:B------:R-:W-:Y:S01]  /*f400*/  STL [R1+0x1440], R4 ;  /* 0x0014400401007387 */ /* 0x000fe20000100800 */
[----:B--2---:R-:W-:-:S03]  /*f410*/  IMAD.WIDE R6, R10, 0x2, R8 ;  /* 0x000000020a067825 */ /* 0x004fc600078e0208 */
[----:B------:R2:W-:Y:S01]  /*f420*/  STL [R1+0x143c], R5 ;  /* 0x00143c0501007387 */ /* 0x0005e20000100800 */
[----:B0-----:R-:W-:-:S05]  /*f430*/  IMAD.WIDE R2, R10, 0x2, R16 ;  /* 0x000000020a027825 */ /* 0x001fca00078e0210 */
[----:B------:R-:W-:Y:S01]  /*f440*/  STL [R1+0x1448], R2 ;  /* 0x0014480201007387 */ /* 0x000fe20000100800 */
[----:B--2---:R-:W-:-:S03]  /*f450*/  IMAD.WIDE R4, R10, 0x2, R14 ;  /* 0x000000020a047825 */ /* 0x004fc600078e020e */
        /* <DEDUP_REMOVED lines=297> */
[----:B------:R-:W-:-:S03]  /*106f0*/  USHF.L.U32 UR8, UR6, 0x4, URZ ;  /* 0x0000000406087899 */ /* 0x000fc600080006ff */
        /* <DEDUP_REMOVED lines=398> */
[----:B------:R-:W-:-:S03]  /*11fe0*/  IMAD.U32 R12, RZ, RZ, UR6 ;  /* 0x00000006ff0c7e24 */ /* 0x000fc6000f8e00ff */
        /* <DEDUP_REMOVED lines=12> */
[----:B------:R-:W-:-:S03]  /*120b0*/  IMAD.WIDE R10, R12, 0x2, R20 ;  /* 0x000000020c0a7825 */ /* 0x000fc600078e0214 */
        /* <DEDUP_REMOVED lines=9> */
[----:B------:R-:W-:-:S03]  /*12150*/  IMAD.WIDE R8, R12, 0x2, R8 ;  /* 0x000000020c087825 */ /* 0x000fc600078e0208 */
[----:B------:R-:W-:Y:S01]  /*12160*/  STL [R1+0x1b34], R11 ;  /* 0x001b340b01007387 */ /* 0x000fe20000100800 */
[----:B--2---:R-:W-:-:S03]  /*12170*/  IMAD.WIDE R6, R12, 0x2, R14 ;  /* 0x000000020c067825 */ /* 0x004fc600078e020e */
[----:B------:R-:W-:Y:S04]  /*12180*/  STL [R1+0x1b40], R2 ;  /* 0x001b400201007387 */ /* 0x000fe80000100800 */
[----:B------:R-:W-:Y:S04]  /*12190*/  STL [R1+0x1b3c], R3 ;  /* 0x001b3c0301007387 */ /* 0x000fe80000100800 */
[----:B------:R0:W-:Y:S04]  /*121a0*/  STL [R1+0x1b48], R4 ;  /* 0x001b480401007387 */ /* 0x0001e80000100800 */
[----:B------:R1:W-:Y:S04]  /*121b0*/  STL [R1+0x1b44], R5 ;  /* 0x001b440501007387 */ /* 0x0003e80000100800 */
[----:B------:R1:W-:Y:S04]  /*121c0*/  STL [R1+0x1b50], R6 ;  /* 0x001b500601007387 */ /* 0x0003e80000100800 */
[----:B------:R1:W-:Y:S04]  /*121d0*/  STL [R1+0x1b4c], R7 ;  /* 0x001b4c0701007387 */ /* 0x0003e80000100800 */
[----:B------:R1:W-:Y:S04]  /*121e0*/  STL [R1+0x1b58], R8 ;  /* 0x001b580801007387 */ /* 0x0003e80000100800 */
[----:B------:R1:W-:Y:S04]  /*121f0*/  STL [R1+0x1b54], R9 ;  /* 0x001b540901007387 */ /* 0x0003e80000100800 */
[----:B------:R1:W-:Y:S04]  /*12200*/  STL [R1+0x1380], RZ ;  /* 0x001380ff01007387 */ /* 0x0003e80000100800 */
        /* <DEDUP_REMOVED lines=999> */
[----:B------:R1:W-:Y:S01]  /*16080*/  STL [R1+0x75c], RZ ;  /* 0x00075cff01007387 */ /* 0x0003e20000100800 */
[----:B------:R-:W2:Y:S03]  /*16090*/  S2R R13, SR_TID.X ;  /* 0x00000000000d7919 */ /* 0x000ea60000002100 */
        /* <DEDUP_REMOVED lines=24> */
[----:B--2---:R-:W-:Y:S01]  /*16220*/  LOP3.LUT R13, R13, 0x1f, RZ, 0xc0, !PT ;  /* 0x0000001f0d0d7812 */ /* 0x004fe200078ec0ff */
[----:B------:R-:W-:-:S02]  /*16230*/  USHF.R.S32.HI UR8, URZ, 0x1f, UR4 ;  /* 0x0000001fff087899 */ /* 0x000fc40008011404 */
[----:B------:R-:W-:Y:S02]  /*16240*/  USHF.L.U32 UR6, UR6, 0x5, URZ ;  /* 0x0000000506067899 */ /* 0x000fe400080006ff */
[----:B------:R-:W-:Y:S01]  /*16250*/  IMAD.SHL.U32 R0, R13, 0x2, RZ ;  /* 0x000000020d007824 */ /* 0x000fe200078e00ff */
[----:B------:R-:W-:Y:S02]  /*16260*/  USHF.L.U32 UR7, UR7, 0x5, URZ ;  /* 0x0000000507077899 */ /* 0x000fe400080006ff */
[----:B------:R-:W-:Y:S02]  /*16270*/  ULEA.HI UR8, UR8, UR4, URZ, 0x5 ;  /* 0x0000000408087291 */ /* 0x000fe4000f8f28ff */
[----:B------:R-:W-:Y:S01]  /*16280*/  USHF.R.S32.HI UR4, URZ, 0x1f, UR6 ;  /* 0x0000001fff047899 */ /* 0x000fe20008011406 */
[C---:B0-----:R-:W-:Y:S01]  /*16290*/  LOP3.LUT R4, R0.reuse, 0x10, RZ, 0x3c, !PT ;  /* 0x0000001000047812 */ /* 0x041fe200078e3cff */
[----:B------:R-:W-:Y:S01]  /*162a0*/  USHF.R.S32.HI UR9, URZ, 0x1f, UR7 ;  /* 0x0000001fff097899 */ /* 0x000fe20008011407 */
[----:B------:R-:W-:-:S02]  /*162b0*/  LOP3.LUT R3, R0, 0x20, RZ, 0x3c, !PT ;  /* 0x0000002000037812 */ /* 0x000fc400078e3cff */
[----:B------:R-:W-:Y:S02]  /*162c0*/  LOP3.LUT R2, R0, 0x30, RZ, 0x3c, !PT ;  /* 0x0000003000027812 */ /* 0x000fe400078e3cff */
[C---:B---3--:R-:W-:Y:S02]  /*162d0*/  LOP3.LUT R4, R61.reuse, 0x20, RZ, 0x3c, !PT ;  /* 0x000000203d047812 */ /* 0x048fe400078e3cff */
[C---:B------:R-:W-:Y:S02]  /*162e0*/  LOP3.LUT R3, R61.reuse, 0x40, RZ, 0x3c, !PT ;  /* 0x000000403d037812 */ /* 0x040fe400078e3cff */
[----:B------:R-:W-:Y:S01]  /*162f0*/  LOP3.LUT R2, R61, 0x60, RZ, 0x3c, !PT ;  /* 0x000000603d027812 */ /* 0x000fe200078e3cff */
[----:B------:R-:W-:Y:S02]  /*16300*/  USHF.L.U32 UR11, UR6, 0x1, URZ ;  /* 0x00000001060b7899 */ /* 0x000fe400080006ff */
[----:B------:R-:W-:Y:S02]  /*16310*/  USHF.L.U32 UR10, UR7, 0x1, URZ ;  /* 0x00000001070a7899 */ /* 0x000fe400080006ff */
[----:B------:R-:W-:-:S02]  /*16320*/  USHF.R.S32.HI UR8, URZ, 0x5, UR8 ;  /* 0x00000005ff087899 */ /* 0x000fc40008011408 */
[----:B------:R-:W-:Y:S02]  /*16330*/  USHF.L.U64.HI UR4, UR6, 0x1, UR4 ;  /* 0x0000000106047899 */ /* 0x000fe40008010204 */
[----:B-1----:R-:W-:-:S12]  /*16340*/  USHF.L.U64.HI UR9, UR7, 0x1, UR9 ;  /* 0x0000000107097899 */ /* 0x002fd80008010209 */
.L_x_1:
[----:B------:R-:W2:Y:S01]  /*16350*/  LDL R5, [R1+0x1390] ;  /* 0x0013900001057983 */ /* 0x000ea20000100800 */
[----:B-1----:R-:W0:Y:S03]  /*16360*/  LDC R2, c[0x0][0x3a0] ;  /* 0x0000e800ff027b82 */ /* 0x002e260000000800 */
[----:B--2---:R1:W-:Y:S04]  /*16370*/  STL [R1+0x3820], R5 ;  /* 0x0038200501007387 */ /* 0x0043e80000100800 */
[----:B------:R-:W2:Y:S04]  /*16380*/  LDL R4, [R1+0x1394] ;  /* 0x0013940001047983 */ /* 0x000ea80000100800 */
[----:B-1----:R-:W0:Y:S04]  /*16390*/  LDL R5, [R1+0x1380] ;  /* 0x0013800001057983 */ /* 0x002e280000100800 */
[----:B------:R-:W-:Y:S04]  /*163a0*/  STL [R1+0x363c], R59 ;  /* 0x00363c3b01007387 */ /* 0x000fe80000100800 */
        /* <DEDUP_REMOVED lines=121> */
[----:B------:R1:W-:Y:S04]  /*16b40*/  STL [R1+0x381c], R57 ;  /* 0x00381c3901007387 */ /* 0x0003e80000100800 */
        /* <DEDUP_REMOVED lines=12> */
[----:B-----5:R-:W-:Y:S04]  /*16c10*/  STL [R1+0x3600], R45 ;  /* 0x0036002d01007387 */ /* 0x020fe80000100800 */
        /* <DEDUP_REMOVED lines=38> */
[----:B------:R-:W-:Y:S01]  /*16e80*/  STL [R1+0x3564], R6 ;  /* 0x0035640601007387 */ /* 0x000fe20000100800 */
[----:B0-----:R-:W-:-:S03]  /*16e90*/  IMAD R2, R5, -0x20, R2 ;  /* 0xffffffe005027824 */ /* 0x001fc600078e0202 */
[----:B------:R-:W-:Y:S04]  /*16ea0*/  STL [R1+0x3560], R3 ;  /* 0x0035600301007387 */ /* 0x000fe80000100800 */
[----:B------:R-:W-:Y:S04]  /*16eb0*/  STL [R1+0x3340], R61 ;  /* 0x0033403d01007387 */ /* 0x000fe80000100800 */
[----:B------:R-:W-:Y:S04]  /*16ec0*/  STL [R1+0x34c8], R61 ;  /* 0x0034c83d01007387 */ /* 0x000fe80000100800 */
[----:B-----5:R-:W-:Y:S04]  /*16ed0*/  STL [R1+0x1f64], R60 ;  /* 0x001f643c01007387 */ /* 0x020fe80000100800 */
[----:B------:R-:W2:Y:S01]  /*16ee0*/  LDL.LU R5, [R1+0x3820] ;  /* 0x0038200001057983 */ /* 0x000ea20000300800 */
[----:B------:R-:W-:-:S02]  /*16ef0*/  ISETP.GT.AND P0, PT, R2, RZ, PT ;  /* 0x000000ff0200720c */ /* 0x000fc40003f04270 */
[----:B-1----:R-:W-:-:S11]  /*16f00*/  PRMT R57, RZ, 0x7610, R57 ;  /* 0x00007610ff397816 */ /* 0x002fd60000000039 */
[----:B--2---:R-:W2:Y:S01]  /*16f10*/  @P0 LDG.E.U16 R57, desc[UR66][R4.64] ;  /* 0x0000004204390981 */ /* 0x004ea2000c1e1500 */
[----:B------:R-:W-:-:S03]  /*16f20*/  PRMT R59, RZ, 0x7610, R59 ;  /* 0x00007610ff3b7816 */ /* 0x000fc6000000003b */
[----:B--2---:R0:W-:Y:S04]  /*16f30*/  STL [R1+0x12e0], R57 ;  /* 0x0012e03901007387 */ /* 0x0041e80000100800 */
[----:B0-----:R-:W2:Y:S04]  /*16f40*/  LDL.LU R57, [R1+0x381c] ;  /* 0x00381c0001397983 */ /* 0x001ea80000300800 */
[----:B------:R-:W3:Y:S04]  /*16f50*/  LDL.64 R4, [R1+0x1088] ;  /* 0x0010880001047983 */ /* 0x000ee80000100a00 */
[----:B---3--:R-:W3:Y:S01]  /*16f60*/  @P0 LDG.E.U16 R59, desc[UR66][R4.64] ;  /* 0x00000042043b0981 */ /* 0x008ee2000c1e1500 */
[----:B------:R-:W-:-:S03]  /*16f70*/  PRMT R58, RZ, 0x7610, R58 ;  /* 0x00007610ff3a7816 */ /* 0x000fc6000000003a */
[----:B---3--:R0:W-:Y:S04]  /*16f80*/  STL [R1+0x12dc], R59 ;  /* 0x0012dc3b01007387 */ /* 0x0081e80000100800 */
[----:B0-----:R-:W3:Y:S04]  /*16f90*/  LDL.LU R59, [R1+0x3818] ;  /* 0x00381800013b7983 */ /* 0x001ee80000300800 */
[----:B------:R-:W4:Y:S04]  /*16fa0*/  LDL.64 R4, [R1+0x1080] ;  /* 0x0010800001047983 */ /* 0x000f280000100a00 */
[----:B----4-:R-:W4:Y:S01]  /*16fb0*/  @P0 LDG.E.U16 R58, desc[UR66][R4.64] ;  /* 0x00000042043a0981 */ /* 0x010f22000c1e1500 */
[----:B---3--:R-:W-:-:S03]  /*16fc0*/  PRMT R59, RZ, 0x7610, R59 ;  /* 0x00007610ff3b7816 */ /* 0x008fc6000000003b */
[----:B----4-:R0:W-:Y:S04]  /*16fd0*/  STL [R1+0x12d8], R58 ;  /* 0x0012d83a01007387 */ /* 0x0101e80000100800 */
        /* <DEDUP_REMOVED lines=23> */
[----:B------:R-:W-:-:S03]  /*17150*/  ISETP.GT.AND P1, PT, R2, 0x1, PT ;  /* 0x000000010200780c */ /* 0x000fc60003f24270 */
[----:B----4-:R0:W-:Y:S04]  /*17160*/  STL [R1+0x12c4], R59 ;  /* 0x0012c43b01007387 */ /* 0x0101e80000100800 */
[----:B0-----:R-:W4:Y:S04]  /*17170*/  LDL.LU R59, [R1+0x3800] ;  /* 0x00380000013b7983 */ /* 0x001f280000300800 */
[----:B------:R-:W2:Y:S04]  /*17180*/  LDL R4, [R1+0x1b54] ;  /* 0x001b540001047983 */ /* 0x000ea80000100800 */
[----:B------:R-:W2:Y:S01]  /*17190*/  LDL R5, [R1+0x1b58] ;  /* 0x001b580001057983 */ /* 0x000ea20000100800 */
[----:B---3--:R-:W-:-:S02]  /*171a0*/  PRMT R58, RZ, 0x7610, R58 ;  /* 0x00007610ff3a7816 */ /* 0x008fc4000000003a */
[----:B--2---:R-:W-:-:S04]  /*171b0*/  @P1 LOP3.LUT R5, R5, R4, RZ, 0x3c, !PT ;  /* 0x0000000405051212 */ /* 0x004fc800078e3cff */
[----:B------:R-:W-:-:S04]  /*171c0*/  @P1 LOP3.LUT R4, R5, R4, RZ, 0x3c, !PT ;  /* 0x0000000405041212 */ /* 0x000fc800078e3cff */
[----:B------:R-:W-:-:S05]  /*171d0*/  @P1 LOP3.LUT R5, R5, R4, RZ, 0x3c, !PT ;  /* 0x0000000405051212 */ /* 0x000fca00078e3cff */
[----:B------:R-:W2:Y:S04]  /*171e0*/  @P1 LDG.E.U16 R58, desc[UR66][R4.64] ;  /* 0x00000042043a1981 */ /* 0x000ea8000c1e1500 */
[----:B--2---:R0:W-:Y:S04]  /*171f0*/  STL [R1+0x12c0], R58 ;  /* 0x0012c03a01007387 */ /* 0x0041e80000100800 */
[----:B0-----:R-:W2:Y:S04]  /*17200*/  LDL.LU R58, [R1+0x37fc] ;  /* 0x0037fc00013a7983 */ /* 0x001ea80000300800 */
[----:B------:R-:W3:Y:S04]  /*17210*/  LDL R4, [R1+0x1b4c] ;  /* 0x001b4c0001047983 */ /* 0x000ee80000100800 */
[----:B------:R-:W3:Y:S01]  /*17220*/  LDL R5, [R1+0x1b50] ;  /* 0x001b500001057983 */ /* 0x000ee20000100800 */
[----:B----4-:R-:W-:-:S02]  /*17230*/  PRMT R59, RZ, 0x7610, R59 ;  /* 0x00007610ff3b7816 */ /* 0x010fc4000000003b */
[----:B---3--:R-:W-:-:S04]  /*17240*/  @P1 LOP3.LUT R5, R5, R4, RZ, 0x3c, !PT ;  /* 0x0000000405051212 */ /* 0x008fc800078e3cff */
[----:B------:R-:W-:-:S04]  /*17250*/  @P1 LOP3.LUT R4, R5, R4, RZ, 0x3c, !PT ;  /* 0x0000000405041212 */ /* 0x000fc800078e3cff */
[----:B------:R-:W-:-:S05]  /*17260*/  @P1 LOP3.LUT R5, R5, R4, RZ, 0x3c, !PT ;  /* 0x0000000405051212 */ /* 0x000fca00078e3cff */
[----:B------:R-:W3:Y:S04]  /*17270*/  @P1 LDG.E.U16 R59, desc[UR66][R4.64] ;  /* 0x00000042043b1981 */ /* 0x000ee8000c1e1500 */
[----:B---3--:R0:W-:Y:S04]  /*17280*/  STL [R1+0x12bc], R59 ;  /* 0x0012bc3b01007387 */ /* 0x0081e80000100800 */
[----:B0-----:R-:W3:Y:S04]  /*17290*/  LDL.LU R59, [R1+0x37f8] ;  /* 0x0037f800013b7983 */ /* 0x001ee80000300800 */
[----:B------:R-:W4:Y:S04]  /*172a0*/  LDL R4, [R1+0x1b44] ;  /* 0x001b440001047983 */ /* 0x000f280000100800 */
[----:B------:R-:W4:Y:S01]  /*172b0*/  LDL R5, [R1+0x1b48] ;  /* 0x001b480001057983 */ /* 0x000f220000100800 */
[----:B--2---:R-:W-:-:S02]  /*172c0*/  PRMT R58, RZ, 0x7610, R58 ;  /* 0x00007610ff3a7816 */ /* 0x004fc4000000003a */
[----:B----4-:R-:W-:-:S04]  /*172d0*/  @P1 LOP3.LUT R5, R5, R4, RZ, 0x3c, !PT ;  /* 0x0000000405051212 */ /* 0x010fc800078e3cff */
[----:B------:R-:W-:-:S04]  /*172e0*/  @P1 LOP3.LUT R4, R5, R4, RZ, 0x3c, !PT ;  /* 0x0000000405041212 */ /* 0x000fc800078e3cff */
[----:B------:R-:W-:-:S05]  /*172f0*/  @P1 LOP3.LUT R5, R5, R4, RZ, 0x3c, !PT ;  /* 0x0000000405051212 */ /* 0x000fca00078e3cff */
[----:B------:R-:W2:Y:S04]  /*17300*/  @P1 LDG.E.U16 R58, desc[UR66][R4.64] ;  /* 0x00000042043a1981 */ /* 0x000ea8000c1e1500 */
[----:B--2---:R0:W-:Y:S04]  /*17310*/  STL [R1+0x12b8], R58 ;  /* 0x0012b83a01007387 */ /* 0x0041e80000100800 */
[----:B0-----:R-:W2:Y:S04]  /*17320*/  LDL.LU R58, [R1+0x37f4] ;  /* 0x0037f400013a7983 */ /* 0x001ea80000300800 */
[----:B------:R-:W4:Y:S04]  /*17330*/  LDL R4, [R1+0x1b3c] ;  /* 0x001b3c0001047983 */ /* 0x000f280000100800 */
[----:B------:R-:W4:Y:S01]  /*17340*/  LDL R5, [R1+0x1b40] ;  /* 0x001b400001057983 */ /* 0x000f220000100800 */
[----:B---3--:R-:W-:-:S02]  /*17350*/  PRMT R59, RZ, 0x7610, R59 ;  /* 0x00007610ff3b7816 */ /* 0x008fc4000000003b */
[----:B----4-:R-:W-:-:S04]  /*17360*/  @P1 LOP3.LUT R5, R5, R4, RZ, 0x3c, !PT ;  /* 0x0000000405051212 */ /* 0x010fc800078e3cff */
        /* <DEDUP_REMOVED lines=38> */
[----:B------:R-:W3:Y:S01]  /*175d0*/  @P1 LDG.E.U16 R59, desc[UR66][R4.64] ;  /* 0x00000042043b1981 */ /* 0x000ee2000c1e1500 */
[----:B------:R-:W-:-:S03]  /*175e0*/  ISETP.GT.AND P0, PT, R2, 0x2, PT ;  /* 0x000000020200780c */ /* 0x000fc60003f04270 */
        /* <DEDUP_REMOVED lines=131> */
[----:B------:R-:W-:-:S02]  /*17e20*/  PRMT R61, RZ, 0x7610, R61 ;  /* 0x00007610ff3d7816 */ /* 0x000fc4000000003d */
[----:B----4-:R-:W-:-:S04]  /*17e30*/  @P1 LOP3.LUT R5, R5, R4, RZ, 0x3c, !PT ;  /* 0x0000000405051212 */ /* 0x010fc800078e3cff */
[----:B------:R-:W-:-:S04]  /*17e40*/  @P1 LOP3.LUT R4, R5, R4, RZ, 0x3c, !PT ;  /* 0x0000000405041212 */ /* 0x000fc800078e3cff */
[----:B------:R-:W-:-:S05]  /*17e50*/  @P1 LOP3.LUT R5, R5, R4, RZ, 0x3c, !PT ;  /* 0x0000000405051212 */ /* 0x000fca00078e3cff */
[----:B------:R0:W4:Y:S04]  /*17e60*/  @P1 LDG.E.U16 R61, desc[UR66][R4.64] ;  /* 0x00000042043d1981 */ /* 0x000128000c1e1500 */
[----:B------:R-:W0:Y:S04]  /*17e70*/  LDL R4, [R1+0x1a9c] ;  /* 0x001a9c0001047983 */ /* 0x000e280000100800 */
[----:B------:R-:W0:Y:S01]  /*17e80*/  LDL R5, [R1+0x1aa0] ;  /* 0x001aa00001057983 */ /* 0x000e220000100800 */
[----:B---3--:R-:W-:Y:S02]  /*17e90*/  PRMT R59, RZ, 0x7610, R59 ;  /* 0x00007610ff3b7816 */ /* 0x008fe4000000003b */
[----:B0-----:R-:W-:-:S04]  /*17ea0*/  @P1 LOP3.LUT R5, R5, R4, RZ, 0x3c, !PT ;  /* 0x0000000405051212 */ /* 0x001fc800078e3cff */
[----:B------:R-:W-:-:S04]  /*17eb0*/  @P1 LOP3.LUT R4, R5, R4, RZ, 0x3c, !PT ;  /* 0x0000000405041212 */ /* 0x000fc800078e3cff */
[----:B------:R-:W-:-:S05]  /*17ec0*/  @P1 LOP3.LUT R5, R5, R4, RZ, 0x3c, !PT ;  /* 0x0000000405051212 */ /* 0x000fca00078e3cff */
[----:B------:R-:W3:Y:S04]  /*17ed0*/  @P1 LDG.E.U16 R59, desc[UR66][R4.64] ;  /* 0x00000042043b1981 */ /* 0x000ee8000c1e1500 */
[----:B----4-:R-:W-:Y:S01]  /*17ee0*/  STL [R1+0x34cc], R61 ;  /* 0x0034cc3d01007387 */ /* 0x010fe20000100800 */
        /* <DEDUP_REMOVED lines=835> */
[----:B------:R-:W-:-:S02]  /*1b320*/  PRMT R57, RZ, 0x7610, R57 ;  /* 0x00007610ff397816 */ /* 0x000fc40000000039 */
[----:B----4-:R-:W-:-:S04]  /*1b330*/  @P1 LOP3.LUT R5, R5, R4, RZ, 0x3c, !PT ;  /* 0x0000000405051212 */ /* 0x010fc800078e3cff */
[----:B------:R-:W-:-:S04]  /*1b340*/  @P1 LOP3.LUT R4, R5, R4, RZ, 0x3c, !PT ;  /* 0x0000000405041212 */ /* 0x000fc800078e3cff */
[----:B------:R-:W-:-:S05]  /*1b350*/  @P1 LOP3.LUT R5, R5, R4, RZ, 0x3c, !PT ;  /* 0x0000000405051212 */ /* 0x000fca00078e3cff */
[----:B------:R-:W4:Y:S04]  /*1b360*/  @P1 LDG.E.U16 R57, desc[UR66][R4.64] ;  /* 0x0000004204391981 */ /* 0x000f28000c1e1500 */
[----:B----4-:R0:W-:Y:S04]  /*1b370*/  STL [R1+0x1330], R57 ;  /* 0x0013303901007387 */ /* 0x0101e80000100800 */
[----:B0-----:R-:W4:Y:S04]  /*1b380*/  LDL.LU R57, [R1+0x3634] ;  /* 0x0036340001397983 */ /* 0x001f280000300800 */
[----:B------:R-:W2:Y:S04]  /*1b390*/  LDL R4, [R1+0x17b4] ;  /* 0x0017b40001047983 */ /* 0x000ea80000100800 */
[----:B------:R-:W2:Y:S01]  /*1b3a0*/  LDL R5, [R1+0x17b8] ;  /* 0x0017b80001057983 */ /* 0x000ea20000100800 */
[----:B------:R-:W-:-:S02]  /*1b3b0*/  PRMT R56, RZ, 0x7610, R56 ;  /* 0x00007610ff387816 */ /* 0x000fc40000000038 */
[----:B--2---:R-:W-:-:S04]  /*1b3c0*/  @P1 LOP3.LUT R5, R5, R4, RZ, 0x3c, !PT ;  /* 0x0000000405051212 */ /* 0x004fc800078e3cff */
[----:B------:R-:W-:-:S04]  /*1b3d0*/  @P1 LOP3.LUT R4, R5, R4, RZ, 0x3c, !PT ;  /* 0x0000000405041212 */ /* 0x000fc800078e3cff */
[----:B------:R-:W-:-:S05]  /*1b3e0*/  @P1 LOP3.LUT R5, R5, R4, RZ, 0x3c, !PT ;  /* 0x0000000405051212 */ /* 0x000fca00078e3cff */
[----:B------:R-:W2:Y:S04]  /*1b3f0*/  @P1 LDG.E.U16 R56, desc[UR66][R4.64] ;  /* 0x0000004204381981 */ /* 0x000ea8000c1e1500 */
[----:B--2---:R0:W-:Y:S04]  /*1b400*/  STL [R1+0x132c], R56 ;  /* 0x00132c3801007387 */ /* 0x0041e80000100800 */
[----:B0-----:R-:W2:Y:S04]  /*1b410*/  LDL.LU R56, [R1+0x3630] ;  /* 0x0036300001387983 */ /* 0x001ea80000300800 */
        /* <DEDUP_REMOVED lines=24> */
[----:B------:R-:W2:Y:S01]  /*1b5a0*/  @P1 LDG.E.U16 R53, desc[UR66][R4.64] ;  /* 0x0000004204351981 */ /* 0x000ea2000c1e1500 */
[----:B------:R-:W-:-:S03]  /*1b5b0*/  ISETP.GT.AND P0, PT, R2, 0x10, PT ;  /* 0x000000100200780c */ /* 0x000fc60003f04270 */
        /* <DEDUP_REMOVED lines=217> */
[----:B------:R0:W2:Y:S04]  /*1c350*/  @P0 LDG.E.U16 R61, desc[UR66][R4.64] ;  /* 0x00000042043d0981 */ /* 0x0000a8000c1e1500 */
[----:B------:R-:W0:Y:S04]  /*1c360*/  LDL R4, [R1+0x16d4] ;  /* 0x0016d40001047983 */ /* 0x000e280000100800 */
[----:B------:R-:W0:Y:S01]  /*1c370*/  LDL R5, [R1+0x16d8] ;  /* 0x0016d80001057983 */ /* 0x000e220000100800 */
[----:B------:R-:W-:Y:S02]  /*1c380*/  ISETP.GT.AND P1, PT, R2, 0x13, PT ;  /* 0x000000130200780c */ /* 0x000fe40003f24270 */
[----:B------:R-:W-:-:S11]  /*1c390*/  PRMT R30, RZ, 0x7610, R30 ;  /* 0x00007610ff1e7816 */ /* 0x000fd6000000001e */
[----:B0-----:R-:W-:-:S04]  /*1c3a0*/  @P1 LOP3.LUT R5, R5, R4, RZ, 0x3c, !PT ;  /* 0x0000000405051212 */ /* 0x001fc800078e3cff */
[----:B------:R-:W-:-:S04]  /*1c3b0*/  @P1 LOP3.LUT R4, R5, R4, RZ, 0x3c, !PT ;  /* 0x0000000405041212 */ /* 0x000fc800078e3cff */
[----:B------:R-:W-:-:S05]  /*1c3c0*/  @P1 LOP3.LUT R5, R5, R4, RZ, 0x3c, !PT ;  /* 0x0000000405051212 */ /* 0x000fca00078e3cff */
[----:B------:R-:W3:Y:S04]  /*1c3d0*/  @P1 LDG.E.U16 R30, desc[UR66][R4.64] ;  /* 0x00000042041e1981 */ /* 0x000ee8000c1e1500 */
[----:B--2---:R-:W-:Y:S04]  /*1c3e0*/  STL [R1+0x34e8], R61 ;  /* 0x0034e83d01007387 */ /* 0x004fe80000100800 */
[----:B---3--:R0:W-:Y:S04]  /*1c3f0*/  STL [R1+0x131c], R30 ;  /* 0x00131c1e01007387 */ /* 0x0081e80000100800 */
[----:B0-----:R-:W2:Y:S04]  /*1c400*/  LDL.LU R30, [R1+0x35c4] ;  /* 0x0035c400011e7983 */ /* 0x001ea80000300800 */
[----:B------:R-:W3:Y:S04]  /*1c410*/  LDL R4, [R1+0x16cc] ;  /* 0x0016cc0001047983 */ /* 0x000ee80000100800 */
[----:B------:R-:W3:Y:S01]  /*1c420*/  LDL R5, [R1+0x16d0] ;  /* 0x0016d00001057983 */ /* 0x000ee20000100800 */
[----:B------:R-:W-:-:S02]  /*1c430*/  PRMT R29, RZ, 0x7610, R29 ;  /* 0x00007610ff1d7816 */ /* 0x000fc4000000001d */
[----:B---3--:R-:W-:-:S04]  /*1c440*/  @P1 LOP3.LUT R5, R5, R4, RZ, 0x3c, !PT ;  /* 0x0000000405051212 */ /* 0x008fc800078e3cff */
[----:B------:R-:W-:-:S04]  /*1c450*/  @P1 LOP3.LUT R4, R5, R4, RZ, 0x3c, !PT ;  /* 0x0000000405041212 */ /* 0x000fc800078e3cff */
[----:B------:R-:W-:-:S05]  /*1c460*/  @P1 LOP3.LUT R5, R5, R4, RZ, 0x3c, !PT ;  /* 0x0000000405051212 */ /* 0x000fca00078e3cff */
[----:B------:R-:W3:Y:S04]  /*1c470*/  @P1 LDG.E.U16 R29, desc[UR66][R4.64] ;  /* 0x00000042041d1981 */ /* 0x000ee8000c1e1500 */
[----:B---3--:R0:W-:Y:S04]  /*1c480*/  STL [R1+0x1318], R29 ;  /* 0x0013181d01007387 */ /* 0x0081e80000100800 */
[----:B0-----:R-:W3:Y:S04]  /*1c490*/  LDL.LU R29, [R1+0x35c0] ;  /* 0x0035c000011d7983 */ /* 0x001ee80000300800 */
        /* <DEDUP_REMOVED lines=155> */
[----:B------:R-:W-:Y:S02]  /*1ce50*/  PRMT R12, RZ, 0x7610, R12 ;  /* 0x00007610ff0c7816 */ /* 0x000fe4000000000c */
        /* <DEDUP_REMOVED lines=30> */
[----:B--2---:R0:W-:Y:S04]  /*1d040*/  STL [R1+0xc], R61 ;  /* 0x00000c3d01007387 */ /* 0x0041e80000100800 */
[----:B0-----:R-:W2:Y:S04]  /*1d050*/  LDL R61, [R1+0x1608] ;  /* 0x00160800013d7983 */ /* 0x001ea80000100800 */
        /* <DEDUP_REMOVED lines=24> */
[----:B------:R-:W-:Y:S01]  /*1d1e0*/  @P2 LOP3.LUT R5, R5, R4, RZ, 0x3c, !PT ;  /* 0x0000000405052212 */ /* 0x000fe200078e3cff */
[----:B--2---:R-:W-:Y:S04]  /*1d1f0*/  STL [R1+0x34ec], R60 ;  /* 0x0034ec3c01007387 */ /* 0x004fe80000100800 */
[----:B------:R0:W2:Y:S04]  /*1d200*/  @P2 LDG.E.U16 R59, desc[UR66][R4.64] ;  /* 0x00000042043b2981 */ /* 0x0000a8000c1e1500 */
[----:B------:R-:W3:Y:S01]  /*1d210*/  LDL R5, [R1+0x1604] ;  /* 0x0016040001057983 */ /* 0x000ee20000100800 */
[----:B------:R-:W-:Y:S01]  /*1d220*/  PRMT R58, RZ, 0x7610, R58 ;  /* 0x00007610ff3a7816 */ /* 0x000fe2000000003a */
[----:B0-----:R-:W-:-:S02]  /*1d230*/  @P2 IMAD.MOV.U32 R4, RZ, RZ, R61 ;  /* 0x000000ffff042224 */ /* 0x001fc400078e003d */
[----:B--2---:R0:W-:Y:S01]  /*1d240*/  STL [R1+0x34f0], R59 ;  /* 0x0034f03b01007387 */ /* 0x0041e20000100800 */
[----:B----4-:R-:W-:-:S03]  /*1d250*/  PRMT R57, RZ, 0x7610, R57 ;  /* 0x00007610ff397816 */ /* 0x010fc60000000039 */
[----:B------:R-:W2:Y:S04]  /*1d260*/  LDL R61, [R1+0x15e8] ;  /* 0x0015e800013d7983 */ /* 0x000ea80000100800 */
[----:B0-----:R-:W4:Y:S04]  /*1d270*/  LDL R59, [R1+0x1600] ;  /* 0x00160000013b7983 */ /* 0x001f280000100800 */
[----:B---3--:R4:W3:Y:S04]  /*1d280*/  @P2 LDG.E.U16 R58, desc[UR66][R4.64] ;  /* 0x00000042043a2981 */ /* 0x0088e8000c1e1500 */
[----:B------:R-:W2:Y:S01]  /*1d290*/  LDL R5, [R1+0x15fc] ;  /* 0x0015fc0001057983 */ /* 0x000ea20000100800 */
[----:B----4-:R-:W-:-:S03]  /*1d2a0*/  @P2 IMAD.MOV.U32 R4, RZ, RZ, R59 ;  /* 0x000000ffff042224 */ /* 0x010fc600078e003b */
[----:B---3--:R0:W-:Y:S01]  /*1d2b0*/  STL [R1+0x34f4], R58 ;  /* 0x0034f43a01007387 */ /* 0x0081e20000100800 */
[----:B------:R-:W-:-:S03]  /*1d2c0*/  PRMT R56, RZ, 0x7610, R56 ;  /* 0x00007610ff387816 */ /* 0x000fc60000000038 */
[----:B------:R-:W3:Y:S04]  /*1d2d0*/  LDL R59, [R1+0x15e0] ;  /* 0x0015e000013b7983 */ /* 0x000ee80000100800 */
[----:B--2---:R1:W2:Y:S04]  /*1d2e0*/  @P2 LDG.E.U16 R57, desc[UR66][R4.64] ;  /* 0x0000004204392981 */ /* 0x0042a8000c1e1500 */
[----:B0-----:R-:W4:Y:S04]  /*1d2f0*/  LDL R58, [R1+0x15e4] ;  /* 0x0015e400013a7983 */ /* 0x001f280000100800 */
[----:B------:R-:W1:Y:S04]  /*1d300*/  LDL R4, [R1+0x15f4] ;  /* 0x0015f40001047983 */ /* 0x000e680000100800 */
[----:B------:R-:W1:Y:S02]  /*1d310*/  LDL R5, [R1+0x15f8] ;  /* 0x0015f80001057983 */ /* 0x000e640000100800 */
[----:B-1----:R-:W-:-:S04]  /*1d320*/  @P2 LOP3.LUT R5, R5, R4, RZ, 0x3c, !PT ;  /* 0x0000000405052212 */ /* 0x002fc800078e3cff */
[----:B------:R-:W-:-:S04]  /*1d330*/  @P2 LOP3.LUT R4, R5, R4, RZ, 0x3c, !PT ;  /* 0x0000000405042212 */ /* 0x000fc800078e3cff */
[----:B------:R-:W-:Y:S01]  /*1d340*/  @P2 LOP3.LUT R5, R5, R4, RZ, 0x3c, !PT ;  /* 0x0000000405052212 */ /* 0x000fe200078e3cff */
[----:B--2---:R-:W-:Y:S04]  /*1d350*/  STL [R1+0x34f8], R57 ;  /* 0x0034f83901007387 */ /* 0x004fe80000100800 */
[----:B------:R0:W2:Y:S04]  /*1d360*/  @P2 LDG.E.U16 R56, desc[UR66][R4.64] ;  /* 0x0000004204382981 */ /* 0x0000a8000c1e1500 */
[----:B------:R-:W0:Y:S04]  /*1d370*/  LDL R4, [R1+0x15ec] ;  /* 0x0015ec0001047983 */ /* 0x000e280000100800 */
[----:B------:R-:W0:Y:S01]  /*1d380*/  LDL R5, [R1+0x15f0] ;  /* 0x0015f00001057983 */ /* 0x000e220000100800 */
[----:B------:R-:W-:-:S02]  /*1d390*/  PRMT R55, RZ, 0x7610, R55 ;  /* 0x00007610ff377816 */ /* 0x000fc40000000037 */
[----:B------:R-:W-:Y:S02]  /*1d3a0*/  PRMT R54, RZ, 0x7610, R54 ;  /* 0x00007610ff367816 */ /* 0x000fe40000000036 */
[----:B0-----:R-:W-:-:S04]  /*1d3b0*/  @P2 LOP3.LUT R5, R5, R4, RZ, 0x3c, !PT ;  /* 0x0000000405052212 */ /* 0x001fc800078e3cff */
[----:B------:R-:W-:-:S04]  /*1d3c0*/  @P2 LOP3.LUT R4, R5, R4, RZ, 0x3c, !PT ;  /* 0x0000000405042212 */ /* 0x000fc800078e3cff */
[----:B------:R-:W-:Y:S01]  /*1d3d0*/  @P2 LOP3.LUT R5, R5, R4, RZ, 0x3c, !PT ;  /* 0x0000000405052212 */ /* 0x000fe200078e3cff */
[----:B--2---:R0:W-:Y:S04]  /*1d3e0*/  STL [R1+0x34fc], R56 ;  /* 0x0034fc3801007387 */ /* 0x0041e80000100800 */
[----:B------:R1:W2:Y:S04]  /*1d3f0*/  @P2 LDG.E.U16 R55, desc[UR66][R4.64] ;  /* 0x0000004204372981 */ /* 0x0002a8000c1e1500 */
[----:B0-----:R-:W2:Y:S01]  /*1d400*/  LDL R56, [R1+0x15dc] ;  /* 0x0015dc0001387983 */ /* 0x001ea20000100800 */
[----:B-1----:R-:W-:-:S02]  /*1d410*/  @P2 IMAD.MOV.U32 R4, RZ, RZ, R61 ;  /* 0x000000ffff042224 */ /* 0x002fc400078e003d */
[----:B----4-:R-:W-:-:S05]  /*1d420*/  @P2 IMAD.MOV.U32 R5, RZ, RZ, R58 ;  /* 0x000000ffff052224 */ /* 0x010fca00078e003a */
[----:B------:R3:W4:Y:S01]  /*1d430*/  @P2 LDG.E.U16 R54, desc[UR66][R4.64] ;  /* 0x0000004204362981 */ /* 0x000722000c1e1500 */
[----:B------:R-:W-:Y:S01]  /*1d440*/  PRMT R53, RZ, 0x7610, R53 ;  /* 0x00007610ff357816 */ /* 0x000fe20000000035 */
[----:B---3--:R-:W-:Y:S02]  /*1d450*/  @P2 IMAD.MOV.U32 R4, RZ, RZ, R59 ;  /* 0x000000ffff042224 */ /* 0x008fe400078e003b */
[----:B--2---:R-:W-:Y:S04]  /*1d460*/  STL [R1+0x3500], R55 ;  /* 0x0035003701007387 */ /* 0x004fe80000100800 */
[----:B------:R-:W2:Y:S04]  /*1d470*/  LDL R61, [R1+0x15bc] ;  /* 0x0015bc00013d7983 */ /* 0x000ea80000100800 */
[----:B------:R-:W3:Y:S01]  /*1d480*/  LDL R58, [R1+0x15c0] ;  /* 0x0015c000013a7983 */ /* 0x000ee20000100800 */
[----:B------:R-:W-:-:S05]  /*1d490*/  @P2 IMAD.MOV.U32 R5, RZ, RZ, R56 ;  /* 0x000000ffff052224 */ /* 0x000fca00078e0038 */
[----:B------:R0:W2:Y:S04]  /*1d4a0*/  @P2 LDG.E.U16 R53, desc[UR66][R4.64] ;  /* 0x0000004204352981 */ /* 0x0000a8000c1e1500 */
[----:B----4-:R-:W-:Y:S01]  /*1d4b0*/  STL [R1+0x3504], R54 ;  /* 0x0035043601007387 */ /* 0x010fe20000100800 */
[----:B------:R-:W-:Y:S02]  /*1d4c0*/  ISETP.GT.AND P0, PT, R2, 0x17, PT ;  /* 0x000000170200780c */ /* 0x000fe40003f04270 */
[----:B------:R-:W-:Y:S01]  /*1d4d0*/  PRMT R60, RZ, 0x7610, R60 ;  /* 0x00007610ff3c7816 */ /* 0x000fe2000000003c */
[----:B------:R-:W4:Y:S04]  /*1d4e0*/  LDL R59, [R1+0x15b4] ;  /* 0x0015b400013b7983 */ /* 0x000f280000100800 */
[----:B------:R-:W2:Y:S04]  /*1d4f0*/  LDL R56, [R1+0x15b8] ;  /* 0x0015b80001387983 */ /* 0x000ea80000100800 */
[----:B------:R-:W0:Y:S04]  /*1d500*/  LDL R4, [R1+0x15d4] ;  /* 0x0015d40001047983 */ /* 0x000e280000100800 */
[----:B------:R-:W0:Y:S02]  /*1d510*/  LDL R5, [R1+0x15d8] ;  /* 0x0015d80001057983 */ /* 0x000e240000100800 */
[----:B0-----:R-:W-:-:S04]  /*1d520*/  @P0 LOP3.LUT R5, R5, R4, RZ, 0x3c, !PT ;  /* 0x0000000405050212 */ /* 0x001fc800078e3cff */
[----:B------:R-:W-:-:S04]  /*1d530*/  @P0 LOP3.LUT R4, R5, R4, RZ, 0x3c, !PT ;  /* 0x0000000405040212 */ /* 0x000fc800078e3cff */
[----:B------:R-:W-:Y:S01]  /*1d540*/  @P0 LOP3.LUT R5, R5, R4, RZ, 0x3c, !PT ;  /* 0x0000000405050212 */ /* 0x000fe200078e3cff */
[----:B--2---:R-:W-:Y:S04]  /*1d550*/  STL [R1+0x3508], R53 ;  /* 0x0035083501007387 */ /* 0x004fe80000100800 */
[----:B------:R0:W2:Y:S04]  /*1d560*/  @P0 LDG.E.U16 R60, desc[UR66][R4.64] ;  /* 0x00000042043c0981 */ /* 0x0000a8000c1e1500 */
[----:B------:R-:W0:Y:S04]  /*1d570*/  LDL R4, [R1+0x15cc] ;  /* 0x0015cc0001047983 */ /* 0x000e280000100800 */
[----:B------:R-:W0:Y:S01]  /*1d580*/  LDL R5, [R1+0x15d0] ;  /* 0x0015d00001057983 */ /* 0x000e220000100800 */
[----:B------:R-:W-:-:S02]  /*1d590*/  PRMT R8, RZ, 0x7610, R8 ;  /* 0x00007610ff087816 */ /* 0x000fc40000000008 */
        /* <DEDUP_REMOVED lines=11> */
[----:B------:R-:W-:Y:S02]  /*1d650*/  PRMT R6, RZ, 0x7610, R6 ;  /* 0x00007610ff067816 */ /* 0x000fe40000000006 */
[----:B------:R-:W-:Y:S02]  /*1d660*/  PRMT R3, RZ, 0x7610, R3 ;  /* 0x00007610ff037816 */ /* 0x000fe40000000003 */
[----:B--2---:R-:W-:-:S04]  /*1d670*/  @P0 LOP3.LUT R5, R5, R4, RZ, 0x3c, !PT ;  /* 0x0000000405050212 */ /* 0x004fc800078e3cff */
[----:B------:R-:W-:-:S04]  /*1d680*/  @P0 LOP3.LUT R4, R5, R4, RZ, 0x3c, !PT ;  /* 0x0000000405040212 */ /* 0x000fc800078e3cff */
[----:B------:R-:W-:-:S05]  /*1d690*/  @P0 LOP3.LUT R5, R5, R4, RZ, 0x3c, !PT ;  /* 0x0000000405050212 */ /* 0x000fca00078e3cff */
[----:B------:R0:W2:Y:S02]  /*1d6a0*/  @P0 LDG.E.U16 R7, desc[UR66][R4.64] ;  /* 0x0000004204070981 */ /* 0x0000a4000c1e1500 */
[----:B0-----:R-:W-:Y:S02]  /*1d6b0*/  @P0 IMAD.MOV.U32 R4, RZ, RZ, R58 ;  /* 0x000000ffff040224 */ /* 0x001fe400078e003a */
[----:B------:R-:W-:-:S05]  /*1d6c0*/  @P0 IMAD.MOV.U32 R5, RZ, RZ, R61 ;  /* 0x000000ffff050224 */ /* 0x000fca00078e003d */
[----:B------:R0:W3:Y:S02]  /*1d6d0*/  @P0 LDG.E.U16 R6, desc[UR66][R4.64] ;  /* 0x0000004204060981 */ /* 0x0000e4000c1e1500 */
[----:B0-----:R-:W-:Y:S02]  /*1d6e0*/  @P0 IMAD.MOV.U32 R4, RZ, RZ, R56 ;  /* 0x000000ffff040224 */ /* 0x001fe400078e0038 */
[----:B----4-:R-:W-:-:S05]  /*1d6f0*/  @P0 IMAD.MOV.U32 R5, RZ, RZ, R59 ;  /* 0x000000ffff050224 */ /* 0x010fca00078e003b */
[----:B------:R-:W4:Y:S04]  /*1d700*/  @P0 LDG.E.U16 R3, desc[UR66][R4.64] ;  /* 0x0000004204030981 */ /* 0x000f28000c1e1500 */
[----:B--2---:R0:W-:Y:S04]  /*1d710*/  STL [R1+0x12f4], R7 ;  /* 0x0012f40701007387 */ /* 0x0041e80000100800 */
[----:B0-----:R-:W2:Y:S04]  /*1d720*/  LDL.LU R7, [R1+0x3568] ;  /* 0x0035680001077983 */ /* 0x001ea80000300800 */
[----:B------:R-:W2:Y:S04]  /*1d730*/  LDL R61, [R1+0x1594] ;  /* 0x00159400013d7983 */ /* 0x000ea80000100800 */
[----:B------:R-:W2:Y:S04]  /*1d740*/  LDL R58, [R1+0x1598] ;  /* 0x00159800013a7983 */ /* 0x000ea80000100800 */
[----:B---3--:R0:W-:Y:S04]  /*1d750*/  STL [R1+0x12f0], R6 ;  /* 0x0012f00601007387 */ /* 0x0081e80000100800 */
[----:B0-----:R-:W3:Y:S04]  /*1d760*/  LDL.LU R6, [R1+0x3564] ;  /* 0x0035640001067983 */ /* 0x001ee80000300800 */
[----:B------:R-:W2:Y:S04]  /*1d770*/  LDL R59, [R1+0x158c] ;  /* 0x00158c00013b7983 */ /* 0x000ea80000100800 */
[----:B------:R-:W2:Y:S04]  /*1d780*/  LDL R56, [R1+0x1590] ;  /* 0x0015900001387983 */ /* 0x000ea80000100800 */
[----:B----4-:R0:W-:Y:S04]  /*1d790*/  STL [R1+0x12ec], R3 ;  /* 0x0012ec0301007387 */ /* 0x0101e80000100800 */
[----:B0-----:R-:W4:Y:S04]  /*1d7a0*/  LDL.LU R3, [R1+0x3560] ;  /* 0x0035600001037983 */ /* 0x001f280000300800 */
[----:B------:R-:W2:Y:S01]  /*1d7b0*/  LDL R5, [R1+0x15ac] ;  /* 0x0015ac0001057983 */ /* 0x000ea20000100800 */
[----:B------:R-:W-:Y:S01]  /*1d7c0*/  PRMT R55, RZ, 0x7610, R55 ;  /* 0x00007610ff377816 */ /* 0x000fe20000000037 */
[----:B------:R-:W-:Y:S01]  /*1d7d0*/  @P0 IMAD.MOV.U32 R4, RZ, RZ, R60 ;  /* 0x000000ffff040224 */ /* 0x000fe200078e003c */
[----:B------:R-:W-:-:S02]  /*1d7e0*/  ISETP.GT.AND P1, PT, R2, 0x18, PT ;  /* 0x000000180200780c */ /* 0x000fc40003f24270 */
[----:B------:R-:W-:Y:S02]  /*1d7f0*/  PRMT R0, RZ, 0x7610, R0 ;  /* 0x00007610ff007816 */ /* 0x000fe40000000000 */
[----:B------:R-:W-:Y:S01]  /*1d800*/  PRMT R52, RZ, 0x7610, R52 ;  /* 0x00007610ff347816 */ /* 0x000fe20000000034 */
[----:B------:R-:W3:Y:S04]  /*1d810*/  LDL R60, [R1+0x1584] ;  /* 0x00158400013c7983 */ /* 0x000ee80000100800 */
[----:B--2---:R0:W2:Y:S04]  /*1d820*/  @P0 LDG.E.U16 R55, desc[UR66][R4.64] ;  /* 0x0000004204370981 */ /* 0x0040a8000c1e1500 */
[----:B------:R-:W0:Y:S04]  /*1d830*/  LDL R4, [R1+0x15a4] ;  /* 0x0015a40001047983 */ /* 0x000e280000100800 */
[----:B------:R-:W0:Y:S01]  /*1d840*/  LDL R5, [R1+0x15a8] ;  /* 0x0015a80001057983 */ /* 0x000e220000100800 */
[----:B------:R-:W-:-:S02]  /*1d850*/  PRMT R51, RZ, 0x7610, R51 ;  /* 0x00007610ff337816 */ /* 0x000fc40000000033 */
[----:B0-----:R-:W-:-:S04]  /*1d860*/  @P0 LOP3.LUT R5, R5, R4, RZ, 0x3c, !PT ;  /* 0x0000000405050212 */ /* 0x001fc800078e3cff */
[----:B------:R-:W-:-:S04]  /*1d870*/  @P0 LOP3.LUT R4, R5, R4, RZ, 0x3c, !PT ;  /* 0x0000000405040212 */ /* 0x000fc800078e3cff */
[----:B------:R-:W-:-:S05]  /*1d880*/  @P0 LOP3.LUT R5, R5, R4, RZ, 0x3c, !PT ;  /* 0x0000000405050212 */ /* 0x000fca00078e3cff */
[----:B------:R0:W4:Y:S04]  /*1d890*/  @P0 LDG.E.U16 R0, desc[UR66][R4.64] ;  /* 0x0000004204000981 */ /* 0x000128000c1e1500 */
[----:B--2---:R1:W-:Y:S01]  /*1d8a0*/  STL [R1+0x12e8], R55 ;  /* 0x0012e83701007387 */ /* 0x0043e20000100800 */
[----:B0-----:R-:W-:Y:S02]  /*1d8b0*/  @P1 IMAD.MOV.U32 R4, RZ, RZ, R58 ;  /* 0x000000ffff041224 */ /* 0x001fe400078e003a */
[----:B------:R-:W-:Y:S01]  /*1d8c0*/  @P1 IMAD.MOV.U32 R5, RZ, RZ, R61 ;  /* 0x000000ffff051224 */ /* 0x000fe200078e003d */
[----:B-1----:R-:W2:Y:S04]  /*1d8d0*/  LDL R55, [R1+0x1588] ;  /* 0x0015880001377983 */ /* 0x002ea80000100800 */
[----:B------:R0:W2:Y:S02]  /*1d8e0*/  @P1 LDG.E.U16 R52, desc[UR66][R4.64] ;  /* 0x0000004204341981 */ /* 0x0000a4000c1e1500 */
[----:B0-----:R-:W-:-:S02]  /*1d8f0*/  @P1 IMAD.MOV.U32 R4, RZ, RZ, R56 ;  /* 0x000000ffff041224 */ /* 0x001fc400078e0038 */
[----:B------:R-:W-:-:S05]  /*1d900*/  @P1 IMAD.MOV.U32 R5, RZ, RZ, R59 ;  /* 0x000000ffff051224 */ /* 0x000fca00078e003b */
[----:B------:R3:W2:Y:S01]  /*1d910*/  @P1 LDG.E.U16 R51, desc[UR66][R4.64] ;  /* 0x0000004204331981 */ /* 0x0006a2000c1e1500 */
[----:B------:R-:W-:Y:S01]  /*1d920*/  PRMT R50, RZ, 0x7610, R50 ;  /* 0x00007610ff327816 */ /* 0x000fe20000000032 */
[----:B---3--:R-:W-:Y:S02]  /*1d930*/  @P1 IMAD.MOV.U32 R5, RZ, RZ, R60 ;  /* 0x000000ffff051224 */ /* 0x008fe400078e003c */
[----:B----4-:R-:W-:Y:S04]  /*1d940*/  STL [R1+0x12e4], R0 ;  /* 0x0012e40001007387 */ /* 0x010fe80000100800 */
[----:B------:R-:W3:Y:S01]  /*1d950*/  LDL R58, [R1+0x1580] ;  /* 0x00158000013a7983 */ /* 0x000ee20000100800 */
[----:B--2---:R-:W-:-:S03]  /*1d960*/  @P1 IMAD.MOV.U32 R4, RZ, RZ, R55 ;  /* 0x000000ffff041224 */ /* 0x004fc600078e0037 */
[----:B------:R-:W-:Y:S04]  /*1d970*/  STL [R1+0x3550], R52 ;  /* 0x0035503401007387 */ /* 0x000fe80000100800 */
[----:B------:R-:W2:Y:S04]  /*1d980*/  LDL R59, [R1+0x1574] ;  /* 0x00157400013b7983 */ /* 0x000ea80000100800 */
[----:B------:R-:W4:Y:S04]  /*1d990*/  LDL R56, [R1+0x1578] ;  /* 0x0015780001387983 */ /* 0x000f280000100800 */
[----:B------:R3:W2:Y:S04]  /*1d9a0*/  @P1 LDG.E.U16 R50, desc[UR66][R4.64] ;  /* 0x0000004204321981 */ /* 0x0006a8000c1e1500 */
[----:B------:R-:W-:Y:S04]  /*1d9b0*/  STL [R1+0x3554], R51 ;  /* 0x0035543301007387 */ /* 0x000fe80000100800 */
[----:B------:R-:W2:Y:S01]  /*1d9c0*/  LDL R5, [R1+0x157c] ;  /* 0x00157c0001057983 */ /* 0x000ea20000100800 */
[----:B------:R-:W-:-:S03]  /*1d9d0*/  PRMT R49, RZ, 0x7610, R49 ;  /* 0x00007610ff317816 */ /* 0x000fc60000000031 */
[----:B------:R-:W4:Y:S04]  /*1d9e0*/  LDL R55, [R1+0x1570] ;  /* 0x0015700001377983 */ /* 0x000f280000100800 */
[----:B------:R-:W4:Y:S04]  /*1d9f0*/  LDL R61, [R1+0x1564] ;  /* 0x00156400013d7983 */ /* 0x000f280000100800 */
[----:B------:R-:W4:Y:S01]  /*1da00*/  LDL R60, [R1+0x1568] ;  /* 0x00156800013c7983 */ /* 0x000f220000100800 */
[----:B---3--:R-:W-:-:S05]  /*1da10*/  @P1 IMAD.MOV.U32 R4, RZ, RZ, R58 ;  /* 0x000000ffff041224 */ /* 0x008fca00078e003a */
[----:B--2---:R4:W2:Y:S04]  /*1da20*/  @P1 LDG.E.U16 R49, desc[UR66][R4.64] ;  /* 0x0000004204311981 */ /* 0x0048a8000c1e1500 */
[----:B------:R0:W-:Y:S04]  /*1da30*/  STL [R1+0x3558], R50 ;  /* 0x0035583201007387 */ /* 0x0001e80000100800 */
[----:B------:R-:W3:Y:S04]  /*1da40*/  LDL R58, [R1+0x1560] ;  /* 0x00156000013a7983 */ /* 0x000ee80000100800 */
[----:B0-----:R-:W3:Y:S01]  /*1da50*/  LDL R50, [R1+0x156c] ;  /* 0x00156c0001327983 */ /* 0x001ee20000100800 */
[----:B----4-:R-:W-:-:S02]  /*1da60*/  @P1 IMAD.MOV.U32 R4, RZ, RZ, R56 ;  /* 0x000000ffff041224 */ /* 0x010fc400078e0038 */
[----:B------:R-:W-:Y:S01]  /*1da70*/  @P1 IMAD.MOV.U32 R5, RZ, RZ, R59 ;  /* 0x000000ffff051224 */ /* 0x000fe200078e003b */
[----:B------:R-:W-:-:S06]  /*1da80*/  PRMT R48, RZ, 0x7610, R48 ;  /* 0x00007610ff307816 */ /* 0x000fcc0000000030 */
[----:B------:R0:W4:Y:S02]  /*1da90*/  @P1 LDG.E.U16 R48, desc[UR66][R4.64] ;  /* 0x0000004204301981 */ /* 0x000124000c1e1500 */
[----:B0-----:R-:W-:Y:S02]  /*1daa0*/  @P1 IMAD.MOV.U32 R4, RZ, RZ, R55 ;  /* 0x000000ffff041224 */ /* 0x001fe400078e0037 */
[----:B--2---:R0:W-:Y:S04]  /*1dab0*/  STL [R1+0x355c], R49 ;  /* 0x00355c3101007387 */ /* 0x0041e80000100800 */
[----:B------:R-:W2:Y:S04]  /*1dac0*/  LDL R59, [R1+0x1554] ;  /* 0x00155400013b7983 */ /* 0x000ea80000100800 */
[----:B------:R-:W2:Y:S04]  /*1dad0*/  LDL R56, [R1+0x1558] ;  /* 0x0015580001387983 */ /* 0x000ea80000100800 */
[----:B------:R-:W2:Y:S04]  /*1dae0*/  LDL R55, [R1+0x154c] ;  /* 0x00154c0001377983 */ /* 0x000ea80000100800 */
[----:B0-----:R-:W2:Y:S01]  /*1daf0*/  LDL R49, [R1+0x155c] ;  /* 0x00155c0001317983 */ /* 0x001ea20000100800 */
[----:B---3--:R-:W-:-:S03]  /*1db00*/  @P1 IMAD.MOV.U32 R5, RZ, RZ, R50 ;  /* 0x000000ffff051224 */ /* 0x008fc600078e0032 */
[----:B------:R-:W3:Y:S01]  /*1db10*/  LDL R50, [R1+0x1550] ;  /* 0x0015500001327983 */ /* 0x000ee20000100800 */
[----:B------:R-:W-:Y:S02]  /*1db20*/  PRMT R47, RZ, 0x7610, R47 ;  /* 0x00007610ff2f7816 */ /* 0x000fe4000000002f */
[----:B------:R-:W-:Y:S02]  /*1db30*/  PRMT R46, RZ, 0x7610, R46 ;  /* 0x00007610ff2e7816 */ /* 0x000fe4000000002e */
[----:B------:R-:W-:Y:S02]  /*1db40*/  ISETP.GT.AND P2, PT, R2, 0x19, PT ;  /* 0x000000190200780c */ /* 0x000fe40003f44270 */
[----:B------:R0:W3:Y:S01]  /*1db50*/  @P1 LDG.E.U16 R47, desc[UR66][R4.64] ;  /* 0x00000042042f1981 */ /* 0x0000e2000c1e1500 */
[----:B------:R-:W-:Y:S01]  /*1db60*/  PRMT R45, RZ, 0x7610, R45 ;  /* 0x00007610ff2d7816 */ /* 0x000fe2000000002d */
[----:B0-----:R-:W-:Y:S02]  /*1db70*/  @P1 IMAD.MOV.U32 R4, RZ, RZ, R60 ;  /* 0x000000ffff041224 */ /* 0x001fe400078e003c */
[----:B------:R-:W-:Y:S01]  /*1db80*/  @P1 IMAD.MOV.U32 R5, RZ, RZ, R61 ;  /* 0x000000ffff051224 */ /* 0x000fe200078e003d */
[----:B------:R-:W3:Y:S04]  /*1db90*/  LDL R60, [R1+0x1548] ;  /* 0x00154800013c7983 */ /* 0x000ee80000100800 */
[----:B------:R-:W3:Y:S04]  /*1dba0*/  LDL R61, [R1+0x1544] ;  /* 0x00154400013d7983 */ /* 0x000ee80000100800 */
[----:B------:R0:W3:Y:S02]  /*1dbb0*/  @P1 LDG.E.U16 R46, desc[UR66][R4.64] ;  /* 0x00000042042e1981 */ /* 0x0000e4000c1e1500 */
[----:B0-----:R-:W-:-:S02]  /*1dbc0*/  @P1 IMAD.MOV.U32 R4, RZ, RZ, R58 ;  /* 0x000000ffff041224 */ /* 0x001fc400078e003a */
[----:B------:R-:W4:Y:S01]  /*1dbd0*/  LDL R58, [R1+0x153c] ;  /* 0x00153c00013a7983 */ /* 0x000f220000100800 */
[----:B------:R-:W-:Y:S01]  /*1dbe0*/  PRMT R44, RZ, 0x7610, R44 ;  /* 0x00007610ff2c7816 */ /* 0x000fe2000000002c */
[----:B--2---:R-:W-:Y:S02]  /*1dbf0*/  @P1 IMAD.MOV.U32 R5, RZ, RZ, R49 ;  /* 0x000000ffff051224 */ /* 0x004fe400078e0031 */
[----:B------:R-:W2:Y:S04]  /*1dc00*/  LDL R49, [R1+0x1540] ;  /* 0x0015400001317983 */ /* 0x000ea80000100800 */
[----:B------:R0:W2:Y:S02]  /*1dc10*/  @P1 LDG.E.U16 R45, desc[UR66][R4.64] ;  /* 0x00000042042d1981 */ /* 0x0000a4000c1e1500 */
[----:B0-----:R-:W-:-:S02]  /*1dc20*/  @P2 IMAD.MOV.U32 R4, RZ, RZ, R56 ;  /* 0x000000ffff042224 */ /* 0x001fc400078e0038 */
[----:B------:R-:W-:Y:S01]  /*1dc30*/  @P2 IMAD.MOV.U32 R5, RZ, RZ, R59 ;  /* 0x000000ffff052224 */ /* 0x000fe200078e003b */
[----:B------:R-:W2:Y:S04]  /*1dc40*/  LDL R56, [R1+0x1538] ;  /* 0x0015380001387983 */ /* 0x000ea80000100800 */
[----:B------:R-:W2:Y:S04]  /*1dc50*/  LDL R59, [R1+0x1534] ;  /* 0x00153400013b7983 */ /* 0x000ea80000100800 */
[----:B------:R3:W2:Y:S02]  /*1dc60*/  @P2 LDG.E.U16 R44, desc[UR66][R4.64] ;  /* 0x00000042042c2981 */ /* 0x0006a4000c1e1500 */
[----:B---3--:R-:W-:-:S02]  /*1dc70*/  @P2 IMAD.MOV.U32 R4, RZ, RZ, R50 ;  /* 0x000000ffff042224 */ /* 0x008fc400078e0032 */
[----:B------:R-:W-:Y:S01]  /*1dc80*/  @P2 IMAD.MOV.U32 R5, RZ, RZ, R55 ;  /* 0x000000ffff052224 */ /* 0x000fe200078e0037 */
[----:B------:R-:W3:Y:S04]  /*1dc90*/  LDL R50, [R1+0x1530] ;  /* 0x0015300001327983 */ /* 0x000ee80000100800 */
[----:B------:R-:W3:Y:S01]  /*1dca0*/  LDL R55, [R1+0x152c] ;  /* 0x00152c0001377983 */ /* 0x000ee20000100800 */
[----:B------:R-:W-:Y:S02]  /*1dcb0*/  PRMT R43, RZ, 0x7610, R43 ;  /* 0x00007610ff2b7816 */ /* 0x000fe4000000002b */
[----:B------:R-:W-:-:S04]  /*1dcc0*/  PRMT R42, RZ, 0x7610, R42 ;  /* 0x00007610ff2a7816 */ /* 0x000fc8000000002a */
[----:B------:R0:W3:Y:S01]  /*1dcd0*/  @P2 LDG.E.U16 R43, desc[UR66][R4.64] ;  /* 0x00000042042b2981 */ /* 0x0000e2000c1e1500 */
[----:B------:R-:W-:Y:S01]  /*1dce0*/  PRMT R41, RZ, 0x7610, R41 ;  /* 0x00007610ff297816 */ /* 0x000fe20000000029 */
[----:B0-----:R-:W-:Y:S02]  /*1dcf0*/  @P2 IMAD.MOV.U32 R4, RZ, RZ, R60 ;  /* 0x000000ffff042224 */ /* 0x001fe400078e003c */
[----:B------:R-:W-:Y:S01]  /*1dd00*/  @P2 IMAD.MOV.U32 R5, RZ, RZ, R61 ;  /* 0x000000ffff052224 */ /* 0x000fe200078e003d */
[----:B------:R-:W3:Y:S04]  /*1dd10*/  LDL R60, [R1+0x1528] ;  /* 0x00152800013c7983 */ /* 0x000ee80000100800 */
[----:B------:R-:W3:Y:S04]  /*1dd20*/  LDL R61, [R1+0x1524] ;  /* 0x00152400013d7983 */ /* 0x000ee80000100800 */
[----:B------:R4:W3:Y:S02]  /*1dd30*/  @P2 LDG.E.U16 R42, desc[UR66][R4.64] ;  /* 0x00000042042a2981 */ /* 0x0008e4000c1e1500 */
[----:B----4-:R-:W-:-:S02]  /*1dd40*/  @P2 IMAD.MOV.U32 R5, RZ, RZ, R58 ;  /* 0x000000ffff052224 */ /* 0x010fc400078e003a */
        /* <DEDUP_REMOVED lines=15> */
[----:B------:R-:W-:Y:S02]  /*1de40*/  PRMT R38, RZ, 0x7610, R38 ;  /* 0x00007610ff267816 */ /* 0x000fe40000000026 */
[----:B------:R-:W-:-:S02]  /*1de50*/  ISETP.GT.AND P1, PT, R2, 0x1a, PT ;  /* 0x0000001a0200780c */ /* 0x000fc40003f24270 */
[----:B------:R0:W3:Y:S01]  /*1de60*/  @P2 LDG.E.U16 R39, desc[UR66][R4.64] ;  /* 0x0000004204272981 */ /* 0x0000e2000c1e1500 */
[----:B------:R-:W-:Y:S01]  /*1de70*/  PRMT R37, RZ, 0x7610, R37 ;  /* 0x00007610ff257816 */ /* 0x000fe20000000025 */
[----:B0-----:R-:W-:Y:S02]  /*1de80*/  @P2 IMAD.MOV.U32 R4, RZ, RZ, R60 ;  /* 0x000000ffff042224 */ /* 0x001fe400078e003c */
[----:B------:R-:W-:Y:S01]  /*1de90*/  @P2 IMAD.MOV.U32 R5, RZ, RZ, R61 ;  /* 0x000000ffff052224 */ /* 0x000fe200078e003d */
[----:B------:R-:W-:Y:S02]  /*1dea0*/  PRMT R36, RZ, 0x7610, R36 ;  /* 0x00007610ff247816 */ /* 0x000fe40000000024 */
[----:B------:R-:W-:Y:S01]  /*1deb0*/  PRMT R35, RZ, 0x7610, R35 ;  /* 0x00007610ff237816 */ /* 0x000fe20000000023 */
[----:B------:R-:W3:Y:S04]  /*1dec0*/  LDL R61, [R1+0x14fc] ;  /* 0x0014fc00013d7983 */ /* 0x000ee80000100800 */
[----:B------:R4:W3:Y:S04]  /*1ded0*/  @P2 LDG.E.U16 R38, desc[UR66][R4.64] ;  /* 0x0000004204262981 */ /* 0x0008e8000c1e1500 */
[----:B------:R-:W3:Y:S01]  /*1dee0*/  LDL R60, [R1+0x1500] ;  /* 0x00150000013c7983 */ /* 0x000ee20000100800 */
[----:B----4-:R-:W-:-:S03]  /*1def0*/  @P2 IMAD.MOV.U32 R5, RZ, RZ, R58 ;  /* 0x000000ffff052224 */ /* 0x010fc600078e003a */
[----:B------:R-:W4:Y:S01]  /*1df00*/  LDL R58, [R1+0x1504] ;  /* 0x00150400013a7983 */ /* 0x000f220000100800 */
[----:B--2---:R-:W-:-:S03]  /*1df10*/  @P2 IMAD.MOV.U32 R4, RZ, RZ, R49 ;  /* 0x000000ffff042224 */ /* 0x004fc600078e0031 */
[----:B------:R-:W2:Y:S04]  /*1df20*/  LDL R49, [R1+0x1508] ;  /* 0x0015080001317983 */ /* 0x000ea80000100800 */
[----:B------:R0:W2:Y:S02]  /*1df30*/  @P2 LDG.E.U16 R37, desc[UR66][R4.64] ;  /* 0x0000004204252981 */ /* 0x0000a4000c1e1500 */
[----:B0-----:R-:W-:Y:S02]  /*1df40*/  @P1 IMAD.MOV.U32 R4, RZ, RZ, R56 ;  /* 0x000000ffff041224 */ /* 0x001fe400078e0038 */
[----:B------:R-:W-:-:S05]  /*1df50*/  @P1 IMAD.MOV.U32 R5, RZ, RZ, R59 ;  /* 0x000000ffff051224 */ /* 0x000fca00078e003b */
[----:B------:R3:W2:Y:S02]  /*1df60*/  @P1 LDG.E.U16 R36, desc[UR66][R4.64] ;  /* 0x0000004204241981 */ /* 0x0006a4000c1e1500 */
[----:B---3--:R-:W-:Y:S02]  /*1df70*/  @P1 IMAD.MOV.U32 R4, RZ, RZ, R50 ;  /* 0x000000ffff041224 */ /* 0x008fe400078e0032 */
[----:B------:R-:W-:-:S05]  /*1df80*/  @P1 IMAD.MOV.U32 R5, RZ, RZ, R55 ;  /* 0x000000ffff051224 */ /* 0x000fca00078e0037 */
[----:B------:R4:W3:Y:S01]  /*1df90*/  @P1 LDG.E.U16 R35, desc[UR66][R4.64] ;  /* 0x0000004204231981 */ /* 0x0008e2000c1e1500 */
[----:B------:R-:W-:Y:S02]  /*1dfa0*/  PRMT R34, RZ, 0x7610, R34 ;  /* 0x00007610ff227816 */ /* 0x000fe40000000022 */
[----:B------:R-:W-:Y:S01]  /*1dfb0*/  PRMT R33, RZ, 0x7610, R33 ;  /* 0x00007610ff217816 */ /* 0x000fe20000000021 */
[----:B----4-:R-:W-:Y:S02]  /*1dfc0*/  @P1 IMAD.MOV.U32 R5, RZ, RZ, R58 ;  /* 0x000000ffff051224 */ /* 0x010fe400078e003a */
[----:B--2---:R-:W-:-:S05]  /*1dfd0*/  @P1 IMAD.MOV.U32 R4, RZ, RZ, R49 ;  /* 0x000000ffff041224 */ /* 0x004fca00078e0031 */
[----:B------:R0:W2:Y:S04]  /*1dfe0*/  @P1 LDG.E.U16 R34, desc[UR66][R4.64] ;  /* 0x0000004204221981 */ /* 0x0000a8000c1e1500 */
[----:B------:R-:W-:Y:S04]  /*1dff0*/  STL [R1+0x350c], R36 ;  /* 0x00350c2401007387 */ /* 0x000fe80000100800 */
[----:B------:R-:W4:Y:S04]  /*1e000*/  LDL R56, [R1+0x1494] ;  /* 0x0014940001387983 */ /* 0x000f280000100800 */
[----:B------:R-:W2:Y:S04]  /*1e010*/  LDL R55, [R1+0x1498] ;  /* 0x0014980001377983 */ /* 0x000ea80000100800 */
[----:B------:R-:W2:Y:S04]  /*1e020*/  LDL R59, [R1+0x148c] ;  /* 0x00148c00013b7983 */ /* 0x000ea80000100800 */
[----:B------:R-:W2:Y:S01]  /*1e030*/  LDL R50, [R1+0x1490] ;  /* 0x0014900001327983 */ /* 0x000ea20000100800 */
[----:B0-----:R-:W-:-:S02]  /*1e040*/  @P1 IMAD.MOV.U32 R4, RZ, RZ, R60 ;  /* 0x000000ffff041224 */ /* 0x001fc400078e003c */
[----:B------:R-:W-:-:S05]  /*1e050*/  @P1 IMAD.MOV.U32 R5, RZ, RZ, R61 ;  /* 0x000000ffff051224 */ /* 0x000fca00078e003d */
[----:B------:R4:W2:Y:S04]  /*1e060*/  @P1 LDG.E.U16 R33, desc[UR66][R4.64] ;  /* 0x0000004204211981 */ /* 0x0008a8000c1e1500 */
[----:B---3--:R-:W-:Y:S04]  /*1e070*/  STL [R1+0x3510], R35 ;  /* 0x0035102301007387 */ /* 0x008fe80000100800 */
[----:B------:R-:W3:Y:S04]  /*1e080*/  LDL R58, [R1+0x1484] ;  /* 0x00148400013a7983 */ /* 0x000ee80000100800 */
[----:B------:R-:W3:Y:S01]  /*1e090*/  LDL R49, [R1+0x1488] ;  /* 0x0014880001317983 */ /* 0x000ee20000100800 */
[----:B------:R-:W-:-:S02]  /*1e0a0*/  ISETP.GT.AND P2, PT, R2, 0x1c, PT ;  /* 0x0000001c0200780c */ /* 0x000fc40003f44270 */
[----:B------:R-:W-:Y:S02]  /*1e0b0*/  PRMT R32, RZ, 0x7610, R32 ;  /* 0x00007610ff207816 */ /* 0x000fe40000000020 */
[----:B------:R-:W-:Y:S02]  /*1e0c0*/  PRMT R31, RZ, 0x7610, R31 ;  /* 0x00007610ff1f7816 */ /* 0x000fe4000000001f */
[----:B------:R-:W-:-:S07]  /*1e0d0*/  PRMT R30, RZ, 0x7610, R30 ;  /* 0x00007610ff1e7816 */ /* 0x000fce000000001e */
[----:B----4-:R-:W-:Y:S02]  /*1e0e0*/  @P2 IMAD.MOV.U32 R5, RZ, RZ, R56 ;  /* 0x000000ffff052224 */ /* 0x010fe400078e0038 */
[----:B--2---:R-:W-:-:S05]  /*1e0f0*/  @P2 IMAD.MOV.U32 R4, RZ, RZ, R55 ;  /* 0x000000ffff042224 */ /* 0x004fca00078e0037 */
[----:B------:R0:W2:Y:S02]  /*1e100*/  @P2 LDG.E.U16 R32, desc[UR66][R4.64] ;  /* 0x0000004204202981 */ /* 0x0000a4000c1e1500 */
[----:B0-----:R-:W-:Y:S02]  /*1e110*/  @P2 IMAD.MOV.U32 R4, RZ, RZ, R50 ;  /* 0x000000ffff042224 */ /* 0x001fe400078e0032 */
[----:B------:R-:W-:-:S05]  /*1e120*/  @P2 IMAD.MOV.U32 R5, RZ, RZ, R59 ;  /* 0x000000ffff052224 */ /* 0x000fca00078e003b */
[----:B------:R3:W4:Y:S04]  /*1e130*/  @P2 LDG.E.U16 R31, desc[UR66][R4.64] ;  /* 0x00000042041f2981 */ /* 0x000728000c1e1500 */
[----:B------:R-:W-:Y:S04]  /*1e140*/  STL [R1+0x3514], R34 ;  /* 0x0035142201007387 */ /* 0x000fe80000100800 */
[----:B------:R-:W-:Y:S04]  /*1e150*/  STL [R1+0x3518], R33 ;  /* 0x0035182101007387 */ /* 0x000fe80000100800 */
[----:B------:R-:W2:Y:S04]  /*1e160*/  LDL R56, [R1+0x1474] ;  /* 0x0014740001387983 */ /* 0x000ea80000100800 */
[----:B------:R-:W2:Y:S04]  /*1e170*/  LDL R55, [R1+0x1478] ;  /* 0x0014780001377983 */ /* 0x000ea80000100800 */
[----:B------:R-:W2:Y:S04]  /*1e180*/  LDL R61, [R1+0x146c] ;  /* 0x00146c00013d7983 */ /* 0x000ea80000100800 */
[----:B------:R-:W2:Y:S04]  /*1e190*/  LDL R60, [R1+0x1470] ;  /* 0x00147000013c7983 */ /* 0x000ea80000100800 */
[----:B------:R-:W2:Y:S04]  /*1e1a0*/  LDL R59, [R1+0x1464] ;  /* 0x00146400013b7983 */ /* 0x000ea80000100800 */
[----:B------:R-:W2:Y:S01]  /*1e1b0*/  LDL R50, [R1+0x1468] ;  /* 0x0014680001327983 */ /* 0x000ea20000100800 */
[----:B---3--:R-:W-:-:S02]  /*1e1c0*/  @P2 IMAD.MOV.U32 R4, RZ, RZ, R49 ;  /* 0x000000ffff042224 */ /* 0x008fc400078e0031 */
[----:B------:R-:W-:Y:S01]  /*1e1d0*/  @P2 IMAD.MOV.U32 R5, RZ, RZ, R58 ;  /* 0x000000ffff052224 */ /* 0x000fe200078e003a */
[----:B------:R-:W-:Y:S01]  /*1e1e0*/  PRMT R29, RZ, 0x7610, R29 ;  /* 0x00007610ff1d7816 */ /* 0x000fe2000000001d */
[----:B------:R-:W3:Y:S04]  /*1e1f0*/  LDL R58, [R1+0x145c] ;  /* 0x00145c00013a7983 */ /* 0x000ee80000100800 */
[----:B------:R0:W2:Y:S04]  /*1e200*/  @P2 LDG.E.U16 R30, desc[UR66][R4.64] ;  /* 0x00000042041e2981 */ /* 0x0000a8000c1e1500 */
[----:B------:R-:W2:Y:S04]  /*1e210*/  LDL R49, [R1+0x1460] ;  /* 0x0014600001317983 */ /* 0x000ea80000100800 */
[----:B------:R-:W0:Y:S04]  /*1e220*/  LDL R4, [R1+0x147c] ;  /* 0x00147c0001047983 */ /* 0x000e280000100800 */
[----:B------:R-:W0:Y:S01]  /*1e230*/  LDL R5, [R1+0x1480] ;  /* 0x0014800001057983 */ /* 0x000e220000100800 */
[----:B------:R-:W-:-:S02]  /*1e240*/  PRMT R28, RZ, 0x7610, R28 ;  /* 0x00007610ff1c7816 */ /* 0x000fc4000000001c */
[----:B------:R-:W-:Y:S02]  /*1e250*/  PRMT R27, RZ, 0x7610, R27 ;  /* 0x00007610ff1b7816 */ /* 0x000fe4000000001b */
[----:B0-----:R-:W-:-:S04]  /*1e260*/  @P2 LOP3.LUT R5, R5, R4, RZ, 0x3c, !PT ;  /* 0x0000000405052212 */ /* 0x001fc800078e3cff */
[----:B------:R-:W-:-:S04]  /*1e270*/  @P2 LOP3.LUT R4, R5, R4, RZ, 0x3c, !PT ;  /* 0x0000000405042212 */ /* 0x000fc800078e3cff */
[----:B------:R-:W-:-:S05]  /*1e280*/  @P2 LOP3.LUT R5, R5, R4, RZ, 0x3c, !PT ;  /* 0x0000000405052212 */ /* 0x000fca00078e3cff */
[----:B------:R2:W4:Y:S02]  /*1e290*/  @P2 LDG.E.U16 R29, desc[UR66][R4.64] ;  /* 0x00000042041d2981 */ /* 0x000524000c1e1500 */
[----:B--2---:R-:W-:Y:S02]  /*1e2a0*/  @P2 IMAD.MOV.U32 R4, RZ, RZ, R55 ;  /* 0x000000ffff042224 */ /* 0x004fe400078e0037 */
[----:B------:R-:W-:Y:S01]  /*1e2b0*/  @P2 IMAD.MOV.U32 R5, RZ, RZ, R56 ;  /* 0x000000ffff052224 */ /* 0x000fe200078e0038 */
[----:B------:R-:W2:Y:S04]  /*1e2c0*/  LDL R55, [R1+0x14f8] ;  /* 0x0014f80001377983 */ /* 0x000ea80000100800 */
[----:B------:R-:W4:Y:S04]  /*1e2d0*/  LDL R56, [R1+0x14f4] ;  /* 0x0014f40001387983 */ /* 0x000f280000100800 */
[----:B------:R0:W4:Y:S01]  /*1e2e0*/  @P2 LDG.E.U16 R28, desc[UR66][R4.64] ;  /* 0x00000042041c2981 */ /* 0x000122000c1e1500 */
[----:B------:R-:W-:Y:S01]  /*1e2f0*/  PRMT R26, RZ, 0x7610, R26 ;  /* 0x00007610ff1a7816 */ /* 0x000fe2000000001a */
[----:B0-----:R-:W-:-:S02]  /*1e300*/  @P2 IMAD.MOV.U32 R4, RZ, RZ, R60 ;  /* 0x000000ffff042224 */ /* 0x001fc400078e003c */
[----:B------:R-:W-:Y:S01]  /*1e310*/  @P2 IMAD.MOV.U32 R5, RZ, RZ, R61 ;  /* 0x000000ffff052224 */ /* 0x000fe200078e003d */
[----:B------:R-:W-:Y:S02]  /*1e320*/  PRMT R25, RZ, 0x7610, R25 ;  /* 0x00007610ff197816 */ /* 0x000fe40000000019 */
[----:B------:R-:W-:Y:S01]  /*1e330*/  PRMT R24, RZ, 0x7610, R24 ;  /* 0x00007610ff187816 */ /* 0x000fe20000000018 */
[----:B------:R-:W4:Y:S04]  /*1e340*/  LDL R61, [R1+0x14ec] ;  /* 0x0014ec00013d7983 */ /* 0x000f280000100800 */
[----:B------:R0:W4:Y:S04]  /*1e350*/  @P2 LDG.E.U16 R27, desc[UR66][R4.64] ;  /* 0x00000042041b2981 */ /* 0x000128000c1e1500 */
[----:B------:R-:W4:Y:S01]  /*1e360*/  LDL R60, [R1+0x1454] ;  /* 0x00145400013c7983 */ /* 0x000f220000100800 */
[----:B0-----:R-:W-:-:S02]  /*1e370*/  @P2 IMAD.MOV.U32 R4, RZ, RZ, R50 ;  /* 0x000000ffff042224 */ /* 0x001fc400078e0032 */
[----:B------:R-:W-:Y:S01]  /*1e380*/  @P2 IMAD.MOV.U32 R5, RZ, RZ, R59 ;  /* 0x000000ffff052224 */ /* 0x000fe200078e003b */
[----:B------:R-:W4:Y:S04]  /*1e390*/  LDL R50, [R1+0x14f0] ;  /* 0x0014f00001327983 */ /* 0x000f280000100800 */
[----:B------:R-:W4:Y:S04]  /*1e3a0*/  LDL R59, [R1+0x1458] ;  /* 0x00145800013b7983 */ /* 0x000f280000100800 */
[----:B------:R0:W4:Y:S02]  /*1e3b0*/  @P2 LDG.E.U16 R26, desc[UR66][R4.64] ;  /* 0x00000042041a2981 */ /* 0x000124000c1e1500 */
[----:B0-----:R-:W-:-:S02]  /*1e3c0*/  @P2 IMAD.MOV.U32 R4, RZ, RZ, R49 ;  /* 0x000000ffff042224 */ /* 0x001fc400078e0031 */
[----:B---3--:R-:W-:Y:S01]  /*1e3d0*/  @P2 IMAD.MOV.U32 R5, RZ, RZ, R58 ;  /* 0x000000ffff052224 */ /* 0x008fe200078e003a */
[----:B------:R-:W3:Y:S04]  /*1e3e0*/  LDL R49, [R1+0x1450] ;  /* 0x0014500001317983 */ /* 0x000ee80000100800 */
[----:B------:R-:W3:Y:S04]  /*1e3f0*/  LDL R58, [R1+0x144c] ;  /* 0x00144c00013a7983 */ /* 0x000ee80000100800 */
[----:B------:R2:W3:Y:S02]  /*1e400*/  @P2 LDG.E.U16 R25, desc[UR66][R4.64] ;  /* 0x0000004204192981 */ /* 0x0004e4000c1e1500 */
[----:B--2---:R-:W-:-:S02]  /*1e410*/  @P1 IMAD.MOV.U32 R4, RZ, RZ, R55 ;  /* 0x000000ffff041224 */ /* 0x004fc400078e0037 */
[----:B----4-:R-:W-:Y:S01]  /*1e420*/  @P1 IMAD.MOV.U32 R5, RZ, RZ, R56 ;  /* 0x000000ffff051224 */ /* 0x010fe200078e0038 */
[----:B------:R-:W2:Y:S04]  /*1e430*/  LDL R55, [R1+0x1448] ;  /* 0x0014480001377983 */ /* 0x000ea80000100800 */
[----:B------:R-:W4:Y:S04]  /*1e440*/  LDL R56, [R1+0x1444] ;  /* 0x0014440001387983 */ /* 0x000f280000100800 */
[----:B------:R0:W2:Y:S01]  /*1e450*/  @P1 LDG.E.U16 R24, desc[UR66][R4.64] ;  /* 0x0000004204181981 */ /* 0x0000a2000c1e1500 */
[----:B------:R-:W-:Y:S01]  /*1e460*/  PRMT R23, RZ, 0x7610, R23 ;  /* 0x00007610ff177816 */ /* 0x000fe20000000017 */
[----:B0-----:R-:W-:-:S02]  /*1e470*/  @P1 IMAD.MOV.U32 R5, RZ, RZ, R61 ;  /* 0x000000ffff051224 */ /* 0x001fc400078e003d */
[----:B------:R-:W-:-:S05]  /*1e480*/  @P1 IMAD.MOV.U32 R4, RZ, RZ, R50 ;  /* 0x000000ffff041224 */ /* 0x000fca00078e0032 */
[----:B------:R0:W3:Y:S04]  /*1e490*/  @P1 LDG.E.U16 R23, desc[UR66][R4.64] ;  /* 0x0000004204171981 */ /* 0x0000e8000c1e1500 */
[----:B--2---:R1:W-:Y:S04]  /*1e4a0*/  STL [R1+0x351c], R24 ;  /* 0x00351c1801007387 */ /* 0x0043e80000100800 */
[----:B------:R-:W2:Y:S04]  /*1e4b0*/  LDL R50, [R1+0x143c] ;  /* 0x00143c0001327983 */ /* 0x000ea80000100800 */
[----:B-1----:R-:W2:Y:S01]  /*1e4c0*/  LDL R24, [R1+0x1440] ;  /* 0x0014400001187983 */ /* 0x002ea20000100800 */
[----:B------:R-:W-:-:S02]  /*1e4d0*/  ISETP.GT.AND P2, PT, R2, 0x1d, PT ;  /* 0x0000001d0200780c */ /* 0x000fc40003f44270 */
[----:B------:R-:W-:Y:S02]  /*1e4e0*/  PRMT R22, RZ, 0x7610, R22 ;  /* 0x00007610ff167816 */ /* 0x000fe40000000016 */
[----:B------:R-:W-:-:S09]  /*1e4f0*/  PRMT R21, RZ, 0x7610, R21 ;  /* 0x00007610ff157816 */ /* 0x000fd20000000015 */
[----:B0-----:R-:W-:Y:S02]  /*1e500*/  @P2 IMAD.MOV.U32 R4, RZ, RZ, R59 ;  /* 0x000000ffff042224 */ /* 0x001fe400078e003b */
[----:B------:R-:W-:-:S05]  /*1e510*/  @P2 IMAD.MOV.U32 R5, RZ, RZ, R60 ;  /* 0x000000ffff052224 */ /* 0x000fca00078e003c */
[----:B------:R3:W2:Y:S01]  /*1e520*/  @P2 LDG.E.U16 R22, desc[UR66][R4.64] ;  /* 0x0000004204162981 */ /* 0x0006a2000c1e1500 */
[----:B------:R-:W-:Y:S01]  /*1e530*/  PRMT R20, RZ, 0x7610, R20 ;  /* 0x00007610ff147816 */ /* 0x000fe20000000014 */
[----:B---3--:R-:W-:Y:S02]  /*1e540*/  @P2 IMAD.MOV.U32 R4, RZ, RZ, R49 ;  /* 0x000000ffff042224 */ /* 0x008fe400078e0031 */
[----:B------:R-:W-:-:S05]  /*1e550*/  @P2 IMAD.MOV.U32 R5, RZ, RZ, R58 ;  /* 0x000000ffff052224 */ /* 0x000fca00078e003a */
[----:B------:R0:W3:Y:S01]  /*1e560*/  @P2 LDG.E.U16 R21, desc[UR66][R4.64] ;  /* 0x0000004204152981 */ /* 0x0000e2000c1e1500 */
[----:B------:R-:W-:-:S03]  /*1e570*/  PRMT R19, RZ, 0x7610, R19 ;  /* 0x00007610ff137816 */ /* 0x000fc60000000013 */
[----:B------:R-:W-:Y:S04]  /*1e580*/  STL [R1+0x3520], R23 ;  /* 0x0035201701007387 */ /* 0x000fe80000100800 */
[----:B------:R-:W3:Y:S04]  /*1e590*/  LDL R61, [R1+0x1438] ;  /* 0x00143800013d7983 */ /* 0x000ee80000100800 */
[----:B------:R-:W3:Y:S04]  /*1e5a0*/  LDL R58, [R1+0x142c] ;  /* 0x00142c00013a7983 */ /* 0x000ee80000100800 */
[----:B------:R-:W3:Y:S04]  /*1e5b0*/  LDL R49, [R1+0x1430] ;  /* 0x0014300001317983 */ /* 0x000ee80000100800 */
[----:B------:R-:W3:Y:S04]  /*1e5c0*/  LDL R60, [R1+0x141c] ;  /* 0x00141c00013c7983 */ /* 0x000ee80000100800 */
[----:B------:R-:W3:Y:S01]  /*1e5d0*/  LDL R59, [R1+0x1420] ;  /* 0x00142000013b7983 */ /* 0x000ee20000100800 */
[----:B0-----:R-:W-:-:S02]  /*1e5e0*/  @P2 IMAD.MOV.U32 R4, RZ, RZ, R55 ;  /* 0x000000ffff042224 */ /* 0x001fc400078e0037 */
[----:B----4-:R-:W-:Y:S01]  /*1e5f0*/  @P2 IMAD.MOV.U32 R5, RZ, RZ, R56 ;  /* 0x000000ffff052224 */ /* 0x010fe200078e0038 */
[----:B------:R-:W4:Y:S04]  /*1e600*/  LDL R55, [R1+0x1428] ;  /* 0x0014280001377983 */ /* 0x000f280000100800 */
[----:B------:R-:W4:Y:S04]  /*1e610*/  LDL R56, [R1+0x1424] ;  /* 0x0014240001387983 */ /* 0x000f280000100800 */
[----:B------:R2:W4:Y:S02]  /*1e620*/  @P2 LDG.E.U16 R20, desc[UR66][R4.64] ;  /* 0x0000004204142981 */ /* 0x000524000c1e1500 */
[----:B--2---:R-:W-:Y:S01]  /*1e630*/  @P2 IMAD.MOV.U32 R5, RZ, RZ, R50 ;  /* 0x000000ffff052224 */ /* 0x004fe200078e0032 */
[----:B------:R-:W-:Y:S01]  /*1e640*/  PRMT R18, RZ, 0x7610, R18 ;  /* 0x00007610ff127816 */ /* 0x000fe20000000012 */
[----:B------:R-:W2:Y:S01]  /*1e650*/  LDL R50, [R1+0x14e4] ;  /* 0x0014e40001327983 */ /* 0x000ea20000100800 */
[----:B------:R-:W-:-:S03]  /*1e660*/  @P2 IMAD.MOV.U32 R4, RZ, RZ, R24 ;  /* 0x000000ffff042224 */ /* 0x000fc600078e0018 */
[----:B------:R-:W2:Y:S04]  /*1e670*/  LDL R24, [R1+0x14e8] ;  /* 0x0014e80001187983 */ /* 0x000ea80000100800 */
[----:B------:R3:W2:Y:S04]  /*1e680*/  @P2 LDG.E.U16 R19, desc[UR66][R4.64] ;  /* 0x0000004204132981 */ /* 0x0006a8000c1e1500 */
[----:B------:R-:W2:Y:S01]  /*1e690*/  LDL R5, [R1+0x1434] ;  /* 0x0014340001057983 */ /* 0x000ea20000100800 */
[----:B------:R-:W-:Y:S01]  /*1e6a0*/  PRMT R17, RZ, 0x7610, R17 ;  /* 0x00007610ff117816 */ /* 0x000fe20000000011 */
[----:B---3--:R-:W-:-:S05]  /*1e6b0*/  @P2 IMAD.MOV.U32 R4, RZ, RZ, R61 ;  /* 0x000000ffff042224 */ /* 0x008fca00078e003d */
[----:B--2---:R0:W2:Y:S02]  /*1e6c0*/  @P2 LDG.E.U16 R18, desc[UR66][R4.64] ;  /* 0x0000004204122981 */ /* 0x0040a4000c1e1500 */
[----:B0-----:R-:W-:Y:S02]  /*1e6d0*/  @P2 IMAD.MOV.U32 R4, RZ, RZ, R49 ;  /* 0x000000ffff042224 */ /* 0x001fe400078e0031 */
[----:B------:R-:W-:Y:S01]  /*1e6e0*/  @P2 IMAD.MOV.U32 R5, RZ, RZ, R58 ;  /* 0x000000ffff052224 */ /* 0x000fe200078e003a */
[----:B------:R-:W3:Y:S04]  /*1e6f0*/  LDL R49, [R1+0x14e0] ;  /* 0x0014e00001317983 */ /* 0x000ee80000100800 */
[----:B------:R-:W2:Y:S04]  /*1e700*/  LDL R58, [R1+0x14dc] ;  /* 0x0014dc00013a7983 */ /* 0x000ea80000100800 */
[----:B------:R4:W2:Y:S02]  /*1e710*/  @P2 LDG.E.U16 R17, desc[UR66][R4.64] ;  /* 0x0000004204112981 */ /* 0x0008a4000c1e1500 */
[----:B----4-:R-:W-:-:S02]  /*1e720*/  @P2 IMAD.MOV.U32 R4, RZ, RZ, R55 ;  /* 0x000000ffff042224 */ /* 0x010fc400078e0037 */
[----:B------:R-:W-:Y:S01]  /*1e730*/  @P2 IMAD.MOV.U32 R5, RZ, RZ, R56 ;  /* 0x000000ffff052224 */ /* 0x000fe200078e0038 */
[----:B------:R-:W4:Y:S04]  /*1e740*/  LDL R55, [R1+0x1418] ;  /* 0x0014180001377983 */ /* 0x000f280000100800 */
[----:B------:R-:W4:Y:S01]  /*1e750*/  LDL R56, [R1+0x1414] ;  /* 0x0014140001387983 */ /* 0x000f220000100800 */
[----:B------:R-:W-:Y:S02]  /*1e760*/  PRMT R16, RZ, 0x7610, R16 ;  /* 0x00007610ff107816 */ /* 0x000fe40000000010 */
[----:B------:R-:W-:-:S04]  /*1e770*/  PRMT R15, RZ, 0x7610, R15 ;  /* 0x00007610ff0f7816 */ /* 0x000fc8000000000f */
[----:B------:R0:W4:Y:S01]  /*1e780*/  @P2 LDG.E.U16 R16, desc[UR66][R4.64] ;  /* 0x0000004204102981 */ /* 0x000122000c1e1500 */
[----:B------:R-:W-:Y:S01]  /*1e790*/  PRMT R14, RZ, 0x7610, R14 ;  /* 0x00007610ff0e7816 */ /* 0x000fe2000000000e */
[----:B0-----:R-:W-:Y:S02]  /*1e7a0*/  @P2 IMAD.MOV.U32 R4, RZ, RZ, R59 ;  /* 0x000000ffff042224 */ /* 0x001fe400078e003b */
[----:B------:R-:W-:-:S05]  /*1e7b0*/  @P2 IMAD.MOV.U32 R5, RZ, RZ, R60 ;  /* 0x000000ffff052224 */ /* 0x000fca00078e003c */
[----:B------:R0:W4:Y:S01]  /*1e7c0*/  @P2 LDG.E.U16 R15, desc[UR66][R4.64] ;  /* 0x00000042040f2981 */ /* 0x000122000c1e1500 */
[----:B------:R-:W-:Y:S02]  /*1e7d0*/  ISETP.GT.AND P2, PT, R2, 0x1e, PT ;  /* 0x0000001e0200780c */ /* 0x000fe40003f44270 */
[----:B------:R-:W-:Y:S01]  /*1e7e0*/  PRMT R13, RZ, 0x7610, R13 ;  /* 0x00007610ff0d7816 */ /* 0x000fe2000000000d */
[----:B0-----:R-:W-:Y:S02]  /*1e7f0*/  @P1 IMAD.MOV.U32 R4, RZ, RZ, R24 ;  /* 0x000000ffff041224 */ /* 0x001fe400078e0018 */
[----:B------:R-:W-:Y:S01]  /*1e800*/  @P1 IMAD.MOV.U32 R5, RZ, RZ, R50 ;  /* 0x000000ffff051224 */ /* 0x000fe200078e0032 */
[----:B------:R-:W-:Y:S01]  /*1e810*/  PRMT R12, RZ, 0x7610, R12 ;  /* 0x00007610ff0c7816 */ /* 0x000fe2000000000c */
[----:B------:R-:W4:Y:S04]  /*1e820*/  LDL R50, [R1+0x140c] ;  /* 0x00140c0001327983 */ /* 0x000f280000100800 */
[----:B------:R3:W4:Y:S04]  /*1e830*/  @P1 LDG.E.U16 R14, desc[UR66][R4.64] ;  /* 0x00000042040e1981 */ /* 0x000728000c1e1500 */
[----:B------:R-:W4:Y:S01]  /*1e840*/  LDL R24, [R1+0x1410] ;  /* 0x0014100001187983 */ /* 0x000f220000100800 */
[----:B---3--:R-:W-:-:S02]  /*1e850*/  @P1 IMAD.MOV.U32 R4, RZ, RZ, R49 ;  /* 0x000000ffff041224 */ /* 0x008fc400078e0031 */
[----:B--2---:R-:W-:-:S05]  /*1e860*/  @P1 IMAD.MOV.U32 R5, RZ, RZ, R58 ;  /* 0x000000ffff051224 */ /* 0x004fca00078e003a */
[----:B------:R4:W2:Y:S02]  /*1e870*/  @P1 LDG.E.U16 R13, desc[UR66][R4.64] ;  /* 0x00000042040d1981 */ /* 0x0008a4000c1e1500 */
[----:B----4-:R-:W-:Y:S02]  /*1e880*/  @P2 IMAD.MOV.U32 R4, RZ, RZ, R55 ;  /* 0x000000ffff042224 */ /* 0x010fe400078e0037 */
[----:B------:R-:W-:-:S05]  /*1e890*/  @P2 IMAD.MOV.U32 R5, RZ, RZ, R56 ;  /* 0x000000ffff052224 */ /* 0x000fca00078e0038 */
[----:B------:R0:W3:Y:S01]  /*1e8a0*/  @P2 LDG.E.U16 R12, desc[UR66][R4.64] ;  /* 0x00000042040c2981 */ /* 0x0000e2000c1e1500 */
[----:B------:R-:W-:-:S03]  /*1e8b0*/  PRMT R11, RZ, 0x7610, R11 ;  /* 0x00007610ff0b7816 */ /* 0x000fc6000000000b */
[----:B------:R-:W-:Y:S04]  /*1e8c0*/  STL [R1+0x3524], R14 ;  /* 0x0035240e01007387 */ /* 0x000fe80000100800 */
[----:B------:R-:W4:Y:S04]  /*1e8d0*/  LDL R58, [R1+0x1404] ;  /* 0x00140400013a7983 */ /* 0x000f280000100800 */
[----:B------:R-:W4:Y:S01]  /*1e8e0*/  LDL R49, [R1+0x1408] ;  /* 0x0014080001317983 */ /* 0x000f220000100800 */
[----:B0-----:R-:W-:Y:S02]  /*1e8f0*/  @P2 IMAD.MOV.U32 R4, RZ, RZ, R24 ;  /* 0x000000ffff042224 */ /* 0x001fe400078e0018 */
[----:B------:R-:W-:-:S05]  /*1e900*/  @P2 IMAD.MOV.U32 R5, RZ, RZ, R50 ;  /* 0x000000ffff052224 */ /* 0x000fca00078e0032 */
[----:B------:R4:W4:Y:S04]  /*1e910*/  @P2 LDG.E.U16 R11, desc[UR66][R4.64] ;  /* 0x00000042040b2981 */ /* 0x000928000c1e1500 */
[----:B--2---:R-:W-:Y:S04]  /*1e920*/  STL [R1+0x3528], R13 ;  /* 0x0035280d01007387 */ /* 0x004fe80000100800 */
[----:B------:R-:W2:Y:S04]  /*1e930*/  LDL R56, [R1+0x13fc] ;  /* 0x0013fc0001387983 */ /* 0x000ea80000100800 */
[----:B------:R-:W2:Y:S04]  /*1e940*/  LDL R55, [R1+0x1400] ;  /* 0x0014000001377983 */ /* 0x000ea80000100800 */
[----:B---3--:R-:W-:Y:S04]  /*1e950*/  STL [R1+0x352c], R12 ;  /* 0x00352c0c01007387 */ /* 0x008fe80000100800 */
[----:B------:R-:W3:Y:S04]  /*1e960*/  LDL R60, [R1+0x13f4] ;  /* 0x0013f400013c7983 */ /* 0x000ee80000100800 */
[----:B------:R-:W3:Y:S04]  /*1e970*/  LDL R59, [R1+0x13f8] ;  /* 0x0013f800013b7983 */ /* 0x000ee80000100800 */
[----:B------:R-:W3:Y:S04]  /*1e980*/  LDL R50, [R1+0x13ec] ;  /* 0x0013ec0001327983 */ /* 0x000ee80000100800 */
[----:B------:R-:W3:Y:S01]  /*1e990*/  LDL R24, [R1+0x13f0] ;  /* 0x0013f00001187983 */ /* 0x000ee20000100800 */
[----:B------:R-:W-:-:S02]  /*1e9a0*/  PRMT R10, RZ, 0x7610, R10 ;  /* 0x00007610ff0a7816 */ /* 0x000fc4000000000a */
[----:B------:R-:W-:Y:S02]  /*1e9b0*/  PRMT R9, RZ, 0x7610, R9 ;  /* 0x00007610ff097816 */ /* 0x000fe40000000009 */
[----:B------:R-:W-:Y:S02]  /*1e9c0*/  PRMT R8, RZ, 0x7610, R8 ;  /* 0x00007610ff087816 */ /* 0x000fe40000000008 */
[----:B------:R-:W-:Y:S01]  /*1e9d0*/  PRMT R7, RZ, 0x7610, R7 ;  /* 0x00007610ff077816 */ /* 0x000fe20000000007 */
[----:B----4-:R-:W-:Y:S02]  /*1e9e0*/  @P2 IMAD.MOV.U32 R5, RZ, RZ, R58 ;  /* 0x000000ffff052224 */ /* 0x010fe400078e003a */
[----:B------:R-:W-:-:S05]  /*1e9f0*/  @P2 IMAD.MOV.U32 R4, RZ, RZ, R49 ;  /* 0x000000ffff042224 */ /* 0x000fca00078e0031 */
[----:B------:R2:W4:Y:S04]  /*1ea00*/  @P2 LDG.E.U16 R10, desc[UR66][R4.64] ;  /* 0x00000042040a2981 */ /* 0x000528000c1e1500 */
[----:B------:R-:W-:Y:S04]  /*1ea10*/  STL [R1+0x3530], R11 ;  /* 0x0035300b01007387 */ /* 0x000fe80000100800 */
[----:B------:R-:W4:Y:S04]  /*1ea20*/  LDL R49, [R1+0x13e8] ;  /* 0x0013e80001317983 */ /* 0x000f280000100800 */
[----:B------:R-:W4:Y:S01]  /*1ea30*/  LDL R58, [R1+0x13e4] ;  /* 0x0013e400013a7983 */ /* 0x000f220000100800 */
[----:B--2---:R-:W-:-:S02]  /*1ea40*/  @P2 IMAD.MOV.U32 R5, RZ, RZ, R56 ;  /* 0x000000ffff052224 */ /* 0x004fc400078e0038 */
[----:B------:R-:W-:-:S05]  /*1ea50*/  @P2 IMAD.MOV.U32 R4, RZ, RZ, R55 ;  /* 0x000000ffff042224 */ /* 0x000fca00078e0037 */
[----:B------:R3:W2:Y:S02]  /*1ea60*/  @P2 LDG.E.U16 R9, desc[UR66][R4.64] ;  /* 0x0000004204092981 */ /* 0x0006a4000c1e1500 */
[----:B---3--:R-:W-:Y:S02]  /*1ea70*/  @P2 IMAD.MOV.U32 R5, RZ, RZ, R60 ;  /* 0x000000ffff052224 */ /* 0x008fe400078e003c */
[----:B------:R-:W-:-:S05]  /*1ea80*/  @P2 IMAD.MOV.U32 R4, RZ, RZ, R59 ;  /* 0x000000ffff042224 */ /* 0x000fca00078e003b */
[----:B------:R0:W3:Y:S02]  /*1ea90*/  @P2 LDG.E.U16 R8, desc[UR66][R4.64] ;  /* 0x0000004204082981 */ /* 0x0000e4000c1e1500 */
[----:B0-----:R-:W-:Y:S02]  /*1eaa0*/  @P2 IMAD.MOV.U32 R4, RZ, RZ, R24 ;  /* 0x000000ffff042224 */ /* 0x001fe400078e0018 */
[----:B------:R-:W-:-:S05]  /*1eab0*/  @P2 IMAD.MOV.U32 R5, RZ, RZ, R50 ;  /* 0x000000ffff052224 */ /* 0x000fca00078e0032 */
[----:B------:R0:W3:Y:S04]  /*1eac0*/  @P2 LDG.E.U16 R7, desc[UR66][R4.64] ;  /* 0x0000004204072981 */ /* 0x0000e8000c1e1500 */
[----:B----4-:R1:W-:Y:S04]  /*1ead0*/  STL [R1+0x3534], R10 ;  /* 0x0035340a01007387 */ /* 0x0103e80000100800 */
[----:B------:R-:W4:Y:S04]  /*1eae0*/  LDL R56, [R1+0x13dc] ;  /* 0x0013dc0001387983 */ /* 0x000f280000100800 */
[----:B------:R-:W4:Y:S01]  /*1eaf0*/  LDL R55, [R1+0x13e0] ;  /* 0x0013e00001377983 */ /* 0x000f220000100800 */
[----:B0-----:R-:W-:Y:S01]  /*1eb00*/  @P2 IMAD.MOV.U32 R4, RZ, RZ, R49 ;  /* 0x000000ffff042224 */ /* 0x001fe200078e0031 */
[----:B------:R-:W-:Y:S01]  /*1eb10*/  PRMT R6, RZ, 0x7610, R6 ;  /* 0x00007610ff067816 */ /* 0x000fe20000000006 */
[----:B------:R-:W-:-:S05]  /*1eb20*/  @P2 IMAD.MOV.U32 R5, RZ, RZ, R58 ;  /* 0x000000ffff052224 */ /* 0x000fca00078e003a */
[----:B------:R4:W4:Y:S04]  /*1eb30*/  @P2 LDG.E.U16 R6, desc[UR66][R4.64] ;  /* 0x0000004204062981 */ /* 0x000928000c1e1500 */
[----:B--2---:R-:W-:Y:S04]  /*1eb40*/  STL [R1+0x3538], R9 ;  /* 0x0035380901007387 */ /* 0x004fe80000100800 */
[----:B---3--:R-:W-:Y:S04]  /*1eb50*/  STL [R1+0x353c], R8 ;  /* 0x00353c0801007387 */ /* 0x008fe80000100800 */
[----:B------:R-:W2:Y:S04]  /*1eb60*/  LDL R50, [R1+0x159c] ;  /* 0x00159c0001327983 */ /* 0x000ea80000100800 */
[----:B------:R-:W3:Y:S04]  /*1eb70*/  LDL R24, [R1+0x15a0] ;  /* 0x0015a00001187983 */ /* 0x000ee80000100800 */
[----:B------:R0:W-:Y:S04]  /*1eb80*/  STL [R1+0x3540], R7 ;  /* 0x0035400701007387 */ /* 0x0001e80000100800 */
[----:B------:R-:W3:Y:S04]  /*1eb90*/  LDL R49, [R1+0x14d4] ;  /* 0x0014d40001317983 */ /* 0x000ee80000100800 */
[----:B-1----:R-:W3:Y:S01]  /*1eba0*/  LDL R10, [R1+0x14d8] ;  /* 0x0014d800010a7983 */ /* 0x002ee20000100800 */
[----:B------:R-:W-:-:S02]  /*1ebb0*/  PRMT R3, RZ, 0x7610, R3 ;  /* 0x00007610ff037816 */ /* 0x000fc40000000003 */
[----:B------:R-:W-:Y:S02]  /*1ebc0*/  ISETP.GT.AND P1, PT, R2, 0x1b, PT ;  /* 0x0000001b0200780c */ /* 0x000fe40003f24270 */
[----:B------:R-:W-:Y:S01]  /*1ebd0*/  PRMT R23, RZ, 0x7610, R23 ;  /* 0x00007610ff177816 */ /* 0x000fe20000000017 */
[----:B----4-:R-:W-:Y:S02]  /*1ebe0*/  @P2 IMAD.MOV.U32 R5, RZ, RZ, R56 ;  /* 0x000000ffff052224 */ /* 0x010fe400078e0038 */
[----:B------:R-:W-:-:S05]  /*1ebf0*/  @P2 IMAD.MOV.U32 R4, RZ, RZ, R55 ;  /* 0x000000ffff042224 */ /* 0x000fca00078e0037 */
[----:B------:R2:W4:Y:S01]  /*1ec00*/  @P2 LDG.E.U16 R3, desc[UR66][R4.64] ;  /* 0x0000004204032981 */ /* 0x000522000c1e1500 */
[----:B------:R-:W-:-:S03]  /*1ec10*/  PRMT R12, RZ, 0x7610, R12 ;  /* 0x00007610ff0c7816 */ /* 0x000fc6000000000c */
[----:B------:R1:W-:Y:S04]  /*1ec20*/  STL [R1+0x3544], R6 ;  /* 0x0035440601007387 */ /* 0x0003e80000100800 */
[----:B0-----:R-:W4:Y:S04]  /*1ec30*/  LDL R7, [R1+0x14cc] ;  /* 0x0014cc0001077983 */ /* 0x001f280000100800 */
[----:B-1----:R-:W4:Y:S01]  /*1ec40*/  LDL R6, [R1+0x14d0] ;  /* 0x0014d00001067983 */ /* 0x002f220000100800 */
[----:B--2---:R-:W-:Y:S02]  /*1ec50*/  @P0 IMAD.MOV.U32 R5, RZ, RZ, R50 ;  /* 0x000000ffff050224 */ /* 0x004fe400078e0032 */
[----:B---3--:R-:W-:-:S05]  /*1ec60*/  @P0 IMAD.MOV.U32 R4, RZ, RZ, R24 ;  /* 0x000000ffff040224 */ /* 0x008fca00078e0018 */
[----:B------:R0:W2:Y:S02]  /*1ec70*/  @P0 LDG.E.U16 R23, desc[UR66][R4.64] ;  /* 0x0000004204170981 */ /* 0x0000a4000c1e1500 */
[----:B0-----:R-:W-:Y:S02]  /*1ec80*/  @P1 IMAD.MOV.U32 R5, RZ, RZ, R49 ;  /* 0x000000ffff051224 */ /* 0x001fe400078e0031 */
[----:B------:R-:W-:-:S05]  /*1ec90*/  @P1 IMAD.MOV.U32 R4, RZ, RZ, R10 ;  /* 0x000000ffff041224 */ /* 0x000fca00078e000a */
[----:B------:R0:W3:Y:S04]  /*1eca0*/  @P1 LDG.E.U16 R12, desc[UR66][R4.64] ;  /* 0x00000042040c1981 */ /* 0x0000e8000c1e1500 */
[----:B----4-:R-:W-:Y:S04]  /*1ecb0*/  STL [R1+0x3548], R3 ;  /* 0x0035480301007387 */ /* 0x010fe80000100800 */
[----:B------:R-:W4:Y:S04]  /*1ecc0*/  LDL R56, [R1+0x14c4] ;  /* 0x0014c40001387983 */ /* 0x000f280000100800 */
[----:B------:R-:W4:Y:S04]  /*1ecd0*/  LDL R55, [R1+0x14c8] ;  /* 0x0014c80001377983 */ /* 0x000f280000100800 */
[----:B------:R-:W4:Y:S01]  /*1ece0*/  LDL R24, [R1+0x14bc] ;  /* 0x0014bc0001187983 */ /* 0x000f220000100800 */
[----:B0-----:R-:W-:-:S02]  /*1ecf0*/  @P1 IMAD.MOV.U32 R5, RZ, RZ, R7 ;  /* 0x000000ffff051224 */ /* 0x001fc400078e0007 */
[----:B------:R-:W-:Y:S01]  /*1ed00*/  @P1 IMAD.MOV.U32 R4, RZ, RZ, R6 ;  /* 0x000000ffff041224 */ /* 0x000fe200078e0006 */
[----:B--2---:R0:W-:Y:S04]  /*1ed10*/  STL [R1+0x121c], R23 ;  /* 0x00121c1701007387 */ /* 0x0041e80000100800 */
[----:B------:R-:W2:Y:S04]  /*1ed20*/  LDL R10, [R1+0x14b8] ;  /* 0x0014b800010a7983 */ /* 0x000ea80000100800 */
[----:B0-----:R-:W2:Y:S04]  /*1ed30*/  LDL R23, [R1+0x14c0] ;  /* 0x0014c00001177983 */ /* 0x001ea80000100800 */
[----:B---3--:R0:W-:Y:S04]  /*1ed40*/  STL [R1+0x1214], R12 ;  /* 0x0012140c01007387 */ /* 0x0081e80000100800 */
[----:B------:R-:W3:Y:S04]  /*1ed50*/  LDL R50, [R1+0x14ac] ;  /* 0x0014ac0001327983 */ /* 0x000ee80000100800 */
[----:B------:R-:W3:Y:S04]  /*1ed60*/  LDL R49, [R1+0x14b0] ;  /* 0x0014b00001317983 */ /* 0x000ee80000100800 */
[----:B------:R-:W3:Y:S04]  /*1ed70*/  LDL R7, [R1+0x14a4] ;  /* 0x0014a40001077983 */ /* 0x000ee80000100800 */
[----:B------:R-:W3:Y:S04]  /*1ed80*/  LDL R6, [R1+0x14a8] ;  /* 0x0014a80001067983 */ /* 0x000ee80000100800 */
[----:B0-----:R-:W3:Y:S01]  /*1ed90*/  LDL R12, [R1+0x14b4] ;  /* 0x0014b400010c7983 */ /* 0x001ee20000100800 */
[----:B------:R-:W-:-:S02]  /*1eda0*/  PRMT R57, RZ, 0x7610, R57 ;  /* 0x00007610ff397816 */ /* 0x000fc40000000039 */
[----:B------:R-:W-:-:S04]  /*1edb0*/  PRMT R54, RZ, 0x7610, R54 ;  /* 0x00007610ff367816 */ /* 0x000fc80000000036 */
[----:B------:R4:W3:Y:S01]  /*1edc0*/  @P1 LDG.E.U16 R57, desc[UR66][R4.64] ;  /* 0x0000004204391981 */ /* 0x0008e2000c1e1500 */
[----:B------:R-:W-:Y:S01]  /*1edd0*/  PRMT R53, RZ, 0x7610, R53 ;  /* 0x00007610ff357816 */ /* 0x000fe20000000035 */
[----:B----4-:R-:W-:Y:S02]  /*1ede0*/  @P1 IMAD.MOV.U32 R4, RZ, RZ, R55 ;  /* 0x000000ffff041224 */ /* 0x010fe400078e0037 */
[----:B------:R-:W-:-:S05]  /*1edf0*/  @P1 IMAD.MOV.U32 R5, RZ, RZ, R56 ;  /* 0x000000ffff051224 */ /* 0x000fca00078e0038 */
[----:B------:R0:W4:Y:S02]  /*1ee00*/  @P1 LDG.E.U16 R54, desc[UR66][R4.64] ;  /* 0x0000004204361981 */ /* 0x000124000c1e1500 */
[----:B0-----:R-:W-:Y:S02]  /*1ee10*/  @P1 IMAD.MOV.U32 R5, RZ, RZ, R24 ;  /* 0x000000ffff051224 */ /* 0x001fe400078e0018 */
[----:B------:R-:W4:Y:S01]  /*1ee20*/  LDL R24, [R1+0x149c] ;  /* 0x00149c0001187983 */ /* 0x000f220000100800 */
[----:B------:R-:W-:Y:S02]  /*1ee30*/  PRMT R52, RZ, 0x7610, R52 ;  /* 0x00007610ff347816 */ /* 0x000fe40000000034 */
[----:B------:R-:W-:Y:S02]  /*1ee40*/  PRMT R35, RZ, 0x7610, R35 ;  /* 0x00007610ff237816 */ /* 0x000fe40000000023 */
[----:B------:R-:W-:Y:S01]  /*1ee50*/  PRMT R34, RZ, 0x7610, R34 ;  /* 0x00007610ff227816 */ /* 0x000fe20000000022 */
[----:B--2---:R-:W-:-:S02]  /*1ee60*/  @P1 IMAD.MOV.U32 R4, RZ, RZ, R23 ;  /* 0x000000ffff041224 */ /* 0x004fc400078e0017 */
[----:B------:R-:W2:Y:S04]  /*1ee70*/  LDL R23, [R1+0x14a0] ;  /* 0x0014a00001177983 */ /* 0x000ea80000100800 */
[----:B------:R0:W2:Y:S02]  /*1ee80*/  @P1 LDG.E.U16 R53, desc[UR66][R4.64] ;  /* 0x0000004204351981 */ /* 0x0000a4000c1e1500 */
[----:B0-----:R-:W-:Y:S02]  /*1ee90*/  @P1 IMAD.MOV.U32 R4, RZ, RZ, R10 ;  /* 0x000000ffff041224 */ /* 0x001fe400078e000a */
[----:B------:R-:W2:Y:S01]  /*1eea0*/  LDL R10, [R1+0x13d8] ;  /* 0x0013d800010a7983 */ /* 0x000ea20000100800 */
[----:B---3--:R-:W-:-:S03]  /*1eeb0*/  @P1 IMAD.MOV.U32 R5, RZ, RZ, R12 ;  /* 0x000000ffff051224 */ /* 0x008fc600078e000c */
[----:B------:R-:W3:Y:S04]  /*1eec0*/  LDL R12, [R1+0x13d4] ;  /* 0x0013d400010c7983 */ /* 0x000ee80000100800 */
[----:B------:R0:W3:Y:S02]  /*1eed0*/  @P1 LDG.E.U16 R52, desc[UR66][R4.64] ;  /* 0x0000004204341981 */ /* 0x0000e4000c1e1500 */
[----:B0-----:R-:W-:Y:S02]  /*1eee0*/  @P1 IMAD.MOV.U32 R4, RZ, RZ, R49 ;  /* 0x000000ffff041224 */ /* 0x001fe400078e0031 */
[----:B------:R-:W-:Y:S01]  /*1eef0*/  @P1 IMAD.MOV.U32 R5, RZ, RZ, R50 ;  /* 0x000000ffff051224 */ /* 0x000fe200078e0032 */
[----:B------:R-:W-:Y:S02]  /*1ef00*/  ISETP.GT.AND P0, PT, R2, 0x1f, PT ;  /* 0x0000001f0200780c */ /* 0x000fe40003f04270 */
[----:B------:R-:W-:-:S02]  /*1ef10*/  PRMT R13, RZ, 0x7610, R13 ;  /* 0x00007610ff0d7816 */ /* 0x000fc4000000000d */
[----:B------:R-:W-:Y:S01]  /*1ef20*/  PRMT R9, RZ, 0x7610, R9 ;  /* 0x00007610ff097816 */ /* 0x000fe20000000009 */
[----:B------:R-:W3:Y:S04]  /*1ef30*/  LDL R50, [R1+0x13c4] ;  /* 0x0013c40001327983 */ /* 0x000ee80000100800 */
[----:B------:R0:W3:Y:S04]  /*1ef40*/  @P1 LDG.E.U16 R35, desc[UR66][R4.64] ;  /* 0x0000004204231981 */ /* 0x0000e8000c1e1500 */
[----:B------:R-:W3:Y:S01]  /*1ef50*/  LDL R49, [R1+0x13c8] ;  /* 0x0013c80001317983 */ /* 0x000ee20000100800 */
[----:B0-----:R-:W-:-:S02]  /*1ef60*/  @P1 IMAD.MOV.U32 R4, RZ, RZ, R6 ;  /* 0x000000ffff041224 */ /* 0x001fc400078e0006 */
[----:B------:R-:W-:Y:S01]  /*1ef70*/  @P1 IMAD.MOV.U32 R5, RZ, RZ, R7 ;  /* 0x000000ffff051224 */ /* 0x000fe200078e0007 */
[----:B------:R-:W3:Y:S04]  /*1ef80*/  LDL R6, [R1+0x13d0] ;  /* 0x0013d00001067983 */ /* 0x000ee80000100800 */
[----:B------:R-:W3:Y:S04]  /*1ef90*/  LDL R7, [R1+0x13cc] ;  /* 0x0013cc0001077983 */ /* 0x000ee80000100800 */
[----:B------:R4:W3:Y:S02]  /*1efa0*/  @P1 LDG.E.U16 R34, desc[UR66][R4.64] ;  /* 0x0000004204221981 */ /* 0x0008e4000c1e1500 */
[----:B----4-:R-:W-:-:S02]  /*1efb0*/  @P1 IMAD.MOV.U32 R5, RZ, RZ, R24 ;  /* 0x000000ffff051224 */ /* 0x010fc400078e0018 */
[----:B--2---:R-:W-:-:S05]  /*1efc0*/  @P1 IMAD.MOV.U32 R4, RZ, RZ, R23 ;  /* 0x000000ffff041224 */ /* 0x004fca00078e0017 */
[----:B------:R0:W2:Y:S02]  /*1efd0*/  @P1 LDG.E.U16 R13, desc[UR66][R4.64] ;  /* 0x00000042040d1981 */ /* 0x0000a4000c1e1500 */
[----:B0-----:R-:W-:Y:S02]  /*1efe0*/  @P0 IMAD.MOV.U32 R4, RZ, RZ, R10 ;  /* 0x000000ffff040224 */ /* 0x001fe400078e000a */
[----:B---3--:R-:W-:-:S05]  /*1eff0*/  @P0 IMAD.MOV.U32 R5, RZ, RZ, R12 ;  /* 0x000000ffff050224 */ /* 0x008fca00078e000c */
[----:B------:R0:W3:Y:S04]  /*1f000*/  @P0 LDG.E.U16 R9, desc[UR66][R4.64] ;  /* 0x0000004204090981 */ /* 0x0000e8000c1e1500 */
[----:B------:R1:W-:Y:S04]  /*1f010*/  STL [R1+0x11ec], R35 ;  /* 0x0011ec2301007387 */ /* 0x0003e80000100800 */
[----:B-1----:R-:W4:Y:S04]  /*1f020*/  LDL R35, [R1+0x13bc] ;  /* 0x0013bc0001237983 */ /* 0x002f280000100800 */
[----:B------:R-:W-:Y:S04]  /*1f030*/  STL [R1+0x120c], R57 ;  /* 0x00120c3901007387 */ /* 0x000fe80000100800 */
[----:B------:R1:W-:Y:S04]  /*1f040*/  STL [R1+0x11e4], R34 ;  /* 0x0011e42201007387 */ /* 0x0003e80000100800 */
[----:B------:R-:W4:Y:S04]  /*1f050*/  LDL R24, [R1+0x13b4] ;  /* 0x0013b40001187983 */ /* 0x000f280000100800 */
[----:B-1----:R-:W4:Y:S04]  /*1f060*/  LDL R34, [R1+0x13c0] ;  /* 0x0013c00001227983 */ /* 0x002f280000100800 */
[----:B------:R-:W-:Y:S04]  /*1f070*/  STL [R1+0x1204], R54 ;  /* 0x0012043601007387 */ /* 0x000fe80000100800 */
[----:B------:R-:W4:Y:S01]  /*1f080*/  LDL R23, [R1+0x13b8] ;  /* 0x0013b80001177983 */ /* 0x000f220000100800 */
[----:B0-----:R-:W-:-:S02]  /*1f090*/  @P0 IMAD.MOV.U32 R4, RZ, RZ, R6 ;  /* 0x000000ffff040224 */ /* 0x001fc400078e0006 */
[----:B------:R-:W-:Y:S01]  /*1f0a0*/  @P0 IMAD.MOV.U32 R5, RZ, RZ, R7 ;  /* 0x000000ffff050224 */ /* 0x000fe200078e0007 */
[----:B------:R-:W-:Y:S02]  /*1f0b0*/  PRMT R51, RZ, 0x7610, R51 ;  /* 0x00007610ff337816 */ /* 0x000fe40000000033 */
[----:B------:R-:W-:-:S04]  /*1f0c0*/  PRMT R36, RZ, 0x7610, R36 ;  /* 0x00007610ff247816 */ /* 0x000fc80000000024 */
[----:B------:R0:W4:Y:S01]  /*1f0d0*/  @P0 LDG.E.U16 R51, desc[UR66][R4.64] ;  /* 0x0000004204330981 */ /* 0x000122000c1e1500 */
[----:B------:R-:W-:Y:S01]  /*1f0e0*/  PRMT R33, RZ, 0x7610, R33 ;  /* 0x00007610ff217816 */ /* 0x000fe20000000021 */
[----:B0-----:R-:W-:Y:S02]  /*1f0f0*/  @P0 IMAD.MOV.U32 R4, RZ, RZ, R49 ;  /* 0x000000ffff040224 */ /* 0x001fe400078e0031 */
[----:B------:R-:W-:-:S05]  /*1f100*/  @P0 IMAD.MOV.U32 R5, RZ, RZ, R50 ;  /* 0x000000ffff050224 */ /* 0x000fca00078e0032 */
[----:B------:R4:W4:Y:S04]  /*1f110*/  @P0 LDG.E.U16 R36, desc[UR66][R4.64] ;  /* 0x0000004204240981 */ /* 0x000928000c1e1500 */
[----:B--2---:R0:W-:Y:S04]  /*1f120*/  STL [R1+0x11e0], R13 ;  /* 0x0011e00d01007387 */ /* 0x0041e80000100800 */
[----:B------:R-:W2:Y:S04]  /*1f130*/  LDL R12, [R1+0x13b0] ;  /* 0x0013b000010c7983 */ /* 0x000ea80000100800 */
[----:B0-----:R-:W2:Y:S04]  /*1f140*/  LDL R13, [R1+0x13ac] ;  /* 0x0013ac00010d7983 */ /* 0x001ea80000100800 */
[----:B------:R-:W-:Y:S04]  /*1f150*/  STL [R1+0x11fc], R53 ;  /* 0x0011fc3501007387 */ /* 0x000fe80000100800 */
[----:B------:R-:W2:Y:S04]  /*1f160*/  LDL R10, [R1+0x13a4] ;  /* 0x0013a400010a7983 */ /* 0x000ea80000100800 */
[----:B---3--:R0:W-:Y:S04]  /*1f170*/  STL [R1+0x11dc], R9 ;  /* 0x0011dc0901007387 */ /* 0x0081e80000100800 */
[----:B0-----:R-:W3:Y:S04]  /*1f180*/  LDL R9, [R1+0x13a8] ;  /* 0x0013a80001097983 */ /* 0x001ee80000100800 */
[----:B------:R-:W-:Y:S04]  /*1f190*/  STL [R1+0x11f4], R52 ;  /* 0x0011f43401007387 */ /* 0x000fe80000100800 */
[----:B------:R-:W3:Y:S04]  /*1f1a0*/  LDL R7, [R1+0x139c] ;  /* 0x00139c0001077983 */ /* 0x000ee80000100800 */
[----:B------:R-:W3:Y:S01]  /*1f1b0*/  LDL R6, [R1+0x13a0] ;  /* 0x0013a00001067983 */ /* 0x000ee20000100800 */
[----:B----4-:R-:W-:-:S02]  /*1f1c0*/  @P0 IMAD.MOV.U32 R5, RZ, RZ, R35 ;  /* 0x000000ffff050224 */ /* 0x010fc400078e0023 */
[----:B------:R-:W-:-:S05]  /*1f1d0*/  @P0 IMAD.MOV.U32 R4, RZ, RZ, R34 ;  /* 0x000000ffff040224 */ /* 0x000fca00078e0022 */
[----:B------:R0:W4:Y:S01]  /*1f1e0*/  @P0 LDG.E.U16 R33, desc[UR66][R4.64] ;  /* 0x0000004204210981 */ /* 0x000122000c1e1500 */
[----:B------:R-:W-:Y:S02]  /*1f1f0*/  PRMT R14, RZ, 0x7610, R14 ;  /* 0x00007610ff0e7816 */ /* 0x000fe4000000000e */
[----:B------:R-:W-:Y:S01]  /*1f200*/  PRMT R11, RZ, 0x7610, R11 ;  /* 0x00007610ff0b7816 */ /* 0x000fe2000000000b */
[----:B0-----:R-:W-:Y:S02]  /*1f210*/  @P0 IMAD.MOV.U32 R4, RZ, RZ, R23 ;  /* 0x000000ffff040224 */ /* 0x001fe400078e0017 */
[----:B------:R-:W-:-:S05]  /*1f220*/  @P0 IMAD.MOV.U32 R5, RZ, RZ, R24 ;  /* 0x000000ffff050224 */ /* 0x000fca00078e0018 */
[----:B------:R2:W4:Y:S01]  /*1f230*/  @P0 LDG.E.U16 R14, desc[UR66][R4.64] ;  /* 0x00000042040e0981 */ /* 0x000522000c1e1500 */
[----:B------:R-:W-:Y:S02]  /*1f240*/  PRMT R8, RZ, 0x7610, R8 ;  /* 0x00007610ff087816 */ /* 0x000fe40000000008 */
[----:B------:R-:W-:Y:S01]  /*1f250*/  PRMT R3, RZ, 0x7610, R3 ;  /* 0x00007610ff037816 */ /* 0x000fe20000000003 */
[----:B--2---:R-:W-:Y:S02]  /*1f260*/  @P0 IMAD.MOV.U32 R4, RZ, RZ, R12 ;  /* 0x000000ffff040224 */ /* 0x004fe400078e000c */
[----:B------:R-:W-:-:S05]  /*1f270*/  @P0 IMAD.MOV.U32 R5, RZ, RZ, R13 ;  /* 0x000000ffff050224 */ /* 0x000fca00078e000d */
[----:B------:R0:W2:Y:S02]  /*1f280*/  @P0 LDG.E.U16 R11, desc[UR66][R4.64] ;  /* 0x00000042040b0981 */ /* 0x0000a4000c1e1500 */
[----:B0-----:R-:W-:Y:S02]  /*1f290*/  @P0 IMAD.MOV.U32 R5, RZ, RZ, R10 ;  /* 0x000000ffff050224 */ /* 0x001fe400078e000a */
[----:B---3--:R-:W-:-:S05]  /*1f2a0*/  @P0 IMAD.MOV.U32 R4, RZ, RZ, R9 ;  /* 0x000000ffff040224 */ /* 0x008fca00078e0009 */
[----:B------:R0:W3:Y:S02]  /*1f2b0*/  @P0 LDG.E.U16 R8, desc[UR66][R4.64] ;  /* 0x0000004204080981 */ /* 0x0000e4000c1e1500 */
[----:B0-----:R-:W-:Y:S02]  /*1f2c0*/  @P0 IMAD.MOV.U32 R4, RZ, RZ, R6 ;  /* 0x000000ffff040224 */ /* 0x001fe400078e0006 */
[----:B------:R-:W-:-:S05]  /*1f2d0*/  @P0 IMAD.MOV.U32 R5, RZ, RZ, R7 ;  /* 0x000000ffff050224 */ /* 0x000fca00078e0007 */
[----:B------:R-:W3:Y:S04]  /*1f2e0*/  @P0 LDG.E.U16 R3, desc[UR66][R4.64] ;  /* 0x0000004204030981 */ /* 0x000ee8000c1e1500 */
[----:B----4-:R0:W-:Y:S01]  /*1f2f0*/  STL [R1+0x11d0], R33 ;  /* 0x0011d02101007387 */ /* 0x0101e20000100800 */
[----:B------:R-:W1:Y:S01]  /*1f300*/  S2R R0, SR_TID.X ;  /* 0x0000000000007919 */ /* 0x000e620000002100 */
[----:B------:R-:W4:Y:S01]  /*1f310*/  S2R R24, SR_TID.X ;  /* 0x0000000000187919 */ /* 0x000f220000002100 */
[----:B------:R-:W-:Y:S06]  /*1f320*/  BAR.SYNC.DEFER_BLOCKING 0x0 ;  /* 0x0000000000007b1d */ /* 0x000fec0000010000 */
[----:B0-----:R-:W4:Y:S04]  /*1f330*/  LDL.LU R33, [R1+0x12e0] ;  /* 0x0012e00001217983 */ /* 0x001f280000300800 */
[----:B------:R-:W4:Y:S04]  /*1f340*/  LDL.LU R34, [R1+0x12dc] ;  /* 0x0012dc0001227983 */ /* 0x000f280000300800 */
[----:B------:R-:W4:Y:S04]  /*1f350*/  LDL.LU R35, [R1+0x12d8] ;  /* 0x0012d80001237983 */ /* 0x000f280000300800 */
[----:B------:R0:W-:Y:S04]  /*1f360*/  STL [R1+0x11d4], R36 ;  /* 0x0011d42401007387 */ /* 0x0001e80000100800 */
[----:B0-----:R-:W4:Y:S04]  /*1f370*/  LDL.LU R36, [R1+0x12d4] ;  /* 0x0012d40001247983 */ /* 0x001f280000300800 */
[----:B------:R-:W4:Y:S04]  /*1f380*/  LDL.LU R49, [R1+0x12d0] ;  /* 0x0012d00001317983 */ /* 0x000f280000300800 */
[----:B------:R-:W4:Y:S04]  /*1f390*/  LDL.LU R50, [R1+0x12cc] ;  /* 0x0012cc0001327983 */ /* 0x000f280000300800 */
[----:B------:R0:W-:Y:S04]  /*1f3a0*/  STL [R1+0x11d8], R51 ;  /* 0x0011d83301007387 */ /* 0x0001e80000100800 */
[----:B0-----:R-:W4:Y:S04]  /*1f3b0*/  LDL.LU R51, [R1+0x12c8] ;  /* 0x0012c80001337983 */ /* 0x001f280000300800 */
        /* <DEDUP_REMOVED lines=19> */
[----:B-1----:R-:W-:-:S05]  /*1f4f0*/  LOP3.LUT R0, R0, 0x1f, RZ, 0xc0, !PT ;  /* 0x0000001f00007812 */ /* 0x002fca00078ec0ff */
[----:B------:R-:W-:Y:S01]  /*1f500*/  IMAD.SHL.U32 R0, R0, 0x2, RZ ;  /* 0x0000000200007824 */ /* 0x000fe200078e00ff */
[----:B--2---:R-:W-:Y:S04]  /*1f510*/  STL [R1+0x11c8], R11 ;  /* 0x0011c80b01007387 */ /* 0x004fe80000100800 */
[----:B------:R-:W-:Y:S04]  /*1f520*/  STL [R1+0x33f8], R4 ;  /* 0x0033f80401007387 */ /* 0x000fe80000100800 */
[----:B------:R-:W-:Y:S04]  /*1f530*/  STL [R1+0x3400], R4 ;  /* 0x0034000401007387 */ /* 0x000fe80000100800 */
[----:B------:R-:W-:Y:S04]  /*1f540*/  STL [R1+0x3408], R4 ;  /* 0x0034080401007387 */ /* 0x000fe80000100800 */
[----:B---3--:R-:W-:Y:S04]  /*1f550*/  STL [R1+0x11c4], R8 ;  /* 0x0011c40801007387 */ /* 0x008fe80000100800 */
        /* <DEDUP_REMOVED lines=60> */
[----:B----4-:R1:W-:Y:S01]  /*1f920*/  STS.U16 [R0+UR5+0x100], R49 ;  /* 0x0001003100007988 */ /* 0x0103e20008000405 */
[----:B0-----:R-:W-:-:S03]  /*1f930*/  LOP3.LUT R4, R24, 0x1f, RZ, 0xc0, !PT ;  /* 0x0000001f18047812 */ /* 0x001fc600078ec0ff */
[----:B------:R0:W-:Y:S04]  /*1f940*/  STS.U16 [R0+UR5+0x140], R50 ;  /* 0x0001403200007988 */ /* 0x0001e80008000405 */
[----:B------:R2:W-:Y:S04]  /*1f950*/  STS.U16 [R0+UR5+0x180], R51 ;  /* 0x0001803300007988 */ /* 0x0005e80008000405 */
[----:B------:R3:W-:Y:S04]  /*1f960*/  STS.U16 [R0+UR5+0x1c0], R52 ;  /* 0x0001c03400007988 */ /* 0x0007e80008000405 */
[----:B------:R4:W-:Y:S01]  /*1f970*/  STS.U16 [R0+UR5+0x1000], R61 ;  /* 0x0010003d00007988 */ /* 0x0009e20008000405 */
[----:B------:R-:W-:-:S03]  /*1f980*/  ISETP.GE.AND P0, PT, R4, R2, PT ;  /* 0x000000020400720c */ /* 0x000fc60003f06270 */
[----:B-1----:R-:W4:Y:S04]  /*1f990*/  LDL.LU R49, [R1+0x11b8] ;  /* 0x0011b80001317983 */ /* 0x002f280000300800 */
[----:B0-----:R-:W4:Y:S04]  /*1f9a0*/  LDL.LU R50, [R1+0x11b4] ;  /* 0x0011b40001327983 */ /* 0x001f280000300800 */
[----:B--2---:R-:W2:Y:S04]  /*1f9b0*/  LDL.LU R51, [R1+0x11b0] ;  /* 0x0011b00001337983 */ /* 0x004ea80000300800 */
[----:B---3--:R-:W3:Y:S04]  /*1f9c0*/  LDL.LU R52, [R1+0x11ac] ;  /* 0x0011ac0001347983 */ /* 0x008ee80000300800 */
[----:B----4-:R-:W4:Y:S04]  /*1f9d0*/  LDL.LU R61, [R1+0x11a8] ;  /* 0x0011a800013d7983 */ /* 0x010f280000300800 */
        /* <DEDUP_REMOVED lines=13> */
[----:B------:R0:W-:Y:S04]  /*1fab0*/  STS.U16 [R0+UR5], R33 ;  /* 0x0000002100007988 */ /* 0x0001e80008000405 */
[----:B------:R-:W4:Y:S04]  /*1fac0*/  LDL.LU R24, [R1+0x10d4] ;  /* 0x0010d40001187983 */ /* 0x000f280000300800 */
[----:B------:R1:W-:Y:S04]  /*1fad0*/  STS.U16 [R0+UR5+0x40], R34 ;  /* 0x0000402200007988 */ /* 0x0003e80008000405 */
[----:B------:R0:W-:Y:S04]  /*1fae0*/  STS.U16 [R0+UR5+0x80], R35 ;  /* 0x0000802300007988 */ /* 0x0001e80008000405 */
[----:B------:R1:W-:Y:S04]  /*1faf0*/  STS.U16 [R0+UR5+0xc0], R36 ;  /* 0x0000c02400007988 */ /* 0x0003e80008000405 */
[----:B------:R1:W-:Y:S04]  /*1fb00*/  STS.U16 [R0+UR5+0x840], R53 ;  /* 0x0008403500007988 */ /* 0x0003e80008000405 */
[----:B0-----:R-:W4:Y:S04]  /*1fb10*/  LDL.LU R33, [R1+0x10d0] ;  /* 0x0010d00001217983 */ /* 0x001f280000300800 */
[----:B-1----:R-:W4:Y:S04]  /*1fb20*/  LDL.LU R34, [R1+0x10cc] ;  /* 0x0010cc0001227983 */ /* 0x002f280000300800 */
[----:B------:R-:W4:Y:S04]  /*1fb30*/  LDL.LU R35, [R1+0x10c8] ;  /* 0x0010c80001237983 */ /* 0x000f280000300800 */
[----:B------:R-:W4:Y:S04]  /*1fb40*/  LDL.LU R36, [R1+0x10c4] ;  /* 0x0010c40001247983 */ /* 0x000f280000300800 */
[----:B------:R-:W4:Y:S04]  /*1fb50*/  LDL.LU R53, [R1+0x40] ;  /* 0x0000400001357983 */ /* 0x000f280000300800 */
[----:B------:R0:W-:Y:S04]  /*1fb60*/  STS.U16 [R0+UR5+0x800], R54 ;  /* 0x0008003600007988 */ /* 0x0001e80008000405 */
[----:B------:R1:W-:Y:S04]  /*1fb70*/  STS.U16 [R0+UR5+0x8c0], R55 ;  /* 0x0008c03700007988 */ /* 0x0003e80008000405 */
        /* <DEDUP_REMOVED lines=10> */
[----:B------:R-:W4:Y:S04]  /*1fc20*/  LDL.LU R59, [R1+0x28] ;  /* 0x00002800013b7983 */ /* 0x000f280000300800 */
[----:B0-----:R-:W4:Y:S04]  /*1fc30*/  LDL.LU R60, [R1+0x24] ;  /* 0x00002400013c7983 */ /* 0x001f280000300800 */
[----:B------:R0:W-:Y:S04]  /*1fc40*/  STS.U16 [R0+UR5+0x1040], R49 ;  /* 0x0010403100007988 */ /* 0x0001e80008000405 */
[----:B------:R1:W-:Y:S04]  /*1fc50*/  STS.U16 [R0+UR5+0x1080], R50 ;  /* 0x0010803200007988 */ /* 0x0003e80008000405 */
[----:B--2---:R2:W-:Y:S04]  /*1fc60*/  STS.U16 [R0+UR5+0x10c0], R51 ;  /* 0x0010c03300007988 */ /* 0x0045e80008000405 */
[----:B---3--:R3:W-:Y:S04]  /*1fc70*/  STS.U16 [R0+UR5+0x1100], R52 ;  /* 0x0011003400007988 */ /* 0x0087e80008000405 */
[----:B----4-:R4:W-:Y:S04]  /*1fc80*/  STS.U16 [R0+UR5+0x1140], R61 ;  /* 0x0011403d00007988 */ /* 0x0109e80008000405 */
[----:B0-----:R-:W4:Y:S04]  /*1fc90*/  LDL.LU R49, [R1+0x355c] ;  /* 0x00355c0001317983 */ /* 0x001f280000300800 */
[----:B-1----:R-:W4:Y:S04]  /*1fca0*/  LDL.LU R50, [R1+0x3558] ;  /* 0x0035580001327983 */ /* 0x002f280000300800 */
[----:B--2---:R-:W2:Y:S04]  /*1fcb0*/  LDL.LU R51, [R1+0x3554] ;  /* 0x0035540001337983 */ /* 0x004ea80000300800 */
[----:B---3--:R-:W3:Y:S04]  /*1fcc0*/  LDL.LU R52, [R1+0x3550] ;  /* 0x0035500001347983 */ /* 0x008ee80000300800 */
[----:B----4-:R-:W4:Y:S04]  /*1fcd0*/  LDL.LU R61, [R1+0x354c] ;  /* 0x00354c00013d7983 */ /* 0x010f280000300800 */
        /* <DEDUP_REMOVED lines=33> */
[----:B------:R-:W-:Y:S04]  /*1fef0*/  STS.U16 [R0+UR5+0x11c0], R5 ;  /* 0x0011c00500007988 */ /* 0x000fe80008000405 */
[----:B------:R-:W-:Y:S04]  /*1ff00*/  STS.U16 [R0+UR5+0x1840], R3 ;  /* 0x0018400300007988 */ /* 0x000fe80008000405 */
[----:B------:R-:W-:Y:S04]  /*1ff10*/  STS.U16 [R0+UR5+0x1800], R6 ;  /* 0x0018000600007988 */ /* 0x000fe80008000405 */
[----:B------:R-:W-:Y:S04]  /*1ff20*/  STS.U16 [R0+UR5+0x18c0], R7 ;  /* 0x0018c00700007988 */ /* 0x000fe80008000405 */
[----:B------:R-:W-:Y:S04]  /*1ff30*/  STS.U16 [R0+UR5+0x1880], R8 ;  /* 0x0018800800007988 */ /* 0x000fe80008000405 */
[----:B------:R-:W-:Y:S01]  /*1ff40*/  STS.U16 [R0+UR5+0x1940], R9 ;  /* 0x0019400900007988 */ /* 0x000fe20008000405 */
[----:B0-----:R-:W-:-:S03]  /*1ff50*/  LOP3.LUT R2, R0, 0x10, RZ, 0x3c, !PT ;  /* 0x0000001000027812 */ /* 0x001fc600078e3cff */
[----:B------:R-:W-:Y:S04]  /*1ff60*/  STS.U16 [R0+UR5+0x1900], R10 ;  /* 0x0019000a00007988 */ /* 0x000fe80008000405 */
        /* <DEDUP_REMOVED lines=15> */
[----:B---3--:R-:W-:Y:S04]  /*20060*/  STL [R1+0x34d4], R52 ;  /* 0x0034d43401007387 */ /* 0x008fe80000100800 */
[----:B--2---:R-:W-:Y:S04]  /*20070*/  STL [R1+0x34d8], R51 ;  /* 0x0034d83301007387 */ /* 0x004fe80000100800 */
[----:B------:R-:W-:Y:S04]  /*20080*/  STL [R1+0x34dc], R50 ;  /* 0x0034dc3201007387 */ /* 0x000fe80000100800 */
[----:B------:R0:W-:Y:S04]  /*20090*/  STS.U16 [R0+UR5+0x3000], R52 ;  /* 0x0030003400007988 */ /* 0x0001e80008000405 */
[----:B------:R-:W-:Y:S04]  /*200a0*/  STS.U16 [R0+UR5+0x3040], R51 ;  /* 0x0030403300007988 */ /* 0x000fe80008000405 */
[----:B------:R-:W-:Y:S04]  /*200b0*/  STS.U16 [R0+UR5+0x3080], R50 ;  /* 0x0030803200007988 */ /* 0x000fe80008000405 */
[----:B------:R-:W-:Y:S04]  /*200c0*/  STL [R1+0x34e0], R49 ;  /* 0x0034e03101007387 */ /* 0x000fe80000100800 */
[----:B------:R-:W-:Y:S04]  /*200d0*/  STL [R1+0x34e4], R48 ;  /* 0x0034e43001007387 */ /* 0x000fe80000100800 */
[----:B0-----:R-:W2:Y:S04]  /*200e0*/  LDL.LU R52, [R1+0x119c] ;  /* 0x00119c0001347983 */ /* 0x001ea80000300800 */
[----:B----4-:R-:W-:Y:S04]  /*200f0*/  STS.U16 [R2+UR5+0x200], R13 ;  /* 0x0002000d02007988 */ /* 0x010fe80008000405 */
[----:B------:R-:W-:Y:S04]  /*20100*/  STS.U16 [R2+UR5+0x240], R14 ;  /* 0x0002400e02007988 */ /* 0x000fe80008000405 */
[----:B------:R-:W-:Y:S04]  /*20110*/  STS.U16 [R2+UR5+0x280], R23 ;  /* 0x0002801702007988 */ /* 0x000fe80008000405 */
[----:B------:R-:W3:Y:S04]  /*20120*/  LDL.LU R5, [R1+0x1198] ;  /* 0x0011980001057983 */ /* 0x000ee80000300800 */
[----:B------:R-:W-:Y:S04]  /*20130*/  STS.U16 [R2+UR5+0x2c0], R24 ;  /* 0x0002c01802007988 */ /* 0x000fe80008000405 */
        /* <DEDUP_REMOVED lines=21> */
[----:B------:R0:W-:Y:S04]  /*20290*/  STS.U16 [R2+UR5+0xa00], R54 ;  /* 0x000a003602007988 */ /* 0x0001e80008000405 */
        /* <DEDUP_REMOVED lines=14> */
[----:B--2---:R-:W-:Y:S04]  /*20380*/  STS.U16 [R2+UR5+0x1200], R52 ;  /* 0x0012003402007988 */ /* 0x004fe80008000405 */
[----:B---3--:R-:W-:Y:S04]  /*20390*/  STS.U16 [R2+UR5+0x1240], R5 ;  /* 0x0012400502007988 */ /* 0x008fe80008000405 */
[----:B----4-:R-:W-:Y:S04]  /*203a0*/  STS.U16 [R2+UR5+0x1280], R3 ;  /* 0x0012800302007988 */ /* 0x010fe80008000405 */
[----:B------:R-:W-:Y:S04]  /*203b0*/  STS.U16 [R2+UR5+0x12c0], R6 ;  /* 0x0012c00602007988 */ /* 0x000fe80008000405 */
[----:B------:R0:W-:Y:S04]  /*203c0*/  STS.U16 [R2+UR5+0x1300], R33 ;  /* 0x0013002102007988 */ /* 0x0001e80008000405 */
[----:B------:R1:W-:Y:S04]  /*203d0*/  STS.U16 [R2+UR5+0x1340], R34 ;  /* 0x0013402202007988 */ /* 0x0003e80008000405 */
[----:B------:R2:W-:Y:S04]  /*203e0*/  STS.U16 [R2+UR5+0x1380], R35 ;  /* 0x0013802302007988 */ /* 0x0005e80008000405 */
[----:B------:R3:W-:Y:S04]  /*203f0*/  STS.U16 [R2+UR5+0x13c0], R36 ;  /* 0x0013c02402007988 */ /* 0x0007e80008000405 */
[----:B------:R4:W-:Y:S04]  /*20400*/  STS.U16 [R2+UR5+0x1a40], R53 ;  /* 0x001a403502007988 */ /* 0x0009e80008000405 */
[----:B0-----:R-:W4:Y:S04]  /*20410*/  LDL.LU R33, [R1+0x14] ;  /* 0x0000140001217983 */ /* 0x001f280000300800 */
[----:B-1----:R-:W4:Y:S04]  /*20420*/  LDL.LU R34, [R1+0x10] ;  /* 0x0000100001227983 */ /* 0x002f280000300800 */
[----:B--2---:R-:W2:Y:S04]  /*20430*/  LDL.LU R35, [R1+0xc] ;  /* 0x00000c0001237983 */ /* 0x004ea80000300800 */
[----:B---3--:R-:W3:Y:S04]  /*20440*/  LDL.LU R36, [R1+0x8] ;  /* 0x0000080001247983 */ /* 0x008ee80000300800 */
[----:B----4-:R-:W4:Y:S04]  /*20450*/  LDL.LU R53, [R1+0x4] ;  /* 0x0000040001357983 */ /* 0x010f280000300800 */
        /* <DEDUP_REMOVED lines=31> */
[----:B------:R-:W4:Y:S01]  /*20650*/  LDL.LU R10, [R1+0x11f8] ;  /* 0x0011f800010a7983 */ /* 0x000f220000300800 */
[----:B------:R-:W-:-:S03]  /*20660*/  IMAD.SHL.U32 R48, R4, 0x2, RZ ;  /* 0x0000000204307824 */ /* 0x000fc600078e00ff */
[----:B------:R-:W4:Y:S04]  /*20670*/  LDL.LU R11, [R1+0x11f0] ;  /* 0x0011f000010b7983 */ /* 0x000f280000300800 */
[----:B------:R-:W4:Y:S04]  /*20680*/  LDL.LU R12, [R1+0x11e8] ;  /* 0x0011e800010c7983 */ /* 0x000f280000300800 */
[----:B------:R-:W4:Y:S04]  /*20690*/  LDL.LU R13, [R1+0x117c] ;  /* 0x00117c00010d7983 */ /* 0x000f280000300800 */
[----:B------:R-:W4:Y:S04]  /*206a0*/  LDL.LU R14, [R1+0x1174] ;  /* 0x00117400010e7983 */ /* 0x000f280000300800 */
[----:B------:R-:W4:Y:S01]  /*206b0*/  LDL.LU R23, [R1+0x1170] ;  /* 0x0011700001177983 */ /* 0x000f220000300800 */
[----:B------:R-:W-:-:S03]  /*206c0*/  LOP3.LUT R48, R48, 0x20, RZ, 0x3c, !PT ;  /* 0x0000002030307812 */ /* 0x000fc600078e3cff */
[----:B------:R-:W4:Y:S04]  /*206d0*/  LDL.LU R24, [R1+0x116c] ;  /* 0x00116c0001187983 */ /* 0x000f280000300800 */
[----:B------:R0:W-:Y:S04]  /*206e0*/  STS.U16 [R2+UR5+0x2a80], R33 ;  /* 0x002a802102007988 */ /* 0x0001e80008000405 */
[----:B------:R1:W-:Y:S04]  /*206f0*/  STS.U16 [R2+UR5+0x2b40], R34 ;  /* 0x002b402202007988 */ /* 0x0003e80008000405 */
[----:B--2---:R2:W-:Y:S04]  /*20700*/  STS.U16 [R2+UR5+0x2b00], R35 ;  /* 0x002b002302007988 */ /* 0x0045e80008000405 */
[----:B---3--:R3:W-:Y:S04]  /*20710*/  STS.U16 [R2+UR5+0x2bc0], R36 ;  /* 0x002bc02402007988 */ /* 0x0087e80008000405 */
[----:B----4-:R4:W-:Y:S04]  /*20720*/  STS.U16 [R2+UR5+0x2b80], R53 ;  /* 0x002b803502007988 */ /* 0x0109e80008000405 */
        /* <DEDUP_REMOVED lines=13> */
[----:B0-----:R-:W4:Y:S04]  /*20800*/  LDL.LU R33, [R1+0x1168] ;  /* 0x0011680001217983 */ /* 0x001f280000300800 */
[----:B------:R-:W-:Y:S04]  /*20810*/  STS.U16 [R2+UR5+0x3b00], R17 ;  /* 0x003b001102007988 */ /* 0x000fe80008000405 */
[----:B-1----:R-:W4:Y:S04]  /*20820*/  LDL.LU R34, [R1+0x1164] ;  /* 0x0011640001227983 */ /* 0x002f280000300800 */
[----:B------:R-:W-:Y:S04]  /*20830*/  STS.U16 [R2+UR5+0x3bc0], R16 ;  /* 0x003bc01002007988 */ /* 0x000fe80008000405 */
[----:B--2---:R-:W2:Y:S04]  /*20840*/  LDL.LU R35, [R1+0x1160] ;  /* 0x0011600001237983 */ /* 0x004ea80000300800 */
[----:B------:R-:W-:Y:S04]  /*20850*/  STS.U16 [R2+UR5+0x3b80], R15 ;  /* 0x003b800f02007988 */ /* 0x000fe80008000405 */
[----:B---3--:R-:W3:Y:S04]  /*20860*/  LDL.LU R36, [R1+0x115c] ;  /* 0x00115c0001247983 */ /* 0x008ee80000300800 */
[----:B------:R0:W-:Y:S04]  /*20870*/  STS.U16 [R48+UR5+0x400], R54 ;  /* 0x0004003630007988 */ /* 0x0001e80008000405 */
[----:B----4-:R-:W4:Y:S04]  /*20880*/  LDL.LU R53, [R1+0x110c] ;  /* 0x00110c0001357983 */ /* 0x010f280000300800 */
        /* <DEDUP_REMOVED lines=47> */
[----:B--2---:R2:W-:Y:S04]  /*20b80*/  STS.U16 [R48+UR5+0x1580], R35 ;  /* 0x0015802330007988 */ /* 0x0045e80008000405 */
[----:B---3--:R3:W-:Y:S04]  /*20b90*/  STS.U16 [R48+UR5+0x15c0], R36 ;  /* 0x0015c02430007988 */ /* 0x0087e80008000405 */
[----:B0-----:R-:W4:Y:S04]  /*20ba0*/  LDL.LU R33, [R1+0x3518] ;  /* 0x0035180001217983 */ /* 0x001f280000300800 */
[----:B-1----:R-:W4:Y:S04]  /*20bb0*/  LDL.LU R34, [R1+0x3514] ;  /* 0x0035140001227983 */ /* 0x002f280000300800 */
[----:B----4-:R0:W-:Y:S04]  /*20bc0*/  STS.U16 [R48+UR5+0x1c40], R53 ;  /* 0x001c403530007988 */ /* 0x0101e80008000405 */
[----:B--2---:R-:W2:Y:S04]  /*20bd0*/  LDL.LU R35, [R1+0x3510] ;  /* 0x0035100001237983 */ /* 0x004ea80000300800 */
[----:B---3--:R-:W3:Y:S04]  /*20be0*/  LDL.LU R36, [R1+0x350c] ;  /* 0x00350c0001247983 */ /* 0x008ee80000300800 */
[----:B------:R1:W-:Y:S04]  /*20bf0*/  STS.U16 [R48+UR5+0x1c00], R54 ;  /* 0x001c003630007988 */ /* 0x0003e80008000405 */
[----:B------:R4:W-:Y:S04]  /*20c00*/  STS.U16 [R48+UR5+0x1cc0], R55 ;  /* 0x001cc03730007988 */ /* 0x0009e80008000405 */
[----:B------:R1:W-:Y:S04]  /*20c10*/  STS.U16 [R48+UR5+0x1c80], R56 ;  /* 0x001c803830007988 */ /* 0x0003e80008000405 */
[----:B0-----:R-:W2:Y:S04]  /*20c20*/  LDL.LU R53, [R1+0x3508] ;  /* 0x0035080001357983 */ /* 0x001ea80000300800 */
[----:B------:R0:W-:Y:S04]  /*20c30*/  STS.U16 [R48+UR5+0x1d40], R57 ;  /* 0x001d403930007988 */ /* 0x0001e80008000405 */
[----:B------:R0:W-:Y:S04]  /*20c40*/  STS.U16 [R48+UR5+0x1d00], R58 ;  /* 0x001d003a30007988 */ /* 0x0001e80008000405 */
[----:B-1----:R-:W2:Y:S04]  /*20c50*/  LDL.LU R54, [R1+0x3504] ;  /* 0x0035040001367983 */ /* 0x002ea80000300800 */
[----:B----4-:R-:W4:Y:S04]  /*20c60*/  LDL.LU R55, [R1+0x3500] ;  /* 0x0035000001377983 */ /* 0x010f280000300800 */
[----:B------:R-:W2:Y:S04]  /*20c70*/  LDL.LU R56, [R1+0x34fc] ;  /* 0x0034fc0001387983 */ /* 0x000ea80000300800 */
[----:B------:R1:W-:Y:S04]  /*20c80*/  STS.U16 [R48+UR5+0x1dc0], R59 ;  /* 0x001dc03b30007988 */ /* 0x0003e80008000405 */
[----:B0-----:R-:W2:Y:S04]  /*20c90*/  LDL.LU R57, [R1+0x34f8] ;  /* 0x0034f80001397983 */ /* 0x001ea80000300800 */
[----:B------:R-:W2:Y:S04]  /*20ca0*/  LDL.LU R58, [R1+0x34f4] ;  /* 0x0034f400013a7983 */ /* 0x000ea80000300800 */
[----:B------:R0:W-:Y:S04]  /*20cb0*/  STS.U16 [R48+UR5+0x1d80], R60 ;  /* 0x001d803c30007988 */ /* 0x0001e80008000405 */
[----:B------:R0:W-:Y:S04]  /*20cc0*/  STS.U16 [R48+UR5+0x2400], R61 ;  /* 0x0024003d30007988 */ /* 0x0001e80008000405 */
[----:B-1----:R-:W2:Y:S04]  /*20cd0*/  LDL.LU R59, [R1+0x34f0] ;  /* 0x0034f000013b7983 */ /* 0x002ea80000300800 */
[----:B0-----:R-:W2:Y:S04]  /*20ce0*/  LDL.LU R60, [R1+0x34ec] ;  /* 0x0034ec00013c7983 */ /* 0x001ea80000300800 */
[----:B------:R-:W2:Y:S04]  /*20cf0*/  LDL.LU R61, [R1+0x34e8] ;  /* 0x0034e800013d7983 */ /* 0x000ea80000300800 */
[----:B------:R0:W-:Y:S04]  /*20d00*/  STS.U16 [R48+UR5+0x2440], R49 ;  /* 0x0024403130007988 */ /* 0x0001e80008000405 */
[----:B------:R1:W-:Y:S04]  /*20d10*/  STS.U16 [R48+UR5+0x2480], R50 ;  /* 0x0024803230007988 */ /* 0x0003e80008000405 */
[----:B------:R0:W-:Y:S04]  /*20d20*/  STS.U16 [R48+UR5+0x24c0], R51 ;  /* 0x0024c03330007988 */ /* 0x0001e80008000405 */
[----:B------:R0:W-:Y:S04]  /*20d30*/  STS.U16 [R48+UR5+0x2500], R52 ;  /* 0x0025003430007988 */ /* 0x0001e80008000405 */
[----:B------:R-:W-:Y:S04]  /*20d40*/  STS.U16 [R48+UR5+0x2540], R2 ;  /* 0x0025400230007988 */ /* 0x000fe80008000405 */
[----:B------:R1:W-:Y:S04]  /*20d50*/  STS.U16 [R48+UR5+0x2580], R5 ;  /* 0x0025800530007988 */ /* 0x0003e80008000405 */
[----:B0-----:R-:W3:Y:S04]  /*20d60*/  LDL.LU R49, [R1+0x1280] ;  /* 0x0012800001317983 */ /* 0x001ee80000300800 */
[----:B-1----:R-:W3:Y:S04]  /*20d70*/  LDL.LU R50, [R1+0x127c] ;  /* 0x00127c0001327983 */ /* 0x002ee80000300800 */
[----:B------:R-:W3:Y:S04]  /*20d80*/  LDL.LU R51, [R1+0x1278] ;  /* 0x0012780001337983 */ /* 0x000ee80000300800 */
[----:B------:R-:W3:Y:S04]  /*20d90*/  LDL.LU R52, [R1+0x1274] ;  /* 0x0012740001347983 */ /* 0x000ee80000300800 */
[----:B------:R-:W3:Y:S04]  /*20da0*/  LDL.LU R5, [R1+0x1270] ;  /* 0x0012700001057983 */ /* 0x000ee80000300800 */
[----:B--2---:R0:W-:Y:S04]  /*20db0*/  STS.U16 [R48+UR5+0x25c0], R61 ;  /* 0x0025c03d30007988 */ /* 0x0041e80008000405 */
[----:B0-----:R-:W2:Y:S04]  /*20dc0*/  LDL.LU R61, [R1+0x126c] ;  /* 0x00126c00013d7983 */ /* 0x001ea80000300800 */
[----:B------:R0:W-:Y:S04]  /*20dd0*/  STS.U16 [R48+UR5+0x2c40], R60 ;  /* 0x002c403c30007988 */ /* 0x0001e80008000405 */
[----:B------:R-:W-:Y:S04]  /*20de0*/  STS.U16 [R48+UR5+0x2c00], R59 ;  /* 0x002c003b30007988 */ /* 0x000fe80008000405 */
[----:B------:R-:W-:Y:S04]  /*20df0*/  STS.U16 [R48+UR5+0x2cc0], R58 ;  /* 0x002cc03a30007988 */ /* 0x000fe80008000405 */
[----:B------:R-:W-:Y:S04]  /*20e00*/  STS.U16 [R48+UR5+0x2c80], R57 ;  /* 0x002c803930007988 */ /* 0x000fe80008000405 */
[----:B------:R-:W-:Y:S04]  /*20e10*/  STS.U16 [R48+UR5+0x2d40], R56 ;  /* 0x002d403830007988 */ /* 0x000fe80008000405 */
[----:B----4-:R-:W-:Y:S04]  /*20e20*/  STS.U16 [R48+UR5+0x2d00], R55 ;  /* 0x002d003730007988 */ /* 0x010fe80008000405 */
[----:B------:R-:W-:Y:S04]  /*20e30*/  STS.U16 [R48+UR5+0x2dc0], R54 ;  /* 0x002dc03630007988 */ /* 0x000fe80008000405 */
[----:B------:R-:W-:Y:S04]  /*20e40*/  STS.U16 [R48+UR5+0x2d80], R53 ;  /* 0x002d803530007988 */ /* 0x000fe80008000405 */
[----:B---3--:R-:W-:Y:S04]  /*20e50*/  STS.U16 [R48+UR5+0x3400], R36 ;  /* 0x0034002430007988 */ /* 0x008fe80008000405 */
[----:B------:R-:W-:Y:S04]  /*20e60*/  STS.U16 [R48+UR5+0x3440], R35 ;  /* 0x0034402330007988 */ /* 0x000fe80008000405 */
[----:B------:R-:W-:Y:S04]  /*20e70*/  STS.U16 [R48+UR5+0x3480], R34 ;  /* 0x0034802230007988 */ /* 0x000fe80008000405 */
[----:B------:R-:W-:Y:S04]  /*20e80*/  STS.U16 [R48+UR5+0x34c0], R33 ;  /* 0x0034c02130007988 */ /* 0x000fe80008000405 */
[----:B------:R-:W-:Y:S04]  /*20e90*/  STS.U16 [R48+UR5+0x3500], R24 ;  /* 0x0035001830007988 */ /* 0x000fe80008000405 */
[----:B------:R-:W-:Y:S04]  /*20ea0*/  STS.U16 [R48+UR5+0x3540], R23 ;  /* 0x0035401730007988 */ /* 0x000fe80008000405 */
[----:B------:R-:W-:Y:S04]  /*20eb0*/  STS.U16 [R48+UR5+0x3580], R14 ;  /* 0x0035800e30007988 */ /* 0x000fe80008000405 */
[----:B------:R-:W-:Y:S01]  /*20ec0*/  STS.U16 [R48+UR5+0x35c0], R13 ;  /* 0x0035c00d30007988 */ /* 0x000fe20008000405 */
[----:B------:R-:W-:-:S03]  /*20ed0*/  IMAD.SHL.U32 R4, R4, 0x2, RZ ;  /* 0x0000000204047824 */ /* 0x000fc600078e00ff */
[----:B------:R-:W-:Y:S04]  /*20ee0*/  STS.U16 [R48+UR5+0x3c40], R12 ;  /* 0x003c400c30007988 */ /* 0x000fe80008000405 */
[----:B------:R-:W-:Y:S04]  /*20ef0*/  STS.U16 [R48+UR5+0x3c00], R11 ;  /* 0x003c000b30007988 */ /* 0x000fe80008000405 */
[----:B------:R-:W-:Y:S04]  /*20f00*/  STS.U16 [R48+UR5+0x3cc0], R10 ;  /* 0x003cc00a30007988 */ /* 0x000fe80008000405 */
[----:B------:R-:W-:Y:S04]  /*20f10*/  STS.U16 [R48+UR5+0x3c80], R9 ;  /* 0x003c800930007988 */ /* 0x000fe80008000405 */
[----:B------:R-:W-:Y:S01]  /*20f20*/  STS.U16 [R48+UR5+0x3d40], R8 ;  /* 0x003d400830007988 */ /* 0x000fe20008000405 */
[----:B------:R-:W-:-:S03]  /*20f30*/  LOP3.LUT R4, R4, 0x30, RZ, 0x3c, !PT ;  /* 0x0000003004047812 */ /* 0x000fc600078e3cff */
[----:B------:R-:W-:Y:S04]  /*20f40*/  STS.U16 [R48+UR5+0x3d00], R7 ;  /* 0x003d000730007988 */ /* 0x000fe80008000405 */
[----:B------:R-:W3:Y:S04]  /*20f50*/  LDL R2, [R1+0x1f3c] ;  /* 0x001f3c0001027983 */ /* 0x000ee80000100800 */
[----:B------:R-:W-:Y:S04]  /*20f60*/  STS.U16 [R48+UR5+0x3dc0], R6 ;  /* 0x003dc00630007988 */ /* 0x000fe80008000405 */
[----:B0-----:R-:W4:Y:S04]  /*20f70*/  LDL.LU R60, [R1+0x1f2c] ;  /* 0x001f2c00013c7983 */ /* 0x001f280000300800 */
[----:B------:R0:W-:Y:S04]  /*20f80*/  STS.U16 [R48+UR5+0x3d80], R3 ;  /* 0x003d800330007988 */ /* 0x0001e80008000405 */
[----:B------:R1:W-:Y:S04]  /*20f90*/  STS.U16 [R4+UR5+0x600], R49 ;  /* 0x0006003104007988 */ /* 0x0003e80008000405 */
[----:B------:R0:W-:Y:S04]  /*20fa0*/  STS.U16 [R4+UR5+0x640], R50 ;  /* 0x0006403204007988 */ /* 0x0001e80008000405 */
[----:B------:R0:W-:Y:S04]  /*20fb0*/  STS.U16 [R4+UR5+0x680], R51 ;  /* 0x0006803304007988 */ /* 0x0001e80008000405 */
[----:B------:R1:W-:Y:S04]  /*20fc0*/  STS.U16 [R4+UR5+0x6c0], R52 ;  /* 0x0006c03404007988 */ /* 0x0003e80008000405 */
[----:B------:R1:W-:Y:S04]  /*20fd0*/  STS.U16 [R4+UR5+0x700], R5 ;  /* 0x0007000504007988 */ /* 0x0003e80008000405 */
[----:B0-----:R-:W3:Y:S04]  /*20fe0*/  LDL.LU R48, [R1+0x34e4] ;  /* 0x0034e40001307983 */ /* 0x001ee80000300800 */
[----:B------:R-:W3:Y:S04]  /*20ff0*/  LDL.LU R3, [R1+0x1264] ;  /* 0x0012640001037983 */ /* 0x000ee80000300800 */
[----:B-1----:R-:W3:Y:S04]  /*21000*/  LDL.LU R49, [R1+0x34e0] ;  /* 0x0034e00001317983 */ /* 0x002ee80000300800 */
[----:B------:R-:W3:Y:S04]  /*21010*/  LDL.LU R50, [R1+0x34dc] ;  /* 0x0034dc0001327983 */ /* 0x000ee80000300800 */
[----:B------:R-:W3:Y:S04]  /*21020*/  LDL.LU R51, [R1+0x34d8] ;  /* 0x0034d80001337983 */ /* 0x000ee80000300800 */
[----:B------:R-:W3:Y:S04]  /*21030*/  LDL.LU R52, [R1+0x34d4] ;  /* 0x0034d40001347983 */ /* 0x000ee80000300800 */
[----:B------:R-:W3:Y:S04]  /*21040*/  LDL.LU R5, [R1+0x34d0] ;  /* 0x0034d00001057983 */ /* 0x000ee80000300800 */
[----:B--2---:R0:W-:Y:S04]  /*21050*/  STS.U16 [R4+UR5+0x740], R61 ;  /* 0x0007403d04007988 */ /* 0x0041e80008000405 */
[----:B0-----:R-:W2:Y:S04]  /*21060*/  LDL.LU R61, [R1+0x34cc] ;  /* 0x0034cc00013d7983 */ /* 0x001ea80000300800 */
[----:B--2---:R0:W-:Y:S04]  /*21070*/  STS.U16 [R4+UR5+0x780], R61 ;  /* 0x0007803d04007988 */ /* 0x0041e80008000405 */
[----:B0-----:R-:W2:Y:S04]  /*21080*/  LDL.LU R61, [R1+0x34c8] ;  /* 0x0034c800013d7983 */ /* 0x001ea80000300800 */
[----:B---3--:R4:W-:Y:S02]  /*21090*/  STS.U16 [R4+UR5+0x7c0], R3 ;  /* 0x0007c00304007988 */ /* 0x0089e40008000405 */
[----:B----4-:R-:W-:-:S02]  /*210a0*/  @!P0 IMAD.MOV.U32 R3, RZ, RZ, R60 ;  /* 0x000000ffff038224 */ /* 0x010fc400078e003c */
[----:B------:R-:W3:Y:S04]  /*210b0*/  LDL.LU R4, [R1+0x34c4] ;  /* 0x0034c40001047983 */ /* 0x000ee80000300800 */
[----:B------:R-:W-:Y:S01]  /*210c0*/  STL [R1+0x1f68], R60 ;  /* 0x001f683c01007387 */ /* 0x000fe20000100800 */
[----:B--2---:R-:W-:-:S06]  /*210d0*/  PRMT R61, RZ, 0x7610, R61 ;  /* 0x00007610ff3d7816 */ /* 0x004fcc000000003d */
[----:B------:R0:W2:Y:S04]  /*210e0*/  @!P0 LDG.E.U16 R61, desc[UR66][R2.64] ;  /* 0x00000042023d8981 */ /* 0x0000a8000c1e1500 */
[----:B------:R-:W0:Y:S04]  /*210f0*/  LDL R2, [R1+0x1f38] ;  /* 0x001f380001027983 */ /* 0x000e280000100800 */
[----:B------:R-:W0:Y:S01]  /*21100*/  LDL R3, [R1+0x1f54] ;  /* 0x001f540001037983 */ /* 0x000e220000100800 */
[----:B---3--:R-:W-:Y:S02]  /*21110*/  PRMT R4, RZ, 0x7610, R4 ;  /* 0x00007610ff047816 */ /* 0x008fe40000000004 */
[----:B0-----:R-:W-:-:S04]  /*21120*/  @!P0 LOP3.LUT R3, R3, R2, RZ, 0x3c, !PT ;  /* 0x0000000203038212 */ /* 0x001fc800078e3cff */
[----:B------:R-:W-:-:S04]  /*21130*/  @!P0 LOP3.LUT R2, R3, R2, RZ, 0x3c, !PT ;  /* 0x0000000203028212 */ /* 0x000fc800078e3cff */
[----:B------:R-:W-:-:S05]  /*21140*/  @!P0 LOP3.LUT R3, R3, R2, RZ, 0x3c, !PT ;  /* 0x0000000203038212 */ /* 0x000fca00078e3cff */
[----:B------:R-:W3:Y:S04]  /*21150*/  @!P0 LDG.E.U16 R4, desc[UR66][R2.64] ;  /* 0x0000004202048981 */ /* 0x000ee8000c1e1500 */
[----:B--2---:R-:W-:Y:S04]  /*21160*/  STL [R1+0x3344], R61 ;  /* 0x0033443d01007387 */ /* 0x004fe80000100800 */
[----:B---3--:R0:W-:Y:S04]  /*21170*/  STL [R1+0x1174], R4 ;  /* 0x0011740401007387 */ /* 0x0081e80000100800 */
[----:B0-----:R-:W2:Y:S04]  /*21180*/  LDL.LU R4, [R1+0x34c0] ;  /* 0x0034c00001047983 */ /* 0x001ea80000300800 */
[----:B------:R-:W3:Y:S04]  /*21190*/  LDL R2, [R1+0x1398] ;  /* 0x0013980001027983 */ /* 0x000ee80000100800 */
[----:B------:R-:W3:Y:S01]  /*211a0*/  LDL R3, [R1+0x1b70] ;  /* 0x001b700001037983 */ /* 0x000ee20000100800 */
[----:B------:R-:W-:-:S02]  /*211b0*/  PRMT R5, RZ, 0x7610, R5 ;  /* 0x00007610ff057816 */ /* 0x000fc40000000005 */
[----:B---3--:R-:W-:-:S04]  /*211c0*/  @!P0 LOP3.LUT R3, R3, R2, RZ, 0x3c, !PT ;  /* 0x0000000203038212 */ /* 0x008fc800078e3cff */
[----:B------:R-:W-:-:S04]  /*211d0*/  @!P0 LOP3.LUT R2, R3, R2, RZ, 0x3c, !PT ;  /* 0x0000000203028212 */ /* 0x000fc800078e3cff */
[----:B------:R-:W-:-:S05]  /*211e0*/  @!P0 LOP3.LUT R3, R3, R2, RZ, 0x3c, !PT ;  /* 0x0000000203038212 */ /* 0x000fca00078e3cff */
[----:B------:R-:W3:Y:S04]  /*211f0*/  @!P0 LDG.E.U16 R5, desc[UR66][R2.64] ;  /* 0x0000004202058981 */ /* 0x000ee8000c1e1500 */
[----:B---3--:R0:W-:Y:S04]  /*21200*/  STL [R1+0x1170], R5 ;  /* 0x0011700501007387 */ /* 0x0081e80000100800 */
[----:B0-----:R-:W3:Y:S04]  /*21210*/  LDL.LU R5, [R1+0x34bc] ;  /* 0x0034bc0001057983 */ /* 0x001ee80000300800 */
[----:B------:R-:W4:Y:S04]  /*21220*/  LDL R2, [R1+0x1e40] ;  /* 0x001e400001027983 */ /* 0x000f280000100800 */
[----:B------:R-:W4:Y:S01]  /*21230*/  LDL R3, [R1+0x1e44] ;  /* 0x001e440001037983 */ /* 0x000f220000100800 */
[----:B--2---:R-:W-:-:S02]  /*21240*/  PRMT R4, RZ, 0x7610, R4 ;  /* 0x00007610ff047816 */ /* 0x004fc40000000004 */
[----:B----4-:R-:W-:-:S04]  /*21250*/  @!P0 LOP3.LUT R3, R3, R2, RZ, 0x3c, !PT ;  /* 0x0000000203038212 */ /* 0x010fc800078e3cff */
[----:B------:R-:W-:-:S04]  /*21260*/  @!P0 LOP3.LUT R2, R3, R2, RZ, 0x3c, !PT ;  /* 0x0000000203028212 */ /* 0x000fc800078e3cff */
[----:B------:R-:W-:-:S05]  /*21270*/  @!P0 LOP3.LUT R3, R3, R2, RZ, 0x3c, !PT ;  /* 0x0000000203038212 */ /* 0x000fca00078e3cff */
[----:B------:R-:W2:Y:S04]  /*21280*/  @!P0 LDG.E.U16 R4, desc[UR66][R2.64] ;  /* 0x0000004202048981 */ /* 0x000ea8000c1e1500 */
[----:B--2---:R0:W-:Y:S04]  /*21290*/  STL [R1+0x1168], R4 ;  /* 0x0011680401007387 */ /* 0x0041e80000100800 */
[----:B0-----:R-:W2:Y:S04]  /*212a0*/  LDL.LU R4, [R1+0x34b8] ;  /* 0x0034b80001047983 */ /* 0x001ea80000300800 */
[----:B------:R-:W4:Y:S04]  /*212b0*/  LDL R2, [R1+0x1e38] ;  /* 0x001e380001027983 */ /* 0x000f280000100800 */
[----:B------:R-:W4:Y:S01]  /*212c0*/  LDL R3, [R1+0x1e3c] ;  /* 0x001e3c0001037983 */ /* 0x000f220000100800 */
[----:B---3--:R-:W-:-:S02]  /*212d0*/  PRMT R5, RZ, 0x7610, R5 ;  /* 0x00007610ff057816 */ /* 0x008fc40000000005 */
[----:B----4-:R-:W-:-:S04]  /*212e0*/  @!P0 LOP3.LUT R3, R3, R2, RZ, 0x3c, !PT ;  /* 0x0000000203038212 */ /* 0x010fc800078e3cff */
        /* <DEDUP_REMOVED lines=574> */
[----:B------:R-:W-:-:S02]  /*236d0*/  PRMT R60, RZ, 0x7610, R60 ;  /* 0x00007610ff3c7816 */ /* 0x000fc4000000003c */
[----:B----4-:R-:W-:-:S04]  /*236e0*/  @!P0 LOP3.LUT R3, R3, R2, RZ, 0x3c, !PT ;  /* 0x0000000203038212 */ /* 0x010fc800078e3cff */
[----:B------:R-:W-:-:S04]  /*236f0*/  @!P0 LOP3.LUT R2, R3, R2, RZ, 0x3c, !PT ;  /* 0x0000000203028212 */ /* 0x000fc800078e3cff */
[----:B------:R-:W-:-:S05]  /*23700*/  @!P0 LOP3.LUT R3, R3, R2, RZ, 0x3c, !PT ;  /* 0x0000000203038212 */ /* 0x000fca00078e3cff */
[----:B------:R0:W4:Y:S04]  /*23710*/  @!P0 LDG.E.U16 R60, desc[UR66][R2.64] ;  /* 0x00000042023c8981 */ /* 0x000128000c1e1500 */
[----:B------:R-:W0:Y:S04]  /*23720*/  LDL R2, [R1+0x1de0] ;  /* 0x001de00001027983 */ /* 0x000e280000100800 */
[----:B------:R-:W0:Y:S01]  /*23730*/  LDL R3, [R1+0x1de4] ;  /* 0x001de40001037983 */ /* 0x000e220000100800 */
[----:B---3--:R-:W-:Y:S02]  /*23740*/  PRMT R5, RZ, 0x7610, R5 ;  /* 0x00007610ff057816 */ /* 0x008fe40000000005 */
[----:B0-----:R-:W-:-:S04]  /*23750*/  @!P0 LOP3.LUT R3, R3, R2, RZ, 0x3c, !PT ;  /* 0x0000000203038212 */ /* 0x001fc800078e3cff */
[----:B------:R-:W-:-:S04]  /*23760*/  @!P0 LOP3.LUT R2, R3, R2, RZ, 0x3c, !PT ;  /* 0x0000000203028212 */ /* 0x000fc800078e3cff */
[----:B------:R-:W-:-:S05]  /*23770*/  @!P0 LOP3.LUT R3, R3, R2, RZ, 0x3c, !PT ;  /* 0x0000000203038212 */ /* 0x000fca00078e3cff */
[----:B------:R-:W3:Y:S04]  /*23780*/  @!P0 LDG.E.U16 R5, desc[UR66][R2.64] ;  /* 0x0000004202058981 */ /* 0x000ee8000c1e1500 */
[----:B----4-:R0:W-:Y:S04]  /*23790*/  STL [R1+0xc], R60 ;  /* 0x00000c3c01007387 */ /* 0x0101e80000100800 */
[----:B0-----:R-:W4:Y:S04]  /*237a0*/  LDL R60, [R1+0x1d64] ;  /* 0x001d6400013c7983 */ /* 0x001f280000100800 */
[----:B---3--:R0:W-:Y:S04]  /*237b0*/  STL [R1+0x8], R5 ;  /* 0x0000080501007387 */ /* 0x0081e80000100800 */
[----:B0-----:R-:W3:Y:S04]  /*237c0*/  LDL.LU R5, [R1+0x33b4] ;  /* 0x0033b40001057983 */ /* 0x001ee80000300800 */
[----:B------:R-:W2:Y:S04]  /*237d0*/  LDL R2, [R1+0x1dd8] ;  /* 0x001dd80001027983 */ /* 0x000ea80000100800 */
[----:B------:R-:W2:Y:S01]  /*237e0*/  LDL R3, [R1+0x1ddc] ;  /* 0x001ddc0001037983 */ /* 0x000ea20000100800 */
[----:B------:R-:W-:-:S02]  /*237f0*/  PRMT R0, RZ, 0x7610, R0 ;  /* 0x00007610ff007816 */ /* 0x000fc40000000000 */
[----:B--2---:R-:W-:-:S04]  /*23800*/  @!P0 LOP3.LUT R3, R3, R2, RZ, 0x3c, !PT ;  /* 0x0000000203038212 */ /* 0x004fc800078e3cff */
[----:B------:R-:W-:-:S04]  /*23810*/  @!P0 LOP3.LUT R2, R3, R2, RZ, 0x3c, !PT ;  /* 0x0000000203028212 */ /* 0x000fc800078e3cff */
[----:B------:R-:W-:-:S05]  /*23820*/  @!P0 LOP3.LUT R3, R3, R2, RZ, 0x3c, !PT ;  /* 0x0000000203038212 */ /* 0x000fca00078e3cff */
[----:B------:R-:W2:Y:S04]  /*23830*/  @!P0 LDG.E.U16 R0, desc[UR66][R2.64] ;  /* 0x0000004202008981 */ /* 0x000ea8000c1e1500 */
[----:B--2---:R-:W-:Y:S04]  /*23840*/  STL [R1+0x4], R0 ;  /* 0x0000040001007387 */ /* 0x004fe80000100800 */
[----:B------:R-:W2:Y:S04]  /*23850*/  LDL R2, [R1+0x1da0] ;  /* 0x001da00001027983 */ /* 0x000ea80000100800 */
[----:B------:R-:W2:Y:S01]  /*23860*/  LDL R3, [R1+0x1da4] ;  /* 0x001da40001037983 */ /* 0x000ea20000100800 */
[----:B------:R-:W-:-:S02]  /*23870*/  PRMT R61, RZ, 0x7610, R61 ;  /* 0x00007610ff3d7816 */ /* 0x000fc4000000003d */
[----:B--2---:R-:W-:-:S04]  /*23880*/  @!P0 LOP3.LUT R3, R3, R2, RZ, 0x3c, !PT ;  /* 0x0000000203038212 */ /* 0x004fc800078e3cff */
[----:B------:R-:W-:-:S04]  /*23890*/  @!P0 LOP3.LUT R2, R3, R2, RZ, 0x3c, !PT ;  /* 0x0000000203028212 */ /* 0x000fc800078e3cff */
[----:B------:R-:W-:-:S05]  /*238a0*/  @!P0 LOP3.LUT R3, R3, R2, RZ, 0x3c, !PT ;  /* 0x0000000203038212 */ /* 0x000fca00078e3cff */
[----:B------:R0:W2:Y:S04]  /*238b0*/  @!P0 LDG.E.U16 R61, desc[UR66][R2.64] ;  /* 0x00000042023d8981 */ /* 0x0000a8000c1e1500 */
[----:B------:R-:W0:Y:S04]  /*238c0*/  LDL R2, [R1+0x1d98] ;  /* 0x001d980001027983 */ /* 0x000e280000100800 */
[----:B------:R-:W0:Y:S01]  /*238d0*/  LDL R3, [R1+0x1d9c] ;  /* 0x001d9c0001037983 */ /* 0x000e220000100800 */
[----:B------:R-:W-:Y:S02]  /*238e0*/  PRMT R59, RZ, 0x7610, R59 ;  /* 0x00007610ff3b7816 */ /* 0x000fe4000000003b */
[----:B0-----:R-:W-:-:S04]  /*238f0*/  @!P0 LOP3.LUT R3, R3, R2, RZ, 0x3c, !PT ;  /* 0x0000000203038212 */ /* 0x001fc800078e3cff */
[----:B------:R-:W-:-:S04]  /*23900*/  @!P0 LOP3.LUT R2, R3, R2, RZ, 0x3c, !PT ;  /* 0x0000000203028212 */ /* 0x000fc800078e3cff */
[----:B------:R-:W-:Y:S01]  /*23910*/  @!P0 LOP3.LUT R3, R3, R2, RZ, 0x3c, !PT ;  /* 0x0000000203038212 */ /* 0x000fe200078e3cff */
[----:B--2---:R0:W-:Y:S04]  /*23920*/  STL [R1+0x3348], R61 ;  /* 0x0033483d01007387 */ /* 0x0041e80000100800 */
[----:B------:R4:W2:Y:S01]  /*23930*/  @!P0 LDG.E.U16 R59, desc[UR66][R2.64] ;  /* 0x00000042023b8981 */ /* 0x0008a2000c1e1500 */
[----:B------:R-:W-:-:S03]  /*23940*/  PRMT R58, RZ, 0x7610, R58 ;  /* 0x00007610ff3a7816 */ /* 0x000fc6000000003a */
[----:B0-----:R-:W3:Y:S04]  /*23950*/  LDL R61, [R1+0x1d24] ;  /* 0x001d2400013d7983 */ /* 0x001ee80000100800 */
[----:B------:R-:W3:Y:S01]  /*23960*/  LDL R3, [R1+0x1d60] ;  /* 0x001d600001037983 */ /* 0x000ee20000100800 */
[----:B----4-:R-:W-:-:S03]  /*23970*/  @!P0 IMAD.MOV.U32 R2, RZ, RZ, R60 ;  /* 0x000000ffff028224 */ /* 0x010fc600078e003c */
[----:B--2---:R0:W-:Y:S01]  /*23980*/  STL [R1+0x334c], R59 ;  /* 0x00334c3b01007387 */ /* 0x0041e20000100800 */
[----:B------:R-:W-:-:S03]  /*23990*/  PRMT R57, RZ, 0x7610, R57 ;  /* 0x00007610ff397816 */ /* 0x000fc60000000039 */
[----:B------:R-:W2:Y:S04]  /*239a0*/  LDL R60, [R1+0x1ce4] ;  /* 0x001ce400013c7983 */ /* 0x000ea80000100800 */
[----:B---3--:R1:W3:Y:S04]  /*239b0*/  @!P0 LDG.E.U16 R58, desc[UR66][R2.64] ;  /* 0x00000042023a8981 */ /* 0x0082e8000c1e1500 */
[----:B0-----:R-:W4:Y:S04]  /*239c0*/  LDL R59, [R1+0x1d20] ;  /* 0x001d2000013b7983 */ /* 0x001f280000100800 */
[----:B------:R-:W1:Y:S04]  /*239d0*/  LDL R2, [R1+0x1d58] ;  /* 0x001d580001027983 */ /* 0x000e680000100800 */
[----:B------:R-:W1:Y:S02]  /*239e0*/  LDL R3, [R1+0x1d5c] ;  /* 0x001d5c0001037983 */ /* 0x000e640000100800 */
[----:B-1----:R-:W-:-:S04]  /*239f0*/  @!P0 LOP3.LUT R3, R3, R2, RZ, 0x3c, !PT ;  /* 0x0000000203038212 */ /* 0x002fc800078e3cff */
[----:B------:R-:W-:-:S04]  /*23a00*/  @!P0 LOP3.LUT R2, R3, R2, RZ, 0x3c, !PT ;  /* 0x0000000203028212 */ /* 0x000fc800078e3cff */
[----:B------:R-:W-:-:S05]  /*23a10*/  @!P0 LOP3.LUT R3, R3, R2, RZ, 0x3c, !PT ;  /* 0x0000000203038212 */ /* 0x000fca00078e3cff */
[----:B------:R0:W2:Y:S04]  /*23a20*/  @!P0 LDG.E.U16 R57, desc[UR66][R2.64] ;  /* 0x0000004202398981 */ /* 0x0000a8000c1e1500 */
[----:B---3--:R1:W-:Y:S01]  /*23a30*/  STL [R1+0x3350], R58 ;  /* 0x0033503a01007387 */ /* 0x0083e20000100800 */
[----:B------:R-:W-:Y:S01]  /*23a40*/  PRMT R56, RZ, 0x7610, R56 ;  /* 0x00007610ff387816 */ /* 0x000fe20000000038 */
[----:B0-----:R-:W-:Y:S02]  /*23a50*/  @!P0 IMAD.MOV.U32 R2, RZ, RZ, R61 ;  /* 0x000000ffff028224 */ /* 0x001fe400078e003d */
[----:B-1----:R-:W3:Y:S01]  /*23a60*/  LDL R58, [R1+0x1ce0] ;  /* 0x001ce000013a7983 */ /* 0x002ee20000100800 */
[----:B----4-:R-:W-:-:S05]  /*23a70*/  @!P0 IMAD.MOV.U32 R3, RZ, RZ, R59 ;  /* 0x000000ffff038224 */ /* 0x010fca00078e003b */
[----:B------:R0:W4:Y:S04]  /*23a80*/  @!P0 LDG.E.U16 R56, desc[UR66][R2.64] ;  /* 0x0000004202388981 */ /* 0x000128000c1e1500 */
[----:B--2---:R1:W-:Y:S04]  /*23a90*/  STL [R1+0x3354], R57 ;  /* 0x0033543901007387 */ /* 0x0043e80000100800 */
[----:B------:R-:W2:Y:S01]  /*23aa0*/  LDL R3, [R1+0x1d18] ;  /* 0x001d180001037983 */ /* 0x000ea20000100800 */
[----:B------:R-:W-:-:S03]  /*23ab0*/  PRMT R55, RZ, 0x7610, R55 ;  /* 0x00007610ff377816 */ /* 0x000fc60000000037 */
[----:B------:R-:W2:Y:S04]  /*23ac0*/  LDL R61, [R1+0x1ca0] ;  /* 0x001ca000013d7983 */ /* 0x000ea80000100800 */
[----:B------:R-:W2:Y:S04]  /*23ad0*/  LDL R59, [R1+0x1ca4] ;  /* 0x001ca400013b7983 */ /* 0x000ea80000100800 */
[----:B-1----:R-:W0:Y:S02]  /*23ae0*/  LDL R57, [R1+0x1d1c] ;  /* 0x001d1c0001397983 */ /* 0x002e240000100800 */
[----:B0-----:R-:W-:-:S05]  /*23af0*/  @!P0 IMAD.MOV.U32 R2, RZ, RZ, R57 ;  /* 0x000000ffff028224 */ /* 0x001fca00078e0039 */
[----:B--2---:R0:W2:Y:S04]  /*23b00*/  @!P0 LDG.E.U16 R55, desc[UR66][R2.64] ;  /* 0x0000004202378981 */ /* 0x0040a8000c1e1500 */
[----:B----4-:R-:W-:Y:S01]  /*23b10*/  STL [R1+0x3358], R56 ;  /* 0x0033583801007387 */ /* 0x010fe20000100800 */
[----:B------:R-:W-:Y:S01]  /*23b20*/  PRMT R54, RZ, 0x7610, R54 ;  /* 0x00007610ff367816 */ /* 0x000fe20000000036 */
[----:B0-----:R-:W-:Y:S02]  /*23b30*/  @!P0 IMAD.MOV.U32 R2, RZ, RZ, R60 ;  /* 0x000000ffff028224 */ /* 0x001fe400078e003c */
[----:B---3--:R-:W-:-:S05]  /*23b40*/  @!P0 IMAD.MOV.U32 R3, RZ, RZ, R58 ;  /* 0x000000ffff038224 */ /* 0x008fca00078e003a */
[----:B------:R0:W3:Y:S04]  /*23b50*/  @!P0 LDG.E.U16 R54, desc[UR66][R2.64] ;  /* 0x0000004202368981 */ /* 0x0000e8000c1e1500 */
[----:B--2---:R1:W-:Y:S04]  /*23b60*/  STL [R1+0x335c], R55 ;  /* 0x00335c3701007387 */ /* 0x0043e80000100800 */
[----:B------:R-:W2:Y:S04]  /*23b70*/  LDL R3, [R1+0x1cd8] ;  /* 0x001cd80001037983 */ /* 0x000ea80000100800 */
[----:B------:R-:W4:Y:S04]  /*23b80*/  LDL R60, [R1+0x1c98] ;  /* 0x001c9800013c7983 */ /* 0x000f280000100800 */
[----:B------:R-:W2:Y:S01]  /*23b90*/  LDL R58, [R1+0x1c9c] ;  /* 0x001c9c00013a7983 */ /* 0x000ea20000100800 */
[----:B------:R-:W-:-:S02]  /*23ba0*/  PRMT R53, RZ, 0x7610, R53 ;  /* 0x00007610ff357816 */ /* 0x000fc40000000035 */
[----:B------:R-:W-:Y:S02]  /*23bb0*/  PRMT R52, RZ, 0x7610, R52 ;  /* 0x00007610ff347816 */ /* 0x000fe40000000034 */
[----:B------:R-:W-:Y:S01]  /*23bc0*/  PRMT R51, RZ, 0x7610, R51 ;  /* 0x00007610ff337816 */ /* 0x000fe20000000033 */
[----:B------:R-:W2:Y:S04]  /*23bd0*/  LDL R57, [R1+0x1c60] ;  /* 0x001c600001397983 */ /* 0x000ea80000100800 */
[----:B-1----:R-:W0:Y:S04]  /*23be0*/  LDL R55, [R1+0x1cdc] ;  /* 0x001cdc0001377983 */ /* 0x002e280000100800 */
[----:B------:R-:W2:Y:S01]  /*23bf0*/  LDL R56, [R1+0x1c64] ;  /* 0x001c640001387983 */ /* 0x000ea20000100800 */
[----:B0-----:R-:W-:-:S05]  /*23c00*/  @!P0 IMAD.MOV.U32 R2, RZ, RZ, R55 ;  /* 0x000000ffff028224 */ /* 0x001fca00078e0037 */
[----:B--2---:R0:W2:Y:S02]  /*23c10*/  @!P0 LDG.E.U16 R53, desc[UR66][R2.64] ;  /* 0x0000004202358981 */ /* 0x0040a4000c1e1500 */
[----:B0-----:R-:W-:Y:S02]  /*23c20*/  @!P0 IMAD.MOV.U32 R2, RZ, RZ, R59 ;  /* 0x000000ffff028224 */ /* 0x001fe400078e003b */
[----:B------:R-:W-:-:S05]  /*23c30*/  @!P0 IMAD.MOV.U32 R3, RZ, RZ, R61 ;  /* 0x000000ffff038224 */ /* 0x000fca00078e003d */
[----:B------:R0:W2:Y:S02]  /*23c40*/  @!P0 LDG.E.U16 R52, desc[UR66][R2.64] ;  /* 0x0000004202348981 */ /* 0x0000a4000c1e1500 */
[----:B0-----:R-:W-:Y:S02]  /*23c50*/  @!P0 IMAD.MOV.U32 R2, RZ, RZ, R58 ;  /* 0x000000ffff028224 */ /* 0x001fe400078e003a */
[----:B----4-:R-:W-:-:S05]  /*23c60*/  @!P0 IMAD.MOV.U32 R3, RZ, RZ, R60 ;  /* 0x000000ffff038224 */ /* 0x010fca00078e003c */
[----:B------:R0:W4:Y:S04]  /*23c70*/  @!P0 LDG.E.U16 R51, desc[UR66][R2.64] ;  /* 0x0000004202338981 */ /* 0x000128000c1e1500 */
[----:B---3--:R1:W-:Y:S04]  /*23c80*/  STL [R1+0x3360], R54 ;  /* 0x0033603601007387 */ /* 0x0083e80000100800 */
[----:B--2---:R2:W-:Y:S04]  /*23c90*/  STL [R1+0x3364], R53 ;  /* 0x0033643501007387 */ /* 0x0045e80000100800 */
[----:B------:R-:W3:Y:S04]  /*23ca0*/  LDL R59, [R1+0x1c58] ;  /* 0x001c5800013b7983 */ /* 0x000ee80000100800 */
[----:B------:R-:W3:Y:S04]  /*23cb0*/  LDL R55, [R1+0x1c5c] ;  /* 0x001c5c0001377983 */ /* 0x000ee80000100800 */
[----:B-1----:R-:W3:Y:S01]  /*23cc0*/  LDL R54, [R1+0x1c20] ;  /* 0x001c200001367983 */ /* 0x002ee20000100800 */
[----:B0-----:R-:W-:-:S03]  /*23cd0*/  @!P0 IMAD.MOV.U32 R3, RZ, RZ, R57 ;  /* 0x000000ffff038224 */ /* 0x001fc600078e0039 */
[----:B--2---:R-:W2:Y:S04]  /*23ce0*/  LDL R53, [R1+0x1c24] ;  /* 0x001c240001357983 */ /* 0x004ea80000100800 */
[----:B------:R0:W-:Y:S01]  /*23cf0*/  STL [R1+0x3368], R52 ;  /* 0x0033683401007387 */ /* 0x0001e20000100800 */
[----:B------:R-:W-:Y:S01]  /*23d00*/  PRMT R50, RZ, 0x7610, R50 ;  /* 0x00007610ff327816 */ /* 0x000fe20000000032 */
[----:B------:R-:W-:Y:S01]  /*23d10*/  @!P0 IMAD.MOV.U32 R2, RZ, RZ, R56 ;  /* 0x000000ffff028224 */ /* 0x000fe200078e0038 */
[----:B------:R-:W-:-:S04]  /*23d20*/  PRMT R49, RZ, 0x7610, R49 ;  /* 0x00007610ff317816 */ /* 0x000fc80000000031 */
[----:B------:R3:W2:Y:S04]  /*23d30*/  @!P0 LDG.E.U16 R50, desc[UR66][R2.64] ;  /* 0x0000004202328981 */ /* 0x0006a8000c1e1500 */
[----:B----4-:R1:W-:Y:S04]  /*23d40*/  STL [R1+0x336c], R51 ;  /* 0x00336c3301007387 */ /* 0x0103e80000100800 */
[----:B------:R-:W4:Y:S04]  /*23d50*/  LDL R58, [R1+0x1c18] ;  /* 0x001c1800013a7983 */ /* 0x000f280000100800 */
[----:B------:R-:W4:Y:S01]  /*23d60*/  LDL R57, [R1+0x1c1c] ;  /* 0x001c1c0001397983 */ /* 0x000f220000100800 */
[----:B------:R-:W-:-:S02]  /*23d70*/  PRMT R48, RZ, 0x7610, R48 ;  /* 0x00007610ff307816 */ /* 0x000fc40000000030 */
[----:B------:R-:W-:Y:S01]  /*23d80*/  PRMT R47, RZ, 0x7610, R47 ;  /* 0x00007610ff2f7816 */ /* 0x000fe2000000002f */
[----:B0-----:R-:W4:Y:S04]  /*23d90*/  LDL R52, [R1+0x1be4] ;  /* 0x001be40001347983 */ /* 0x001f280000100800 */
[----:B------:R-:W4:Y:S01]  /*23da0*/  LDL R56, [R1+0x1be0] ;  /* 0x001be00001387983 */ /* 0x000f220000100800 */
[----:B---3--:R-:W-:Y:S02]  /*23db0*/  @!P0 IMAD.MOV.U32 R3, RZ, RZ, R59 ;  /* 0x000000ffff038224 */ /* 0x008fe400078e003b */
[----:B------:R-:W-:-:S05]  /*23dc0*/  @!P0 IMAD.MOV.U32 R2, RZ, RZ, R55 ;  /* 0x000000ffff028224 */ /* 0x000fca00078e0037 */
[----:B------:R2:W3:Y:S02]  /*23dd0*/  @!P0 LDG.E.U16 R49, desc[UR66][R2.64] ;  /* 0x0000004202318981 */ /* 0x0004e4000c1e1500 */
[----:B--2---:R-:W-:Y:S02]  /*23de0*/  @!P0 IMAD.MOV.U32 R2, RZ, RZ, R53 ;  /* 0x000000ffff028224 */ /* 0x004fe400078e0035 */
[----:B------:R-:W-:-:S05]  /*23df0*/  @!P0 IMAD.MOV.U32 R3, RZ, RZ, R54 ;  /* 0x000000ffff038224 */ /* 0x000fca00078e0036 */
[----:B------:R4:W2:Y:S02]  /*23e00*/  @!P0 LDG.E.U16 R48, desc[UR66][R2.64] ;  /* 0x0000004202308981 */ /* 0x0008a4000c1e1500 */
[----:B----4-:R-:W-:Y:S02]  /*23e10*/  @!P0 IMAD.MOV.U32 R3, RZ, RZ, R58 ;  /* 0x000000ffff038224 */ /* 0x010fe400078e003a */
[----:B------:R-:W-:-:S05]  /*23e20*/  @!P0 IMAD.MOV.U32 R2, RZ, RZ, R57 ;  /* 0x000000ffff028224 */ /* 0x000fca00078e0039 */
[----:B------:R0:W4:Y:S04]  /*23e30*/  @!P0 LDG.E.U16 R47, desc[UR66][R2.64] ;  /* 0x00000042022f8981 */ /* 0x000128000c1e1500 */
[----:B------:R0:W-:Y:S04]  /*23e40*/  STL [R1+0x3370], R50 ;  /* 0x0033703201007387 */ /* 0x0001e80000100800 */
[----:B---3--:R3:W-:Y:S04]  /*23e50*/  STL [R1+0x3374], R49 ;  /* 0x0033743101007387 */ /* 0x0087e80000100800 */
[----:B------:R-:W3:Y:S04]  /*23e60*/  LDL R55, [R1+0x1bd8] ;  /* 0x001bd80001377983 */ /* 0x000ee80000100800 */
[----:B------:R-:W3:Y:S04]  /*23e70*/  LDL R54, [R1+0x1bdc] ;  /* 0x001bdc0001367983 */ /* 0x000ee80000100800 */
[----:B------:R-:W3:Y:S04]  /*23e80*/  LDL R53, [R1+0x1ba0] ;  /* 0x001ba00001357983 */ /* 0x000ee80000100800 */
[----:B-1----:R-:W3:Y:S01]  /*23e90*/  LDL R51, [R1+0x1ba4] ;  /* 0x001ba40001337983 */ /* 0x002ee20000100800 */
[----:B0-----:R-:W-:Y:S01]  /*23ea0*/  @!P0 IMAD.MOV.U32 R2, RZ, RZ, R52 ;  /* 0x000000ffff028224 */ /* 0x001fe200078e0034 */
[----:B------:R-:W-:Y:S01]  /*23eb0*/  PRMT R46, RZ, 0x7610, R46 ;  /* 0x00007610ff2e7816 */ /* 0x000fe2000000002e */
[----:B------:R-:W-:Y:S01]  /*23ec0*/  @!P0 IMAD.MOV.U32 R3, RZ, RZ, R56 ;  /* 0x000000ffff038224 */ /* 0x000fe200078e0038 */
[----:B------:R-:W-:-:S04]  /*23ed0*/  PRMT R45, RZ, 0x7610, R45 ;  /* 0x00007610ff2d7816 */ /* 0x000fc8000000002d */
[----:B------:R0:W3:Y:S04]  /*23ee0*/  @!P0 LDG.E.U16 R46, desc[UR66][R2.64] ;  /* 0x00000042022e8981 */ /* 0x0000e8000c1e1500 */
[----:B--2---:R-:W-:Y:S04]  /*23ef0*/  STL [R1+0x3378], R48 ;  /* 0x0033783001007387 */ /* 0x004fe80000100800 */
[----:B----4-:R-:W-:Y:S04]  /*23f00*/  STL [R1+0x337c], R47 ;  /* 0x00337c2f01007387 */ /* 0x010fe80000100800 */
[----:B------:R-:W2:Y:S04]  /*23f10*/  LDL R52, [R1+0x1b98] ;  /* 0x001b980001347983 */ /* 0x000ea80000100800 */
[----:B------:R-:W4:Y:S01]  /*23f20*/  LDL R50, [R1+0x1b9c] ;  /* 0x001b9c0001327983 */ /* 0x000f220000100800 */
[----:B------:R-:W-:-:S02]  /*23f30*/  PRMT R44, RZ, 0x7610, R44 ;  /* 0x00007610ff2c7816 */ /* 0x000fc4000000002c */
[----:B------:R-:W-:Y:S01]  /*23f40*/  PRMT R43, RZ, 0x7610, R43 ;  /* 0x00007610ff2b7816 */ /* 0x000fe2000000002b */
[----:B---3--:R-:W3:Y:S01]  /*23f50*/  LDL R49, [R1+0x1e90] ;  /* 0x001e900001317983 */ /* 0x008ee20000100800 */
[----:B0-----:R-:W-:Y:S02]  /*23f60*/  @!P0 IMAD.MOV.U32 R3, RZ, RZ, R55 ;  /* 0x000000ffff038224 */ /* 0x001fe400078e0037 */
[----:B------:R-:W-:-:S05]  /*23f70*/  @!P0 IMAD.MOV.U32 R2, RZ, RZ, R54 ;  /* 0x000000ffff028224 */ /* 0x000fca00078e0036 */
[----:B------:R0:W3:Y:S02]  /*23f80*/  @!P0 LDG.E.U16 R45, desc[UR66][R2.64] ;  /* 0x00000042022d8981 */ /* 0x0000e4000c1e1500 */
[----:B0-----:R-:W-:Y:S02]  /*23f90*/  @!P0 IMAD.MOV.U32 R2, RZ, RZ, R51 ;  /* 0x000000ffff028224 */ /* 0x001fe400078e0033 */
[----:B------:R-:W-:-:S05]  /*23fa0*/  @!P0 IMAD.MOV.U32 R3, RZ, RZ, R53 ;  /* 0x000000ffff038224 */ /* 0x000fca00078e0035 */
[----:B------:R2:W3:Y:S02]  /*23fb0*/  @!P0 LDG.E.U16 R44, desc[UR66][R2.64] ;  /* 0x00000042022c8981 */ /* 0x0004e4000c1e1500 */
[----:B--2---:R-:W-:Y:S02]  /*23fc0*/  @!P0 IMAD.MOV.U32 R3, RZ, RZ, R52 ;  /* 0x000000ffff038224 */ /* 0x004fe400078e0034 */
[----:B----4-:R-:W-:-:S05]  /*23fd0*/  @!P0 IMAD.MOV.U32 R2, RZ, RZ, R50 ;  /* 0x000000ffff028224 */ /* 0x010fca00078e0032 */
[----:B------:R-:W2:Y:S04]  /*23fe0*/  @!P0 LDG.E.U16 R43, desc[UR66][R2.64] ;  /* 0x00000042022b8981 */ /* 0x000ea8000c1e1500 */
[----:B------:R0:W-:Y:S04]  /*23ff0*/  STL [R1+0x3380], R46 ;  /* 0x0033802e01007387 */ /* 0x0001e80000100800 */
[----:B0-----:R-:W4:Y:S04]  /*24000*/  LDL R46, [R1+0x1b78] ;  /* 0x001b7800012e7983 */ /* 0x001f280000100800 */
[----:B---3--:R0:W-:Y:S04]  /*24010*/  STL [R1+0x3384], R45 ;  /* 0x0033842d01007387 */ /* 0x0081e80000100800 */
[----:B------:R-:W3:Y:S04]  /*24020*/  LDL R51, [R1+0x1b74] ;  /* 0x001b740001337983 */ /* 0x000ee80000100800 */
[----:B------:R-:W3:Y:S04]  /*24030*/  LDL R48, [R1+0x1e98] ;  /* 0x001e980001307983 */ /* 0x000ee80000100800 */
[----:B------:R-:W3:Y:S04]  /*24040*/  LDL R47, [R1+0x1ed0] ;  /* 0x001ed000012f7983 */ /* 0x000ee80000100800 */
[----:B------:R1:W-:Y:S04]  /*24050*/  STL [R1+0x3388], R44 ;  /* 0x0033882c01007387 */ /* 0x0003e80000100800 */
[----:B0-----:R-:W3:Y:S04]  /*24060*/  LDL R45, [R1+0x1ed8] ;  /* 0x001ed800012d7983 */ /* 0x001ee80000100800 */
[----:B-1----:R-:W3:Y:S01]  /*24070*/  LDL R44, [R1+0x1e94] ;  /* 0x001e9400012c7983 */ /* 0x002ee20000100800 */
[----:B------:R-:W-:-:S03]  /*24080*/  PRMT R42, RZ, 0x7610, R42 ;  /* 0x00007610ff2a7816 */ /* 0x000fc6000000002a */
[----:B--2---:R0:W-:Y:S04]  /*24090*/  STL [R1+0x338c], R43 ;  /* 0x00338c2b01007387 */ /* 0x0041e80000100800 */
[----:B------:R-:W2:Y:S01]  /*240a0*/  LDL R50, [R1+0x1e9c] ;  /* 0x001e9c0001327983 */ /* 0x000ea20000100800 */
[----:B------:R-:W-:Y:S01]  /*240b0*/  @!P0 IMAD.MOV.U32 R2, RZ, RZ, R49 ;  /* 0x000000ffff028224 */ /* 0x000fe200078e0031 */
[----:B------:R-:W-:Y:S02]  /*240c0*/  PRMT R41, RZ, 0x7610, R41 ;  /* 0x00007610ff297816 */ /* 0x000fe40000000029 */
[----:B------:R-:W-:Y:S02]  /*240d0*/  PRMT R40, RZ, 0x7610, R40 ;  /* 0x00007610ff287816 */ /* 0x000fe40000000028 */
[----:B------:R-:W-:Y:S01]  /*240e0*/  PRMT R39, RZ, 0x7610, R39 ;  /* 0x00007610ff277816 */ /* 0x000fe20000000027 */
[----:B------:R-:W2:Y:S01]  /*240f0*/  LDL R49, [R1+0x1ed4] ;  /* 0x001ed40001317983 */ /* 0x000ea20000100800 */
[----:B----4-:R-:W-:-:S03]  /*24100*/  @!P0 IMAD.MOV.U32 R3, RZ, RZ, R46 ;  /* 0x000000ffff038224 */ /* 0x010fc600078e002e */
[----:B------:R-:W4:Y:S04]  /*24110*/  LDL R46, [R1+0x1f10] ;  /* 0x001f1000012e7983 */ /* 0x000f280000100800 */
[----:B------:R3:W4:Y:S02]  /*24120*/  @!P0 LDG.E.U16 R42, desc[UR66][R2.64] ;  /* 0x00000042022a8981 */ /* 0x000724000c1e1500 */
[----:B---3--:R-:W-:Y:S02]  /*24130*/  @!P0 IMAD.MOV.U32 R3, RZ, RZ, R51 ;  /* 0x000000ffff038224 */ /* 0x008fe400078e0033 */
[----:B------:R-:W-:-:S05]  /*24140*/  @!P0 IMAD.MOV.U32 R2, RZ, RZ, R48 ;  /* 0x000000ffff028224 */ /* 0x000fca00078e0030 */
[----:B------:R1:W3:Y:S02]  /*24150*/  @!P0 LDG.E.U16 R41, desc[UR66][R2.64] ;  /* 0x0000004202298981 */ /* 0x0002e4000c1e1500 */
[----:B-1----:R-:W-:Y:S02]  /*24160*/  @!P0 IMAD.MOV.U32 R2, RZ, RZ, R47 ;  /* 0x000000ffff028224 */ /* 0x002fe400078e002f */
[----:B------:R-:W-:-:S05]  /*24170*/  @!P0 IMAD.MOV.U32 R3, RZ, RZ, R44 ;  /* 0x000000ffff038224 */ /* 0x000fca00078e002c */
[----:B------:R1:W3:Y:S02]  /*24180*/  @!P0 LDG.E.U16 R40, desc[UR66][R2.64] ;  /* 0x0000004202288981 */ /* 0x0002e4000c1e1500 */
[----:B-1----:R-:W-:Y:S02]  /*24190*/  @!P0 IMAD.MOV.U32 R2, RZ, RZ, R45 ;  /* 0x000000ffff028224 */ /* 0x002fe400078e002d */
[----:B--2---:R-:W-:-:S05]  /*241a0*/  @!P0 IMAD.MOV.U32 R3, RZ, RZ, R50 ;  /* 0x000000ffff038224 */ /* 0x004fca00078e0032 */
[----:B------:R1:W2:Y:S04]  /*241b0*/  @!P0 LDG.E.U16 R39, desc[UR66][R2.64] ;  /* 0x0000004202278981 */ /* 0x0002a8000c1e1500 */
[----:B----4-:R4:W-:Y:S04]  /*241c0*/  STL [R1+0x3390], R42 ;  /* 0x0033902a01007387 */ /* 0x0109e80000100800 */
[----:B------:R-:W2:Y:S04]  /*241d0*/  LDL R48, [R1+0x1edc] ;  /* 0x001edc0001307983 */ /* 0x000ea80000100800 */
[----:B0-----:R-:W2:Y:S04]  /*241e0*/  LDL R43, [R1+0x1f18] ;  /* 0x001f1800012b7983 */ /* 0x001ea80000100800 */
[----:B---3--:R-:W-:Y:S04]  /*241f0*/  STL [R1+0x3394], R41 ;  /* 0x0033942901007387 */ /* 0x008fe80000100800 */
[----:B------:R-:W3:Y:S04]  /*24200*/  LDL R47, [R1+0x1f14] ;  /* 0x001f1400012f7983 */ /* 0x000ee80000100800 */
[----:B----4-:R-:W4:Y:S04]  /*24210*/  LDL R42, [R1+0x1f48] ;  /* 0x001f4800012a7983 */ /* 0x010f280000100800 */
[----:B------:R-:W4:Y:S04]  /*24220*/  LDL R44, [R1+0x1f44] ;  /* 0x001f4400012c7983 */ /* 0x000f280000100800 */
[----:B------:R0:W-:Y:S04]  /*24230*/  STL [R1+0x3398], R40 ;  /* 0x0033982801007387 */ /* 0x0001e80000100800 */
[----:B------:R-:W4:Y:S01]  /*24240*/  LDL R45, [R1+0x1f1c] ;  /* 0x001f1c00012d7983 */ /* 0x000f220000100800 */
[----:B------:R-:W-:Y:S01]  /*24250*/  PRMT R38, RZ, 0x7610, R38 ;  /* 0x00007610ff267816 */ /* 0x000fe20000000026 */
[----:B-1----:R-:W-:-:S02]  /*24260*/  @!P0 IMAD.MOV.U32 R2, RZ, RZ, R46 ;  /* 0x000000ffff028224 */ /* 0x002fc400078e002e */
[----:B------:R-:W-:Y:S01]  /*24270*/  @!P0 IMAD.MOV.U32 R3, RZ, RZ, R49 ;  /* 0x000000ffff038224 */ /* 0x000fe200078e0031 */
[----:B------:R-:W-:-:S04]  /*24280*/  PRMT R37, RZ, 0x7610, R37 ;  /* 0x00007610ff257816 */ /* 0x000fc80000000025 */
[----:B------:R1:W4:Y:S04]  /*24290*/  @!P0 LDG.E.U16 R38, desc[UR66][R2.64] ;  /* 0x0000004202268981 */ /* 0x000328000c1e1500 */
[----:B--2---:R2:W-:Y:S04]  /*242a0*/  STL [R1+0x339c], R39 ;  /* 0x00339c2701007387 */ /* 0x0045e80000100800 */
[----:B------:R-:W2:Y:S04]  /*242b0*/  LDL R46, [R1+0x1b5c] ;  /* 0x001b5c00012e7983 */ /* 0x000ea80000100800 */
[----:B0-----:R-:W2:Y:S01]  /*242c0*/  LDL R40, [R1+0x1e50] ;  /* 0x001e500001287983 */ /* 0x001ea20000100800 */
[----:B-1----:R-:W-:-:S02]  /*242d0*/  @!P0 IMAD.MOV.U32 R2, RZ, RZ, R43 ;  /* 0x000000ffff028224 */ /* 0x002fc400078e002b */
[----:B------:R-:W-:Y:S01]  /*242e0*/  @!P0 IMAD.MOV.U32 R3, RZ, RZ, R48 ;  /* 0x000000ffff038224 */ /* 0x000fe200078e0030 */
[----:B------:R-:W-:Y:S02]  /*242f0*/  PRMT R36, RZ, 0x7610, R36 ;  /* 0x00007610ff247816 */ /* 0x000fe40000000024 */
[----:B------:R-:W-:Y:S02]  /*24300*/  PRMT R35, RZ, 0x7610, R35 ;  /* 0x00007610ff237816 */ /* 0x000fe40000000023 */
[----:B------:R-:W-:Y:S01]  /*24310*/  PRMT R34, RZ, 0x7610, R34 ;  /* 0x00007610ff227816 */ /* 0x000fe20000000022 */
[----:B------:R-:W2:Y:S04]  /*24320*/  LDL R41, [R1+0x1e4c] ;  /* 0x001e4c0001297983 */ /* 0x000ea80000100800 */
[----:B------:R3:W2:Y:S02]  /*24330*/  @!P0 LDG.E.U16 R37, desc[UR66][R2.64] ;  /* 0x0000004202258981 */ /* 0x0006a4000c1e1500 */
[----:B---3--:R-:W-:-:S02]  /*24340*/  @!P0 IMAD.MOV.U32 R3, RZ, RZ, R47 ;  /* 0x000000ffff038224 */ /* 0x008fc400078e002f */
[----:B----4-:R-:W-:-:S05]  /*24350*/  @!P0 IMAD.MOV.U32 R2, RZ, RZ, R42 ;  /* 0x000000ffff028224 */ /* 0x010fca00078e002a */
[----:B------:R0:W3:Y:S02]  /*24360*/  @!P0 LDG.E.U16 R36, desc[UR66][R2.64] ;  /* 0x0000004202248981 */ /* 0x0000e4000c1e1500 */
[----:B0-----:R-:W-:Y:S02]  /*24370*/  @!P0 IMAD.MOV.U32 R2, RZ, RZ, R44 ;  /* 0x000000ffff028224 */ /* 0x001fe400078e002c */
[----:B------:R-:W-:-:S05]  /*24380*/  @!P0 IMAD.MOV.U32 R3, RZ, RZ, R45 ;  /* 0x000000ffff038224 */ /* 0x000fca00078e002d */
[----:B------:R0:W4:Y:S04]  /*24390*/  @!P0 LDG.E.U16 R35, desc[UR66][R2.64] ;  /* 0x0000004202238981 */ /* 0x000128000c1e1500 */
[----:B------:R-:W-:Y:S04]  /*243a0*/  STL [R1+0x33a0], R38 ;  /* 0x0033a02601007387 */ /* 0x000fe80000100800 */
[----:B------:R-:W4:Y:S04]  /*243b0*/  LDL R43, [R1+0x1e48] ;  /* 0x001e4800012b7983 */ /* 0x000f280000100800 */
[----:B--2---:R-:W2:Y:S01]  /*243c0*/  LDL R39, [R1+0x1e14] ;  /* 0x001e140001277983 */ /* 0x004ea20000100800 */
[----:B0-----:R-:W-:-:S02]  /*243d0*/  @!P0 IMAD.MOV.U32 R3, RZ, RZ, R46 ;  /* 0x000000ffff038224 */ /* 0x001fc400078e002e */
[----:B------:R-:W-:-:S05]  /*243e0*/  @!P0 IMAD.MOV.U32 R2, RZ, RZ, R40 ;  /* 0x000000ffff028224 */ /* 0x000fca00078e0028 */
[----:B------:R0:W2:Y:S04]  /*243f0*/  @!P0 LDG.E.U16 R34, desc[UR66][R2.64] ;  /* 0x0000004202228981 */ /* 0x0000a8000c1e1500 */
[----:B------:R1:W-:Y:S04]  /*24400*/  STL [R1+0x33a4], R37 ;  /* 0x0033a42501007387 */ /* 0x0003e80000100800 */
[----:B------:R-:W2:Y:S04]  /*24410*/  LDL R42, [R1+0x1e0c] ;  /* 0x001e0c00012a7983 */ /* 0x000ea80000100800 */
[----:B-1----:R-:W2:Y:S04]  /*24420*/  LDL R37, [R1+0x1e10] ;  /* 0x001e100001257983 */ /* 0x002ea80000100800 */
[----:B---3--:R1:W-:Y:S04]  /*24430*/  STL [R1+0x33a8], R36 ;  /* 0x0033a82401007387 */ /* 0x0083e80000100800 */
[----:B------:R-:W3:Y:S04]  /*24440*/  LDL R45, [R1+0x1e08] ;  /* 0x001e0800012d7983 */ /* 0x000ee80000100800 */
[----:B------:R-:W3:Y:S04]  /*24450*/  LDL R44, [R1+0x1dd0] ;  /* 0x001dd000012c7983 */ /* 0x000ee80000100800 */
[----:B------:R-:W3:Y:S04]  /*24460*/  LDL R38, [R1+0x1dd4] ;  /* 0x001dd40001267983 */ /* 0x000ee80000100800 */
[----:B------:R-:W3:Y:S04]  /*24470*/  LDL.LU R60, [R1+0x1f40] ;  /* 0x001f4000013c7983 */ /* 0x000ee80000300800 */
[----:B----4-:R4:W-:Y:S04]  /*24480*/  STL [R1+0x33ac], R35 ;  /* 0x0033ac2301007387 */ /* 0x0109e80000100800 */
[----:B-1----:R-:W3:Y:S04]  /*24490*/  LDL R36, [R1+0x1dcc] ;  /* 0x001dcc0001247983 */ /* 0x002ee80000100800 */
[----:B------:R-:W3:Y:S01]  /*244a0*/  LDL R40, [R1+0x1dc8] ;  /* 0x001dc80001287983 */ /* 0x000ee20000100800 */
[----:B------:R-:W-:Y:S01]  /*244b0*/  PRMT R33, RZ, 0x7610, R33 ;  /* 0x00007610ff217816 */ /* 0x000fe20000000021 */
[----:B0-----:R-:W-:-:S02]  /*244c0*/  @!P0 IMAD.MOV.U32 R2, RZ, RZ, R41 ;  /* 0x000000ffff028224 */ /* 0x001fc400078e0029 */
[----:B------:R-:W-:Y:S01]  /*244d0*/  @!P0 IMAD.MOV.U32 R3, RZ, RZ, R43 ;  /* 0x000000ffff038224 */ /* 0x000fe200078e002b */
[----:B------:R-:W-:-:S04]  /*244e0*/  PRMT R32, RZ, 0x7610, R32 ;  /* 0x00007610ff207816 */ /* 0x000fc80000000020 */
[----:B------:R0:W3:Y:S04]  /*244f0*/  @!P0 LDG.E.U16 R33, desc[UR66][R2.64] ;  /* 0x0000004202218981 */ /* 0x0000e8000c1e1500 */
[----:B--2---:R1:W-:Y:S04]  /*24500*/  STL [R1+0x33b0], R34 ;  /* 0x0033b02201007387 */ /* 0x0043e80000100800 */
[----:B------:R-:W2:Y:S04]  /*24510*/  LDL R43, [R1+0x1d90] ;  /* 0x001d9000012b7983 */ /* 0x000ea80000100800 */
[----:B------:R-:W2:Y:S01]  /*24520*/  LDL R41, [R1+0x1d94] ;  /* 0x001d940001297983 */ /* 0x000ea20000100800 */
[----:B0-----:R-:W-:Y:S01]  /*24530*/  @!P0 IMAD.MOV.U32 R2, RZ, RZ, R39 ;  /* 0x000000ffff028224 */ /* 0x001fe200078e0027 */
[----:B------:R-:W-:-:S02]  /*24540*/  PRMT R31, RZ, 0x7610, R31 ;  /* 0x00007610ff1f7816 */ /* 0x000fc4000000001f */
[----:B------:R-:W2:Y:S04]  /*24550*/  LDL R39, [R1+0x1d88] ;  /* 0x001d880001277983 */ /* 0x000ea80000100800 */
[----:B----4-:R-:W4:Y:S01]  /*24560*/  LDL R35, [R1+0x1d54] ;  /* 0x001d540001237983 */ /* 0x010f220000100800 */
[----:B------:R-:W-:-:S03]  /*24570*/  PRMT R30, RZ, 0x7610, R30 ;  /* 0x00007610ff1e7816 */ /* 0x000fc6000000001e */
[----:B-1----:R-:W4:Y:S01]  /*24580*/  LDL R34, [R1+0x1d4c] ;  /* 0x001d4c0001227983 */ /* 0x002f220000100800 */
[----:B------:R-:W-:-:S03]  /*24590*/  @!P0 IMAD.MOV.U32 R3, RZ, RZ, R37 ;  /* 0x000000ffff038224 */ /* 0x000fc600078e0025 */
[----:B------:R-:W4:Y:S04]  /*245a0*/  LDL R37, [R1+0x1d8c] ;  /* 0x001d8c0001257983 */ /* 0x000f280000100800 */
[----:B------:R0:W4:Y:S02]  /*245b0*/  @!P0 LDG.E.U16 R32, desc[UR66][R2.64] ;  /* 0x0000004202208981 */ /* 0x000124000c1e1500 */
[----:B0-----:R-:W-:Y:S02]  /*245c0*/  @!P0 IMAD.MOV.U32 R2, RZ, RZ, R42 ;  /* 0x000000ffff028224 */ /* 0x001fe400078e002a */
[----:B------:R-:W4:Y:S01]  /*245d0*/  LDL R42, [R1+0x1d50] ;  /* 0x001d5000012a7983 */ /* 0x000f220000100800 */
[----:B---3--:R-:W-:-:S05]  /*245e0*/  @!P0 IMAD.MOV.U32 R3, RZ, RZ, R45 ;  /* 0x000000ffff038224 */ /* 0x008fca00078e002d */
[----:B------:R0:W3:Y:S02]  /*245f0*/  @!P0 LDG.E.U16 R31, desc[UR66][R2.64] ;  /* 0x00000042021f8981 */ /* 0x0000e4000c1e1500 */
[----:B0-----:R-:W-:Y:S02]  /*24600*/  @!P0 IMAD.MOV.U32 R2, RZ, RZ, R38 ;  /* 0x000000ffff028224 */ /* 0x001fe400078e0026 */
[----:B------:R-:W-:Y:S01]  /*24610*/  @!P0 IMAD.MOV.U32 R3, RZ, RZ, R44 ;  /* 0x000000ffff038224 */ /* 0x000fe200078e002c */
[----:B------:R-:W3:Y:S01]  /*24620*/  LDL R38, [R1+0x1d48] ;  /* 0x001d480001267983 */ /* 0x000ee20000100800 */
[----:B------:R-:W-:Y:S02]  /*24630*/  PRMT R29, RZ, 0x7610, R29 ;  /* 0x00007610ff1d7816 */ /* 0x000fe4000000001d */
[----:B------:R-:W-:Y:S02]  /*24640*/  PRMT R28, RZ, 0x7610, R28 ;  /* 0x00007610ff1c7816 */ /* 0x000fe4000000001c */
[----:B------:R-:W-:Y:S01]  /*24650*/  PRMT R27, RZ, 0x7610, R27 ;  /* 0x00007610ff1b7816 */ /* 0x000fe2000000001b */
[----:B------:R0:W3:Y:S01]  /*24660*/  @!P0 LDG.E.U16 R30, desc[UR66][R2.64] ;  /* 0x00000042021e8981 */ /* 0x0000e2000c1e1500 */
[----:B------:R-:W-:-:S02]  /*24670*/  PRMT R26, RZ, 0x7610, R26 ;  /* 0x00007610ff1a7816 */ /* 0x000fc4000000001a */
[----:B------:R-:W-:Y:S02]  /*24680*/  PRMT R25, RZ, 0x7610, R25 ;  /* 0x00007610ff197816 */ /* 0x000fe40000000019 */
[----:B------:R-:W-:Y:S02]  /*24690*/  PRMT R24, RZ, 0x7610, R24 ;  /* 0x00007610ff187816 */ /* 0x000fe40000000018 */
[----:B------:R-:W-:Y:S01]  /*246a0*/  PRMT R23, RZ, 0x7610, R23 ;  /* 0x00007610ff177816 */ /* 0x000fe20000000017 */
[----:B------:R-:W3:Y:S01]  /*246b0*/  LDL R44, [R1+0x1c50] ;  /* 0x001c5000012c7983 */ /* 0x000ee20000100800 */
[----:B0-----:R-:W-:-:S03]  /*246c0*/  @!P0 IMAD.MOV.U32 R2, RZ, RZ, R36 ;  /* 0x000000ffff028224 */ /* 0x001fc600078e0024 */
[----:B------:R-:W3:Y:S01]  /*246d0*/  LDL R36, [R1+0x1d14] ;  /* 0x001d140001247983 */ /* 0x000ee20000100800 */
[----:B------:R-:W-:-:S03]  /*246e0*/  @!P0 IMAD.MOV.U32 R3, RZ, RZ, R40 ;  /* 0x000000ffff038224 */ /* 0x000fc600078e0028 */
[----:B------:R-:W3:Y:S04]  /*246f0*/  LDL R40, [R1+0x1d10] ;  /* 0x001d100001287983 */ /* 0x000ee80000100800 */
[----:B------:R2:W3:Y:S02]  /*24700*/  @!P0 LDG.E.U16 R29, desc[UR66][R2.64] ;  /* 0x00000042021d8981 */ /* 0x0004e4000c1e1500 */
[----:B--2---:R-:W-:Y:S02]  /*24710*/  @!P0 IMAD.MOV.U32 R2, RZ, RZ, R41 ;  /* 0x000000ffff028224 */ /* 0x004fe400078e0029 */
[----:B------:R-:W-:Y:S01]  /*24720*/  @!P0 IMAD.MOV.U32 R3, RZ, RZ, R43 ;  /* 0x000000ffff038224 */ /* 0x000fe200078e002b */
[----:B------:R-:W2:Y:S04]  /*24730*/  LDL R41, [R1+0x1d0c] ;  /* 0x001d0c0001297983 */ /* 0x000ea80000100800 */
[----:B------:R-:W2:Y:S04]  /*24740*/  LDL R43, [R1+0x1d08] ;  /* 0x001d0800012b7983 */ /* 0x000ea80000100800 */
[----:B------:R4:W2:Y:S02]  /*24750*/  @!P0 LDG.E.U16 R28, desc[UR66][R2.64] ;  /* 0x00000042021c8981 */ /* 0x0008a4000c1e1500 */
[----:B----4-:R-:W-:-:S02]  /*24760*/  @!P0 IMAD.MOV.U32 R2, RZ, RZ, R37 ;  /* 0x000000ffff028224 */ /* 0x010fc400078e0025 */
[----:B------:R-:W-:Y:S01]  /*24770*/  @!P0 IMAD.MOV.U32 R3, RZ, RZ, R39 ;  /* 0x000000ffff038224 */ /* 0x000fe200078e0027 */
[----:B------:R-:W4:Y:S04]  /*24780*/  LDL R37, [R1+0x1cd4] ;  /* 0x001cd40001257983 */ /* 0x000f280000100800 */
[----:B------:R-:W4:Y:S04]  /*24790*/  LDL R39, [R1+0x1cd0] ;  /* 0x001cd00001277983 */ /* 0x000f280000100800 */
[----:B------:R0:W4:Y:S02]  /*247a0*/  @!P0 LDG.E.U16 R27, desc[UR66][R2.64] ;  /* 0x00000042021b8981 */ /* 0x000124000c1e1500 */
[----:B0-----:R-:W-:-:S02]  /*247b0*/  @!P0 IMAD.MOV.U32 R2, RZ, RZ, R35 ;  /* 0x000000ffff028224 */ /* 0x001fc400078e0023 */
[----:B------:R-:W-:Y:S01]  /*247c0*/  @!P0 IMAD.MOV.U32 R3, RZ, RZ, R42 ;  /* 0x000000ffff038224 */ /* 0x000fe200078e002a */
[----:B------:R-:W4:Y:S04]  /*247d0*/  LDL R35, [R1+0x1ccc] ;  /* 0x001ccc0001237983 */ /* 0x000f280000100800 */
[----:B------:R-:W4:Y:S04]  /*247e0*/  LDL R42, [R1+0x1cc8] ;  /* 0x001cc800012a7983 */ /* 0x000f280000100800 */
[----:B------:R0:W4:Y:S02]  /*247f0*/  @!P0 LDG.E.U16 R26, desc[UR66][R2.64] ;  /* 0x00000042021a8981 */ /* 0x000124000c1e1500 */
[----:B0-----:R-:W-:-:S02]  /*24800*/  @!P0 IMAD.MOV.U32 R2, RZ, RZ, R34 ;  /* 0x000000ffff028224 */ /* 0x001fc400078e0022 */
[----:B------:R-:W4:Y:S01]  /*24810*/  LDL R34, [R1+0x1c94] ;  /* 0x001c940001227983 */ /* 0x000f220000100800 */
[----:B---3--:R-:W-:-:S03]  /*24820*/  @!P0 IMAD.MOV.U32 R3, RZ, RZ, R38 ;  /* 0x000000ffff038224 */ /* 0x008fc600078e0026 */
[----:B------:R-:W3:Y:S04]  /*24830*/  LDL R38, [R1+0x1c90] ;  /* 0x001c900001267983 */ /* 0x000ee80000100800 */
[----:B------:R0:W3:Y:S02]  /*24840*/  @!P0 LDG.E.U16 R25, desc[UR66][R2.64] ;  /* 0x0000004202198981 */ /* 0x0000e4000c1e1500 */
[----:B0-----:R-:W-:Y:S02]  /*24850*/  @!P0 IMAD.MOV.U32 R2, RZ, RZ, R36 ;  /* 0x000000ffff028224 */ /* 0x001fe400078e0024 */
[----:B------:R-:W3:Y:S01]  /*24860*/  LDL R36, [R1+0x1c8c] ;  /* 0x001c8c0001247983 */ /* 0x000ee20000100800 */
[----:B------:R-:W-:-:S03]  /*24870*/  @!P0 IMAD.MOV.U32 R3, RZ, RZ, R40 ;  /* 0x000000ffff038224 */ /* 0x000fc600078e0028 */
[----:B------:R-:W3:Y:S04]  /*24880*/  LDL R40, [R1+0x1c88] ;  /* 0x001c880001287983 */ /* 0x000ee80000100800 */
[----:B------:R2:W3:Y:S01]  /*24890*/  @!P0 LDG.E.U16 R24, desc[UR66][R2.64] ;  /* 0x0000004202188981 */ /* 0x0004e2000c1e1500 */
[----:B------:R-:W-:Y:S01]  /*248a0*/  PRMT R22, RZ, 0x7610, R22 ;  /* 0x00007610ff167816 */ /* 0x000fe20000000016 */
[----:B--2---:R-:W-:Y:S02]  /*248b0*/  @!P0 IMAD.MOV.U32 R2, RZ, RZ, R41 ;  /* 0x000000ffff028224 */ /* 0x004fe400078e0029 */
[----:B------:R-:W-:Y:S01]  /*248c0*/  @!P0 IMAD.MOV.U32 R3, RZ, RZ, R43 ;  /* 0x000000ffff038224 */ /* 0x000fe200078e002b */
[----:B------:R-:W2:Y:S01]  /*248d0*/  LDL R41, [R1+0x1c54] ;  /* 0x001c540001297983 */ /* 0x000ea20000100800 */
[----:B------:R-:W-:-:S03]  /*248e0*/  PRMT R21, RZ, 0x7610, R21 ;  /* 0x00007610ff157816 */ /* 0x000fc60000000015 */
[----:B------:R-:W2:Y:S04]  /*248f0*/  LDL R43, [R1+0x1c10] ;  /* 0x001c1000012b7983 */ /* 0x000ea80000100800 */
[----:B------:R4:W2:Y:S02]  /*24900*/  @!P0 LDG.E.U16 R23, desc[UR66][R2.64] ;  /* 0x0000004202178981 */ /* 0x0008a4000c1e1500 */
[----:B----4-:R-:W-:Y:S02]  /*24910*/  @!P0 IMAD.MOV.U32 R2, RZ, RZ, R37 ;  /* 0x000000ffff028224 */ /* 0x010fe400078e0025 */
[----:B------:R-:W-:Y:S01]  /*24920*/  @!P0 IMAD.MOV.U32 R3, RZ, RZ, R39 ;  /* 0x000000ffff038224 */ /* 0x000fe200078e0027 */
[----:B------:R-:W4:Y:S04]  /*24930*/  LDL R37, [R1+0x1c4c] ;  /* 0x001c4c0001257983 */ /* 0x000f280000100800 */
[----:B------:R-:W4:Y:S04]  /*24940*/  LDL R39, [R1+0x1c48] ;  /* 0x001c480001277983 */ /* 0x000f280000100800 */
[----:B------:R0:W4:Y:S01]  /*24950*/  @!P0 LDG.E.U16 R22, desc[UR66][R2.64] ;  /* 0x0000004202168981 */ /* 0x000122000c1e1500 */
[----:B------:R-:W-:Y:S01]  /*24960*/  PRMT R20, RZ, 0x7610, R20 ;  /* 0x00007610ff147816 */ /* 0x000fe20000000014 */
        /* <DEDUP_REMOVED lines=12> */
[----:B------:R-:W-:Y:S01]  /*24a30*/  PRMT R19, RZ, 0x7610, R19 ;  /* 0x00007610ff137816 */ /* 0x000fe20000000013 */
[----:B------:R-:W-:Y:S01]  /*24a40*/  @!P0 IMAD.MOV.U32 R3, RZ, RZ, R40 ;  /* 0x000000ffff038224 */ /* 0x000fe200078e0028 */
[----:B------:R-:W-:-:S02]  /*24a50*/  PRMT R18, RZ, 0x7610, R18 ;  /* 0x00007610ff127816 */ /* 0x000fc40000000012 */
[----:B------:R-:W-:Y:S01]  /*24a60*/  PRMT R17, RZ, 0x7610, R17 ;  /* 0x00007610ff117816 */ /* 0x000fe20000000011 */
[----:B------:R-:W3:Y:S04]  /*24a70*/  LDL R40, [R1+0x1bcc] ;  /* 0x001bcc0001287983 */ /* 0x000ee80000100800 */
[----:B------:R2:W3:Y:S02]  /*24a80*/  @!P0 LDG.E.U16 R19, desc[UR66][R2.64] ;  /* 0x0000004202138981 */ /* 0x0004e4000c1e1500 */
[----:B--2---:R-:W-:Y:S02]  /*24a90*/  @!P0 IMAD.MOV.U32 R2, RZ, RZ, R41 ;  /* 0x000000ffff028224 */ /* 0x004fe400078e0029 */
[----:B------:R-:W-:Y:S01]  /*24aa0*/  @!P0 IMAD.MOV.U32 R3, RZ, RZ, R44 ;  /* 0x000000ffff038224 */ /* 0x000fe200078e002c */
[----:B------:R-:W2:Y:S01]  /*24ab0*/  LDL R41, [R1+0x1bc8] ;  /* 0x001bc80001297983 */ /* 0x000ea20000100800 */
[----:B------:R-:W-:-:S02]  /*24ac0*/  PRMT R16, RZ, 0x7610, R16 ;  /* 0x00007610ff107816 */ /* 0x000fc40000000010 */
[----:B------:R-:W-:Y:S02]  /*24ad0*/  PRMT R15, RZ, 0x7610, R15 ;  /* 0x00007610ff0f7816 */ /* 0x000fe4000000000f */
[----:B------:R-:W-:Y:S01]  /*24ae0*/  PRMT R14, RZ, 0x7610, R14 ;  /* 0x00007610ff0e7816 */ /* 0x000fe2000000000e */
[----:B------:R4:W2:Y:S04]  /*24af0*/  @!P0 LDG.E.U16 R18, desc[UR66][R2.64] ;  /* 0x0000004202128981 */ /* 0x0008a8000c1e1500 */
[----:B------:R-:W2:Y:S01]  /*24b00*/  LDL R44, [R1+0x1e6c] ;  /* 0x001e6c00012c7983 */ /* 0x000ea20000100800 */
[----:B----4-:R-:W-:Y:S02]  /*24b10*/  @!P0 IMAD.MOV.U32 R2, RZ, RZ, R37 ;  /* 0x000000ffff028224 */ /* 0x010fe400078e0025 */
[----:B------:R-:W-:Y:S01]  /*24b20*/  @!P0 IMAD.MOV.U32 R3, RZ, RZ, R39 ;  /* 0x000000ffff038224 */ /* 0x000fe200078e0027 */
[----:B------:R-:W4:Y:S04]  /*24b30*/  LDL R37, [R1+0x1b94] ;  /* 0x001b940001257983 */ /* 0x000f280000100800 */
[----:B------:R-:W4:Y:S04]  /*24b40*/  LDL R39, [R1+0x1b90] ;  /* 0x001b900001277983 */ /* 0x000f280000100800 */
[----:B------:R0:W4:Y:S02]  /*24b50*/  @!P0 LDG.E.U16 R17, desc[UR66][R2.64] ;  /* 0x0000004202118981 */ /* 0x000124000c1e1500 */
[----:B0-----:R-:W-:-:S02]  /*24b60*/  @!P0 IMAD.MOV.U32 R2, RZ, RZ, R42 ;  /* 0x000000ffff028224 */ /* 0x001fc400078e002a */
[----:B------:R-:W-:Y:S01]  /*24b70*/  @!P0 IMAD.MOV.U32 R3, RZ, RZ, R43 ;  /* 0x000000ffff038224 */ /* 0x000fe200078e002b */
[----:B------:R-:W-:Y:S01]  /*24b80*/  PRMT R13, RZ, 0x7610, R13 ;  /* 0x00007610ff0d7816 */ /* 0x000fe2000000000d */
[----:B------:R-:W4:Y:S04]  /*24b90*/  LDL R43, [R1+0x1ea8] ;  /* 0x001ea800012b7983 */ /* 0x000f280000100800 */
[----:B------:R0:W4:Y:S04]  /*24ba0*/  @!P0 LDG.E.U16 R16, desc[UR66][R2.64] ;  /* 0x0000004202108981 */ /* 0x000128000c1e1500 */
[----:B------:R-:W4:Y:S01]  /*24bb0*/  LDL R42, [R1+0x1ea4] ;  /* 0x001ea400012a7983 */ /* 0x000f220000100800 */
[----:B0-----:R-:W-:-:S03]  /*24bc0*/  @!P0 IMAD.MOV.U32 R2, RZ, RZ, R35 ;  /* 0x000000ffff028224 */ /* 0x001fc600078e0023 */
        /* <DEDUP_REMOVED lines=10> */
[----:B0-----:R-:W-:Y:S02]  /*24c70*/  @!P0 IMAD.MOV.U32 R2, RZ, RZ, R40 ;  /* 0x000000ffff028224 */ /* 0x001fe400078e0028 */
[----:B--2---:R-:W-:Y:S01]  /*24c80*/  @!P0 IMAD.MOV.U32 R3, RZ, RZ, R41 ;  /* 0x000000ffff038224 */ /* 0x004fe200078e0029 */
[----:B------:R-:W2:Y:S04]  /*24c90*/  LDL R40, [R1+0x1eac] ;  /* 0x001eac0001287983 */ /* 0x000ea80000100800 */
[----:B------:R-:W2:Y:S04]  /*24ca0*/  LDL R41, [R1+0x1ee0] ;  /* 0x001ee00001297983 */ /* 0x000ea80000100800 */
[----:B------:R4:W2:Y:S01]  /*24cb0*/  @!P0 LDG.E.U16 R13, desc[UR66][R2.64] ;  /* 0x00000042020d8981 */ /* 0x0008a2000c1e1500 */
[----:B------:R-:W-:Y:S01]  /*24cc0*/  PRMT R11, RZ, 0x7610, R11 ;  /* 0x00007610ff0b7816 */ /* 0x000fe2000000000b */
[----:B----4-:R-:W-:-:S02]  /*24cd0*/  @!P0 IMAD.MOV.U32 R2, RZ, RZ, R37 ;  /* 0x000000ffff028224 */ /* 0x010fc400078e0025 */
[----:B------:R-:W-:Y:S01]  /*24ce0*/  @!P0 IMAD.MOV.U32 R3, RZ, RZ, R39 ;  /* 0x000000ffff038224 */ /* 0x000fe200078e0027 */
[----:B------:R-:W4:Y:S04]  /*24cf0*/  LDL R37, [R1+0x1f20] ;  /* 0x001f200001257983 */ /* 0x000f280000100800 */
[----:B------:R-:W4:Y:S04]  /*24d00*/  LDL R39, [R1+0x1ee8] ;  /* 0x001ee80001277983 */ /* 0x000f280000100800 */
[----:B------:R-:W4:Y:S04]  /*24d10*/  LDL.LU R56, [R1+0x137c] ;  /* 0x00137c0001387983 */ /* 0x000f280000300800 */
[----:B------:R0:W4:Y:S04]  /*24d20*/  @!P0 LDG.E.U16 R12, desc[UR66][R2.64] ;  /* 0x00000042020c8981 */ /* 0x000128000c1e1500 */
[----:B------:R-:W4:Y:S01]  /*24d30*/  LDL.LU R61, [R1+0x1378] ;  /* 0x00137800013d7983 */ /* 0x000f220000300800 */
        /* <DEDUP_REMOVED lines=8> */
[----:B------:R-:W3:Y:S01]  /*24dc0*/  LDL R34, [R1+0x1f24] ;  /* 0x001f240001227983 */ /* 0x000ee20000100800 */
[----:B------:R-:W-:Y:S02]  /*24dd0*/  PRMT R10, RZ, 0x7610, R10 ;  /* 0x00007610ff0a7816 */ /* 0x000fe4000000000a */
[----:B------:R-:W-:Y:S01]  /*24de0*/  PRMT R9, RZ, 0x7610, R9 ;  /* 0x00007610ff097816 */ /* 0x000fe20000000009 */
[----:B------:R-:W0:Y:S01]  /*24df0*/  S2R R0, SR_TID.X ;  /* 0x0000000000007919 */ /* 0x000e220000002100 */
[----:B------:R-:W-:Y:S02]  /*24e00*/  PRMT R8, RZ, 0x7610, R8 ;  /* 0x00007610ff087816 */ /* 0x000fe40000000008 */
[----:B------:R-:W-:Y:S02]  /*24e10*/  PRMT R7, RZ, 0x7610, R7 ;  /* 0x00007610ff077816 */ /* 0x000fe40000000007 */
[----:B------:R-:W-:Y:S01]  /*24e20*/  PRMT R6, RZ, 0x7610, R6 ;  /* 0x00007610ff067816 */ /* 0x000fe20000000006 */
[----:B------:R1:W3:Y:S01]  /*24e30*/  @!P0 LDG.E.U16 R10, desc[UR66][R2.64] ;  /* 0x00000042020a8981 */ /* 0x0002e2000c1e1500 */
[----:B------:R-:W-:-:S02]  /*24e40*/  PRMT R5, RZ, 0x7610, R5 ;  /* 0x00007610ff057816 */ /* 0x000fc40000000005 */
[----:B------:R-:W-:Y:S01]  /*24e50*/  PRMT R4, RZ, 0x7610, R4 ;  /* 0x00007610ff047816 */ /* 0x000fe20000000004 */
[----:B------:R-:W3:Y:S04]  /*24e60*/  LDL.LU R58, [R1+0x1374] ;  /* 0x00137400013a7983 */ /* 0x000ee80000300800 */
[----:B------:R-:W3:Y:S04]  /*24e70*/  LDL.LU R59, [R1+0x1370] ;  /* 0x00137000013b7983 */ /* 0x000ee80000300800 */
[----:B------:R-:W3:Y:S01]  /*24e80*/  LDL.LU R57, [R1+0x136c] ;  /* 0x00136c0001397983 */ /* 0x000ee20000300800 */
[----:B-1----:R-:W-:-:S02]  /*24e90*/  @!P0 IMAD.MOV.U32 R2, RZ, RZ, R43 ;  /* 0x000000ffff028224 */ /* 0x002fc400078e002b */
[----:B------:R-:W-:-:S05]  /*24ea0*/  @!P0 IMAD.MOV.U32 R3, RZ, RZ, R44 ;  /* 0x000000ffff038224 */ /* 0x000fca00078e002c */
[----:B------:R2:W3:Y:S02]  /*24eb0*/  @!P0 LDG.E.U16 R9, desc[UR66][R2.64] ;  /* 0x0000004202098981 */ /* 0x0004e4000c1e1500 */
[----:B--2---:R-:W-:Y:S02]  /*24ec0*/  @!P0 IMAD.MOV.U32 R2, RZ, RZ, R41 ;  /* 0x000000ffff028224 */ /* 0x004fe400078e0029 */
[----:B------:R-:W-:-:S05]  /*24ed0*/  @!P0 IMAD.MOV.U32 R3, RZ, RZ, R42 ;  /* 0x000000ffff038224 */ /* 0x000fca00078e002a */
[----:B------:R4:W2:Y:S02]  /*24ee0*/  @!P0 LDG.E.U16 R8, desc[UR66][R2.64] ;  /* 0x0000004202088981 */ /* 0x0008a4000c1e1500 */
[----:B----4-:R-:W-:Y:S02]  /*24ef0*/  @!P0 IMAD.MOV.U32 R2, RZ, RZ, R39 ;  /* 0x000000ffff028224 */ /* 0x010fe400078e0027 */
[----:B------:R-:W-:-:S05]  /*24f00*/  @!P0 IMAD.MOV.U32 R3, RZ, RZ, R40 ;  /* 0x000000ffff038224 */ /* 0x000fca00078e0028 */
[----:B------:R1:W4:Y:S02]  /*24f10*/  @!P0 LDG.E.U16 R7, desc[UR66][R2.64] ;  /* 0x0000004202078981 */ /* 0x000324000c1e1500 */
[----:B-1----:R-:W-:Y:S01]  /*24f20*/  @!P0 IMAD.MOV.U32 R2, RZ, RZ, R37 ;  /* 0x000000ffff028224 */ /* 0x002fe200078e0025 */
[----:B0-----:R-:W-:Y:S01]  /*24f30*/  LOP3.LUT R0, R0, 0x1f, RZ, 0xc0, !PT ;  /* 0x0000001f00007812 */ /* 0x001fe200078ec0ff */
[----:B------:R0:W-:Y:S04]  /*24f40*/  STL [R1+0x1fc8], R60 ;  /* 0x001fc83c01007387 */ /* 0x0001e80000100800 */
[----:B------:R-:W-:Y:S02]  /*24f50*/  IMAD.SHL.U32 R0, R0, 0x2, RZ ;  /* 0x0000000200007824 */ /* 0x000fe400078e00ff */
[----:B---3--:R-:W-:-:S05]  /*24f60*/  @!P0 IMAD.MOV.U32 R3, RZ, RZ, R38 ;  /* 0x000000ffff038224 */ /* 0x008fca00078e0026 */
[----:B------:R1:W3:Y:S02]  /*24f70*/  @!P0 LDG.E.U16 R6, desc[UR66][R2.64] ;  /* 0x0000004202068981 */ /* 0x0002e4000c1e1500 */
[----:B-1----:R-:W-:Y:S02]  /*24f80*/  @!P0 IMAD.MOV.U32 R2, RZ, RZ, R35 ;  /* 0x000000ffff028224 */ /* 0x002fe400078e0023 */
[----:B------:R-:W-:-:S05]  /*24f90*/  @!P0 IMAD.MOV.U32 R3, RZ, RZ, R36 ;  /* 0x000000ffff038224 */ /* 0x000fca00078e0024 */
[----:B------:R1:W2:Y:S02]  /*24fa0*/  @!P0 LDG.E.U16 R5, desc[UR66][R2.64] ;  /* 0x0000004202058981 */ /* 0x0002a4000c1e1500 */
[----:B-1----:R-:W-:Y:S02]  /*24fb0*/  @!P0 IMAD.MOV.U32 R2, RZ, RZ, R60 ;  /* 0x000000ffff028224 */ /* 0x002fe400078e003c */
[----:B------:R-:W-:-:S05]  /*24fc0*/  @!P0 IMAD.MOV.U32 R3, RZ, RZ, R34 ;  /* 0x000000ffff038224 */ /* 0x000fca00078e0022 */
[----:B------:R1:W2:Y:S01]  /*24fd0*/  @!P0 LDG.E.U16 R4, desc[UR66][R2.64] ;  /* 0x0000004202048981 */ /* 0x0002a2000c1e1500 */
[----:B0-----:R-:W-:-:S03]  /*24fe0*/  LOP3.LUT R60, R0, 0x30, RZ, 0x3c, !PT ;  /* 0x00000030003c7812 */ /* 0x001fc600078e3cff */
[----:B------:R-:W2:Y:S04]  /*24ff0*/  LDL.LU R3, [R1+0x1368] ;  /* 0x0013680001037983 */ /* 0x000ea80000300800 */
[----:B------:R-:W3:Y:S04]  /*25000*/  LDL.LU R34, [R1+0x1364] ;  /* 0x0013640001227983 */ /* 0x000ee80000300800 */
        /* <DEDUP_REMOVED lines=9> */
[----:B------:R-:W-:Y:S04]  /*250a0*/  STS.U16 [R60+UR5+0xe40], R56 ;  /* 0x000e40383c007988 */ /* 0x000fe80008000405 */
[----:B------:R-:W4:Y:S04]  /*250b0*/  LDL.LU R44, [R1+0x133c] ;  /* 0x00133c00012c7983 */ /* 0x000f280000300800 */
[----:B------:R0:W-:Y:S04]  /*250c0*/  STS.U16 [R60+UR5+0xe00], R61 ;  /* 0x000e003d3c007988 */ /* 0x0001e80008000405 */
[----:B------:R-:W4:Y:S04]  /*250d0*/  LDL.LU R45, [R1+0x1338] ;  /* 0x00133800012d7983 */ /* 0x000f280000300800 */
[----:B0-----:R-:W4:Y:S04]  /*250e0*/  LDL.LU R61, [R1+0x1334] ;  /* 0x00133400013d7983 */ /* 0x001f280000300800 */
[----:B------:R-:W4:Y:S04]  /*250f0*/  LDL.LU R46, [R1+0x1330] ;  /* 0x00133000012e7983 */ /* 0x000f280000300800 */
[----:B------:R-:W4:Y:S04]  /*25100*/  LDL.LU R47, [R1+0x132c] ;  /* 0x00132c00012f7983 */ /* 0x000f280000300800 */
[----:B------:R0:W-:Y:S04]  /*25110*/  STS.U16 [R60+UR5+0xec0], R58 ;  /* 0x000ec03a3c007988 */ /* 0x0001e80008000405 */
[----:B------:R-:W4:Y:S04]  /*25120*/  LDL.LU R48, [R1+0x1328] ;  /* 0x0013280001307983 */ /* 0x000f280000300800 */
        /* <DEDUP_REMOVED lines=13> */
[----:B--2---:R-:W-:Y:S04]  /*25200*/  STS.U16 [R60+UR5+0xf00], R3 ;  /* 0x000f00033c007988 */ /* 0x004fe80008000405 */
[----:B---3--:R-:W-:Y:S04]  /*25210*/  STS.U16 [R60+UR5+0xfc0], R34 ;  /* 0x000fc0223c007988 */ /* 0x008fe80008000405 */
[----:B----4-:R-:W-:Y:S04]  /*25220*/  STS.U16 [R60+UR5+0xf80], R35 ;  /* 0x000f80233c007988 */ /* 0x010fe80008000405 */
        /* <DEDUP_REMOVED lines=11> */
[----:B0-----:R-:W2:Y:S04]  /*252e0*/  LDL.LU R61, [R1+0x12f8] ;  /* 0x0012f800013d7983 */ /* 0x001ea80000300800 */
[----:B------:R-:W-:Y:S04]  /*252f0*/  STS.U16 [R60+UR5+0x1e80], R46 ;  /* 0x001e802e3c007988 */ /* 0x000fe80008000405 */
[----:B------:R-:W-:Y:S04]  /*25300*/  STS.U16 [R60+UR5+0x1f40], R47 ;  /* 0x001f402f3c007988 */ /* 0x000fe80008000405 */
[----:B------:R-:W-:Y:S04]  /*25310*/  STS.U16 [R60+UR5+0x1f00], R48 ;  /* 0x001f00303c007988 */ /* 0x000fe80008000405 */
[----:B------:R0:W-:Y:S04]  /*25320*/  STS.U16 [R60+UR5+0x1fc0], R58 ;  /* 0x001fc03a3c007988 */ /* 0x0001e80008000405 */
[----:B------:R1:W-:Y:S04]  /*25330*/  STS.U16 [R60+UR5+0x1f80], R59 ;  /* 0x001f803b3c007988 */ /* 0x0003e80008000405 */
[----:B------:R-:W-:Y:S04]  /*25340*/  STS.U16 [R60+UR5+0x2600], R49 ;  /* 0x002600313c007988 */ /* 0x000fe80008000405 */
[----:B------:R-:W-:Y:S04]  /*25350*/  STS.U16 [R60+UR5+0x2640], R50 ;  /* 0x002640323c007988 */ /* 0x000fe80008000405 */
[----:B0-----:R-:W3:Y:S04]  /*25360*/  LDL.LU R58, [R1+0x12f4] ;  /* 0x0012f400013a7983 */ /* 0x001ee80000300800 */
[----:B-1----:R-:W4:Y:S04]  /*25370*/  LDL.LU R59, [R1+0x12f0] ;  /* 0x0012f000013b7983 */ /* 0x002f280000300800 */
        /* <DEDUP_REMOVED lines=23> */
[----:B------:R-:W4:Y:S04]  /*254f0*/  LDL.LU R48, [R1+0x11cc] ;  /* 0x0011cc0001307983 */ /* 0x000f280000300800 */
[----:B--2---:R0:W-:Y:S04]  /*25500*/  STS.U16 [R60+UR5+0x2e00], R61 ;  /* 0x002e003d3c007988 */ /* 0x0041e80008000405 */
[----:B0-----:R-:W2:Y:S04]  /*25510*/  LDL.LU R61, [R1+0x11c8] ;  /* 0x0011c800013d7983 */ /* 0x001ea80000300800 */
[----:B---3--:R0:W-:Y:S04]  /*25520*/  STS.U16 [R60+UR5+0x2ec0], R58 ;  /* 0x002ec03a3c007988 */ /* 0x0081e80008000405 */
[----:B----4-:R1:W-:Y:S04]  /*25530*/  STS.U16 [R60+UR5+0x2e80], R59 ;  /* 0x002e803b3c007988 */ /* 0x0103e80008000405 */
[----:B------:R-:W-:Y:S04]  /*25540*/  STS.U16 [R60+UR5+0x2f40], R3 ;  /* 0x002f40033c007988 */ /* 0x000fe80008000405 */
[----:B------:R-:W-:Y:S04]  /*25550*/  STS.U16 [R60+UR5+0x2f00], R34 ;  /* 0x002f00223c007988 */ /* 0x000fe80008000405 */
[----:B------:R-:W-:Y:S04]  /*25560*/  STS.U16 [R60+UR5+0x2fc0], R35 ;  /* 0x002fc0233c007988 */ /* 0x000fe80008000405 */
[----:B------:R-:W-:Y:S04]  /*25570*/  STS.U16 [R60+UR5+0x2f80], R36 ;  /* 0x002f80243c007988 */ /* 0x000fe80008000405 */
[----:B0-----:R-:W3:Y:S04]  /*25580*/  LDL.LU R58, [R1+0x11c4] ;  /* 0x0011c400013a7983 */ /* 0x001ee80000300800 */
        /* <DEDUP_REMOVED lines=17> */
[----:B-1----:R-:W4:Y:S04]  /*256a0*/  LDL.LU R59, [R1+0x1150] ;  /* 0x00115000013b7983 */ /* 0x002f280000300800 */
[----:B------:R0:W-:Y:S04]  /*256b0*/  STS.U16 [R60+UR5+0x3e00], R57 ;  /* 0x003e00393c007988 */ /* 0x0001e80008000405 */
[----:B------:R-:W-:Y:S04]  /*256c0*/  STS.U16 [R60+UR5+0x3ec0], R46 ;  /* 0x003ec02e3c007988 */ /* 0x000fe80008000405 */
[----:B------:R-:W-:Y:S04]  /*256d0*/  STS.U16 [R60+UR5+0x3e80], R47 ;  /* 0x003e802f3c007988 */ /* 0x000fe80008000405 */
[----:B------:R-:W-:Y:S04]  /*256e0*/  STS.U16 [R60+UR5+0x3f40], R48 ;  /* 0x003f40303c007988 */ /* 0x000fe80008000405 */
[----:B0-----:R-:W4:Y:S04]  /*256f0*/  LDL.LU R57, [R1+0x114c] ;  /* 0x00114c0001397983 */ /* 0x001f280000300800 */
[----:B--2---:R0:W-:Y:S04]  /*25700*/  STS.U16 [R60+UR5+0x3f00], R61 ;  /* 0x003f003d3c007988 */ /* 0x0041e80008000405 */
[----:B0-----:R-:W2:Y:S04]  /*25710*/  LDL.LU R61, [R1+0x1148] ;  /* 0x00114800013d7983 */ /* 0x001ea80000300800 */
[----:B---3--:R0:W-:Y:S04]  /*25720*/  STS.U16 [R60+UR5+0x3fc0], R58 ;  /* 0x003fc03a3c007988 */ /* 0x0081e80008000405 */
[----:B0-----:R-:W3:Y:S04]  /*25730*/  LDL.LU R58, [R1+0x1144] ;  /* 0x00114400013a7983 */ /* 0x001ee80000300800 */
        /* <DEDUP_REMOVED lines=11> */
[----:B----4-:R-:W-:Y:S04]  /*257f0*/  STS.U16 [R60+UR5+0x3f80], R49 ;  /* 0x003f80313c007988 */ /* 0x010fe80008000405 */
[----:B------:R-:W4:Y:S04]  /*25800*/  LDL.LU R44, [R1+0x110c] ;  /* 0x00110c00012c7983 */ /* 0x000f280000300800 */
[----:B------:R0:W-:Y:S04]  /*25810*/  STS.U16 [R0+UR5+0x4640], R59 ;  /* 0x0046403b00007988 */ /* 0x0001e80008000405 */
[----:B------:R-:W4:Y:S04]  /*25820*/  LDL.LU R45, [R1+0x1108] ;  /* 0x00110800012d7983 */ /* 0x000f280000300800 */
[----:B------:R1:W-:Y:S04]  /*25830*/  STS.U16 [R0+UR5+0x4440], R55 ;  /* 0x0044403700007988 */ /* 0x0003e80008000405 */
[----:B0-----:R-:W4:Y:S04]  /*25840*/  LDL.LU R59, [R1+0x1100] ;  /* 0x00110000013b7983 */ /* 0x001f280000300800 */
[----:B------:R-:W4:Y:S04]  /*25850*/  LDL.LU R46, [R1+0x10fc] ;  /* 0x0010fc00012e7983 */ /* 0x000f280000300800 */
[----:B------:R-:W4:Y:S04]  /*25860*/  LDL.LU R47, [R1+0x10f8] ;  /* 0x0010f800012f7983 */ /* 0x000f280000300800 */
[----:B------:R-:W4:Y:S04]  /*25870*/  LDL.LU R48, [R1+0x10f4] ;  /* 0x0010f40001307983 */ /* 0x000f280000300800 */
[----:B-1----:R-:W4:Y:S04]  /*25880*/  LDL.LU R55, [R1+0x10f0] ;  /* 0x0010f00001377983 */ /* 0x002f280000300800 */
[----:B--2---:R0:W-:Y:S04]  /*25890*/  STS.U16 [R0+UR5+0x4840], R61 ;  /* 0x0048403d00007988 */ /* 0x0041e80008000405 */
[----:B0-----:R-:W2:Y:S04]  /*258a0*/  LDL.LU R61, [R1+0x10ec] ;  /* 0x0010ec00013d7983 */ /* 0x001ea80000300800 */
[----:B------:R0:W-:Y:S04]  /*258b0*/  STS.U16 [R0+UR5+0x4000], R50 ;  /* 0x0040003200007988 */ /* 0x0001e80008000405 */
[----:B------:R-:W2:Y:S04]  /*258c0*/  LDL.LU R49, [R1+0x10e4] ;  /* 0x0010e40001317983 */ /* 0x000ea80000300800 */
[----:B------:R1:W-:Y:S04]  /*258d0*/  STS.U16 [R0+UR5+0x4040], R51 ;  /* 0x0040403300007988 */ /* 0x0003e80008000405 */
[----:B------:R0:W-:Y:S04]  /*258e0*/  STS.U16 [R0+UR5+0x4200], R52 ;  /* 0x0042003400007988 */ /* 0x0001e80008000405 */
[----:B------:R0:W-:Y:S04]  /*258f0*/  STS.U16 [R0+UR5+0x4240], R53 ;  /* 0x0042403500007988 */ /* 0x0001e80008000405 */
[----:B------:R1:W-:Y:S04]  /*25900*/  STS.U16 [R0+UR5+0x4400], R54 ;  /* 0x0044003600007988 */ /* 0x0003e80008000405 */
[----:B------:R1:W-:Y:S04]  /*25910*/  STS.U16 [R0+UR5+0x4600], R56 ;  /* 0x0046003800007988 */ /* 0x0003e80008000405 */
[----:B0-----:R-:W2:Y:S04]  /*25920*/  LDL.LU R50, [R1+0x10dc] ;  /* 0x0010dc0001327983 */ /* 0x001ea80000300800 */
[----:B-1----:R-:W2:Y:S04]  /*25930*/  LDL.LU R51, [R1+0x10d8] ;  /* 0x0010d80001337983 */ /* 0x002ea80000300800 */
[----:B------:R-:W2:Y:S04]  /*25940*/  LDL.LU R52, [R1+0x10d4] ;  /* 0x0010d40001347983 */ /* 0x000ea80000300800 */
[----:B------:R-:W2:Y:S04]  /*25950*/  LDL.LU R53, [R1+0x10d0] ;  /* 0x0010d00001357983 */ /* 0x000ea80000300800 */
[----:B------:R-:W2:Y:S04]  /*25960*/  LDL.LU R54, [R1+0x10cc] ;  /* 0x0010cc0001367983 */ /* 0x000ea80000300800 */
[----:B------:R-:W2:Y:S04]  /*25970*/  LDL.LU R56, [R1+0x10c8] ;  /* 0x0010c80001387983 */ /* 0x000ea80000300800 */
[----:B------:R0:W-:Y:S04]  /*25980*/  STS.U16 [R0+UR5+0x4800], R57 ;  /* 0x0048003900007988 */ /* 0x0001e80008000405 */
[----:B---3--:R1:W-:Y:S04]  /*25990*/  STS.U16 [R0+UR5+0x4a00], R58 ;  /* 0x004a003a00007988 */ /* 0x0083e80008000405 */
[----:B0-----:R-:W3:Y:S04]  /*259a0*/  LDL.LU R57, [R1+0x10c4] ;  /* 0x0010c40001397983 */ /* 0x001ee80000300800 */
[----:B-1----:R-:W3:Y:S04]  /*259b0*/  LDL.LU R58, [R1+0x10c0] ;  /* 0x0010c000013a7983 */ /* 0x002ee80000300800 */
[----:B----4-:R0:W-:Y:S04]  /*259c0*/  STS.U16 [R0+UR5+0x5800], R59 ;  /* 0x0058003b00007988 */ /* 0x0101e80008000405 */
[----:B0-----:R-:W4:Y:S04]  /*259d0*/  LDL.LU R59, [R1+0x10bc] ;  /* 0x0010bc00013b7983 */ /* 0x001f280000300800 */
        /* <DEDUP_REMOVED lines=12> */
[----:B--2---:R0:W-:Y:S04]  /*25aa0*/  STS.U16 [R0+UR5+0x5c40], R61 ;  /* 0x005c403d00007988 */ /* 0x0041e80008000405 */
[----:B0-----:R-:W2:Y:S04]  /*25ab0*/  LDL.LU R61, [R1+0x10b8] ;  /* 0x0010b800013d7983 */ /* 0x001ea80000300800 */
        /* <DEDUP_REMOVED lines=11> */
[----:B------:R0:W-:Y:S04]  /*25b70*/  STS.U16 [R0+UR5+0x5840], R46 ;  /* 0x0058402e00007988 */ /* 0x0001e80008000405 */
[----:B------:R-:W2:Y:S04]  /*25b80*/  LDL.LU R45, [R1+0x48] ;  /* 0x00004800012d7983 */ /* 0x000ea80000300800 */
[----:B------:R1:W-:Y:S04]  /*25b90*/  STS.U16 [R0+UR5+0x4a40], R3 ;  /* 0x004a400300007988 */ /* 0x0003e80008000405 */
[----:B0-----:R-:W2:Y:S04]  /*25ba0*/  LDL.LU R46, [R1+0x44] ;  /* 0x00004400012e7983 */ /* 0x001ea80000300800 */
[----:B-1----:R-:W2:Y:S04]  /*25bb0*/  LDL.LU R3, [R1+0x40] ;  /* 0x0000400001037983 */ /* 0x002ea80000300800 */
[----:B------:R0:W-:Y:S04]  /*25bc0*/  STS.U16 [R0+UR5+0x5c00], R55 ;  /* 0x005c003700007988 */ /* 0x0001e80008000405 */
[----:B------:R1:W-:Y:S04]  /*25bd0*/  STS.U16 [R0+UR5+0x5a00], R47 ;  /* 0x005a002f00007988 */ /* 0x0003e80008000405 */
[----:B------:R1:W-:Y:S04]  /*25be0*/  STS.U16 [R0+UR5+0x5a40], R48 ;  /* 0x005a403000007988 */ /* 0x0003e80008000405 */
[----:B------:R3:W-:Y:S04]  /*25bf0*/  STS.U16 [R0+UR5+0x5e00], R49 ;  /* 0x005e003100007988 */ /* 0x0007e80008000405 */
[----:B------:R3:W-:Y:S01]  /*25c00*/  STS.U16 [R0+UR5+0x5e40], R50 ;  /* 0x005e403200007988 */ /* 0x0007e20008000405 */
[----:B0-----:R-:W-:-:S03]  /*25c10*/  LOP3.LUT R55, R0, 0x10, RZ, 0x3c, !PT ;  /* 0x0000001000377812 */ /* 0x001fc600078e3cff */
[----:B-1----:R-:W2:Y:S04]  /*25c20*/  LDL.LU R47, [R1+0x3c] ;  /* 0x00003c00012f7983 */ /* 0x002ea80000300800 */
[----:B------:R-:W2:Y:S04]  /*25c30*/  LDL.LU R48, [R1+0x38] ;  /* 0x0000380001307983 */ /* 0x000ea80000300800 */
[----:B---3--:R-:W3:Y:S04]  /*25c40*/  LDL.LU R49, [R1+0x34] ;  /* 0x0000340001317983 */ /* 0x008ee80000300800 */
[----:B------:R-:W3:Y:S04]  /*25c50*/  LDL.LU R50, [R1+0x30] ;  /* 0x0000300001327983 */ /* 0x000ee80000300800 */
[----:B------:R0:W-:Y:S04]  /*25c60*/  STS.U16 [R55+UR5+0x4080], R51 ;  /* 0x0040803337007988 */ /* 0x0001e80008000405 */
[----:B------:R1:W-:Y:S04]  /*25c70*/  STS.U16 [R55+UR5+0x40c0], R52 ;  /* 0x0040c03437007988 */ /* 0x0003e80008000405 */
[----:B------:R0:W-:Y:S04]  /*25c80*/  STS.U16 [R55+UR5+0x4280], R53 ;  /* 0x0042803537007988 */ /* 0x0001e80008000405 */
[----:B------:R0:W-:Y:S04]  /*25c90*/  STS.U16 [R55+UR5+0x42c0], R54 ;  /* 0x0042c03637007988 */ /* 0x0001e80008000405 */
[----:B------:R1:W-:Y:S04]  /*25ca0*/  STS.U16 [R55+UR5+0x4480], R56 ;  /* 0x0044803837007988 */ /* 0x0003e80008000405 */
[----:B------:R4:W-:Y:S04]  /*25cb0*/  STS.U16 [R55+UR5+0x44c0], R57 ;  /* 0x0044c03937007988 */ /* 0x0009e80008000405 */
[----:B0-----:R-:W3:Y:S04]  /*25cc0*/  LDL.LU R51, [R1+0x2c] ;  /* 0x00002c0001337983 */ /* 0x001ee80000300800 */
[----:B-1----:R-:W3:Y:S04]  /*25cd0*/  LDL.LU R52, [R1+0x28] ;  /* 0x0000280001347983 */ /* 0x002ee80000300800 */
[----:B------:R-:W3:Y:S04]  /*25ce0*/  LDL.LU R53, [R1+0x24] ;  /* 0x0000240001357983 */ /* 0x000ee80000300800 */
[----:B------:R-:W3:Y:S04]  /*25cf0*/  LDL.LU R54, [R1+0x20] ;  /* 0x0000200001367983 */ /* 0x000ee80000300800 */
[----:B------:R-:W3:Y:S04]  /*25d00*/  LDL.LU R56, [R1+0x1c] ;  /* 0x00001c0001387983 */ /* 0x000ee80000300800 */
[----:B------:R0:W-:Y:S04]  /*25d10*/  STS.U16 [R55+UR5+0x4680], R58 ;  /* 0x0046803a37007988 */ /* 0x0001e80008000405 */
[----:B----4-:R-:W4:Y:S04]  /*25d20*/  LDL.LU R57, [R1+0x18] ;  /* 0x0000180001397983 */ /* 0x010f280000300800 */
[----:B------:R1:W-:Y:S04]  /*25d30*/  STS.U16 [R55+UR5+0x46c0], R59 ;  /* 0x0046c03b37007988 */ /* 0x0003e80008000405 */
[----:B0-----:R-:W4:Y:S04]  /*25d40*/  LDL.LU R58, [R1+0x14] ;  /* 0x00001400013a7983 */ /* 0x001f280000300800 */
[----:B-1----:R-:W4:Y:S04]  /*25d50*/  LDL.LU R59, [R1+0x10] ;  /* 0x00001000013b7983 */ /* 0x002f280000300800 */
[----:B--2---:R0:W-:Y:S04]  /*25d60*/  STS.U16 [R55+UR5+0x4880], R61 ;  /* 0x0048803d37007988 */ /* 0x0041e80008000405 */
[----:B0-----:R-:W2:Y:S04]  /*25d70*/  LDL.LU R61, [R1+0xc] ;  /* 0x00000c00013d7983 */ /* 0x001ea80000300800 */
[----:B------:R0:W-:Y:S04]  /*25d80*/  STS.U16 [R55+UR5+0x48c0], R34 ;  /* 0x0048c02237007988 */ /* 0x0001e80008000405 */
[----:B------:R1:W-:Y:S04]  /*25d90*/  STS.U16 [R55+UR5+0x4a80], R35 ;  /* 0x004a802337007988 */ /* 0x0003e80008000405 */
[----:B------:R0:W-:Y:S04]  /*25da0*/  STS.U16 [R55+UR5+0x4ac0], R36 ;  /* 0x004ac02437007988 */ /* 0x0001e80008000405 */
[----:B------:R0:W-:Y:S04]  /*25db0*/  STS.U16 [R55+UR5+0x4c80], R37 ;  /* 0x004c802537007988 */ /* 0x0001e80008000405 */
[----:B------:R0:W-:Y:S04]  /*25dc0*/  STS.U16 [R55+UR5+0x4cc0], R38 ;  /* 0x004cc02637007988 */ /* 0x0001e80008000405 */
[----:B------:R0:W-:Y:S04]  /*25dd0*/  STS.U16 [R55+UR5+0x4e80], R39 ;  /* 0x004e802737007988 */ /* 0x0001e80008000405 */
[----:B------:R0:W-:Y:S04]  /*25de0*/  STS.U16 [R55+UR5+0x4ec0], R40 ;  /* 0x004ec02837007988 */ /* 0x0001e80008000405 */
[----:B------:R-:W-:Y:S04]  /*25df0*/  STS.U16 [R55+UR5+0x5080], R41 ;  /* 0x0050802937007988 */ /* 0x000fe80008000405 */
[----:B------:R-:W-:Y:S04]  /*25e00*/  STS.U16 [R55+UR5+0x50c0], R42 ;  /* 0x0050c02a37007988 */ /* 0x000fe80008000405 */
[----:B------:R-:W-:Y:S04]  /*25e10*/  STS.U16 [R55+UR5+0x5280], R43 ;  /* 0x0052802b37007988 */ /* 0x000fe80008000405 */
[----:B------:R-:W-:Y:S04]  /*25e20*/  STS.U16 [R55+UR5+0x52c0], R44 ;  /* 0x0052c02c37007988 */ /* 0x000fe80008000405 */
[----:B------:R-:W-:Y:S04]  /*25e30*/  STS.U16 [R55+UR5+0x5480], R45 ;  /* 0x0054802d37007988 */ /* 0x000fe80008000405 */
[----:B------:R-:W-:Y:S04]  /*25e40*/  STS.U16 [R55+UR5+0x54c0], R46 ;  /* 0x0054c02e37007988 */ /* 0x000fe80008000405 */
[----:B------:R0:W-:Y:S04]  /*25e50*/  STS.U16 [R55+UR5+0x5680], R3 ;  /* 0x0056800337007988 */ /* 0x0001e80008000405 */
[----:B------:R-:W2:Y:S04]  /*25e60*/  LDL.LU R0, [R1+0x8] ;  /* 0x0000080001007983 */ /* 0x000ea80000300800 */
[----:B------:R-:W2:Y:S04]  /*25e70*/  LDL.LU R2, [R1+0x4] ;  /* 0x0000040001027983 */ /* 0x000ea80000300800 */
[----:B0-----:R-:W2:Y:S04]  /*25e80*/  LDL.LU R34, [R1+0x33b0] ;  /* 0x0033b00001227983 */ /* 0x001ea80000300800 */
[----:B-1----:R-:W2:Y:S04]  /*25e90*/  LDL.LU R35, [R1+0x33ac] ;  /* 0x0033ac0001237983 */ /* 0x002ea80000300800 */
[----:B------:R-:W2:Y:S04]  /*25ea0*/  LDL.LU R36, [R1+0x33a8] ;  /* 0x0033a80001247983 */ /* 0x000ea80000300800 */
[----:B------:R-:W2:Y:S04]  /*25eb0*/  LDL.LU R37, [R1+0x33a4] ;  /* 0x0033a40001257983 */ /* 0x000ea80000300800 */
[----:B------:R-:W2:Y:S04]  /*25ec0*/  LDL.LU R38, [R1+0x33a0] ;  /* 0x0033a00001267983 */ /* 0x000ea80000300800 */
[----:B------:R-:W2:Y:S04]  /*25ed0*/  LDL.LU R39, [R1+0x339c] ;  /* 0x00339c0001277983 */ /* 0x000ea80000300800 */
[----:B------:R-:W2:Y:S01]  /*25ee0*/  LDL.LU R40, [R1+0x3398] ;  /* 0x0033980001287983 */ /* 0x000ea20000300800 */
[----:B------:R-:W0:Y:S03]  /*25ef0*/  S2R R3, SR_TID.X ;  /* 0x0000000000037919 */ /* 0x000e260000002100 */
[----:B------:R-:W2:Y:S04]  /*25f00*/  LDL.LU R41, [R1+0x3394] ;  /* 0x0033940001297983 */ /* 0x000ea80000300800 */
[----:B------:R-:W2:Y:S04]  /*25f10*/  LDL.LU R42, [R1+0x3390] ;  /* 0x00339000012a7983 */ /* 0x000ea80000300800 */
[----:B------:R-:W2:Y:S04]  /*25f20*/  LDL.LU R43, [R1+0x338c] ;  /* 0x00338c00012b7983 */ /* 0x000ea80000300800 */
[----:B------:R-:W2:Y:S04]  /*25f30*/  LDL.LU R44, [R1+0x3388] ;  /* 0x00338800012c7983 */ /* 0x000ea80000300800 */
[----:B------:R-:W2:Y:S04]  /*25f40*/  LDL.LU R45, [R1+0x3384] ;  /* 0x00338400012d7983 */ /* 0x000ea80000300800 */
[----:B------:R-:W2:Y:S04]  /*25f50*/  LDL.LU R46, [R1+0x3380] ;  /* 0x00338000012e7983 */ /* 0x000ea80000300800 */
[----:B------:R1:W-:Y:S04]  /*25f60*/  STS.U16 [R55+UR5+0x56c0], R47 ;  /* 0x0056c02f37007988 */ /* 0x0003e80008000405 */
[----:B------:R0:W-:Y:S04]  /*25f70*/  STS.U16 [R55+UR5+0x5880], R48 ;  /* 0x0058803037007988 */ /* 0x0001e80008000405 */
[----:B---3--:R3:W-:Y:S04]  /*25f80*/  STS.U16 [R55+UR5+0x58c0], R49 ;  /* 0x0058c03137007988 */ /* 0x0087e80008000405 */
[----:B------:R3:W-:Y:S04]  /*25f90*/  STS.U16 [R55+UR5+0x5a80], R50 ;  /* 0x005a803237007988 */ /* 0x0007e80008000405 */
[----:B-1----:R-:W2:Y:S04]  /*25fa0*/  LDL.LU R47, [R1+0x337c] ;  /* 0x00337c00012f7983 */ /* 0x002ea80000300800 */
[----:B0-----:R-:W2:Y:S04]  /*25fb0*/  LDL.LU R48, [R1+0x3378] ;  /* 0x0033780001307983 */ /* 0x001ea80000300800 */
[----:B---3--:R-:W3:Y:S04]  /*25fc0*/  LDL.LU R49, [R1+0x3374] ;  /* 0x0033740001317983 */ /* 0x008ee80000300800 */
[----:B------:R-:W3:Y:S04]  /*25fd0*/  LDL.LU R50, [R1+0x3370] ;  /* 0x0033700001327983 */ /* 0x000ee80000300800 */
[----:B------:R0:W-:Y:S04]  /*25fe0*/  STS.U16 [R55+UR5+0x5ac0], R51 ;  /* 0x005ac03337007988 */ /* 0x0001e80008000405 */
[----:B------:R1:W-:Y:S01]  /*25ff0*/  STS.U16 [R55+UR5+0x5c80], R52 ;  /* 0x005c803437007988 */ /* 0x0003e20008000405 */
[----:B------:R-:W-:-:S03]  /*26000*/  LOP3.LUT R3, R3, 0x1f, RZ, 0xc0, !PT ;  /* 0x0000001f03037812 */ /* 0x000fc600078ec0ff */
[----:B0-----:R-:W3:Y:S04]  /*26010*/  LDL.LU R51, [R1+0x336c] ;  /* 0x00336c0001337983 */ /* 0x001ee80000300800 */
[----:B-1----:R-:W3:Y:S01]  /*26020*/  LDL.LU R52, [R1+0x3368] ;  /* 0x0033680001347983 */ /* 0x002ee20000300800 */
[----:B------:R-:W-:-:S03]  /*26030*/  IMAD.SHL.U32 R3, R3, 0x2, RZ ;  /* 0x0000000203037824 */ /* 0x000fc600078e00ff */
[----:B------:R0:W-:Y:S04]  /*26040*/  STS.U16 [R55+UR5+0x5cc0], R53 ;  /* 0x005cc03537007988 */ /* 0x0001e80008000405 */
[----:B------:R1:W-:Y:S01]  /*26050*/  STS.U16 [R55+UR5+0x5e80], R54 ;  /* 0x005e803637007988 */ /* 0x0003e20008000405 */
[----:B------:R-:W-:-:S03]  /*26060*/  LOP3.LUT R3, R3, 0x20, RZ, 0x3c, !PT ;  /* 0x0000002003037812 */ /* 0x000fc600078e3cff */
[----:B------:R4:W-:Y:S04]  /*26070*/  STS.U16 [R55+UR5+0x5ec0], R56 ;  /* 0x005ec03837007988 */ /* 0x0009e80008000405 */
[----:B0-----:R-:W3:Y:S04]  /*26080*/  LDL.LU R53, [R1+0x3364] ;  /* 0x0033640001357983 */ /* 0x001ee80000300800 */
[----:B-1----:R-:W3:Y:S04]  /*26090*/  LDL.LU R54, [R1+0x3360] ;  /* 0x0033600001367983 */ /* 0x002ee80000300800 */
[----:B----4-:R0:W-:Y:S04]  /*260a0*/  STS.U16 [R3+UR5+0x4100], R57 ;  /* 0x0041003903007988 */ /* 0x0101e80008000405 */
[----:B------:R-:W4:Y:S04]  /*260b0*/  LDL.LU R55, [R1+0x335c] ;  /* 0x00335c0001377983 */ /* 0x000f280000300800 */
[----:B------:R-:W3:Y:S04]  /*260c0*/  LDL.LU R56, [R1+0x3358] ;  /* 0x0033580001387983 */ /* 0x000ee80000300800 */
[----:B------:R1:W-:Y:S04]  /*260d0*/  STS.U16 [R3+UR5+0x4140], R58 ;  /* 0x0041403a03007988 */ /* 0x0003e80008000405 */
[----:B------:R1:W-:Y:S04]  /*260e0*/  STS.U16 [R3+UR5+0x4300], R59 ;  /* 0x0043003b03007988 */ /* 0x0003e80008000405 */
[----:B0-----:R-:W3:Y:S04]  /*260f0*/  LDL.LU R57, [R1+0x3354] ;  /* 0x0033540001397983 */ /* 0x001ee80000300800 */
[----:B-1----:R-:W3:Y:S04]  /*26100*/  LDL.LU R58, [R1+0x3350] ;  /* 0x00335000013a7983 */ /* 0x002ee80000300800 */
[----:B------:R-:W3:Y:S04]  /*26110*/  LDL.LU R59, [R1+0x334c] ;  /* 0x00334c00013b7983 */ /* 0x000ee80000300800 */
[----:B--2---:R0:W-:Y:S04]  /*26120*/  STS.U16 [R3+UR5+0x4340], R61 ;  /* 0x0043403d03007988 */ /* 0x0041e80008000405 */
[----:B0-----:R-:W2:Y:S04]  /*26130*/  LDL.LU R61, [R1+0x3348] ;  /* 0x00334800013d7983 */ /* 0x001ea80000300800 */
[----:B------:R-:W-:Y:S04]  /*26140*/  STS.U16 [R3+UR5+0x4500], R0 ;  /* 0x0045000003007988 */ /* 0x000fe80008000405 */
[----:B------:R-:W-:Y:S04]  /*26150*/  STS.U16 [R3+UR5+0x4540], R2 ;  /* 0x0045400203007988 */ /* 0x000fe80008000405 */
[----:B--2---:R0:W-:Y:S04]  /*26160*/  STS.U16 [R3+UR5+0x4700], R61 ;  /* 0x0047003d03007988 */ /* 0x0041e80008000405 */
[----:B0-----:R-:W2:Y:S04]  /*26170*/  LDL.LU R61, [R1+0x3344] ;  /* 0x00334400013d7983 */ /* 0x001ea80000300800 */
[----:B---3--:R-:W-:Y:S04]  /*26180*/  STS.U16 [R3+UR5+0x4740], R59 ;  /* 0x0047403b03007988 */ /* 0x008fe80008000405 */
[----:B------:R-:W-:Y:S04]  /*26190*/  STS.U16 [R3+UR5+0x4900], R58 ;  /* 0x0049003a03007988 */ /* 0x000fe80008000405 */
[----:B------:R-:W-:Y:S04]  /*261a0*/  STS.U16 [R3+UR5+0x4940], R57 ;  /* 0x0049403903007988 */ /* 0x000fe80008000405 */
[----:B------:R-:W-:Y:S04]  /*261b0*/  STS.U16 [R3+UR5+0x4b00], R56 ;  /* 0x004b003803007988 */ /* 0x000fe80008000405 */
        /* <DEDUP_REMOVED lines=20> */
[----:B------:R0:W-:Y:S01]  /*26300*/  STS.U16 [R3+UR5+0x5f40], R35 ;  /* 0x005f402303007988 */ /* 0x0001e20008000405 */
[----:B------:R-:W1:Y:S01]  /*26310*/  S2R R2, SR_TID.X ;  /* 0x0000000000027919 */ /* 0x000e620000002100 */
[----:B0-----:R-:W0:Y:S01]  /*26320*/  S2R R3, SR_TID.X ;  /* 0x0000000000037919 */ /* 0x001e220000002100 */
[----:B-1----:R-:W-:-:S05]  /*26330*/  IMAD.SHL.U32 R0, R2, 0x8, RZ ;  /* 0x0000000802007824 */ /* 0x002fca00078e00ff */
[----:B------:R-:W-:Y:S02]  /*26340*/  LOP3.LUT R0, R0, 0x30, RZ, 0xc0, !PT ;  /* 0x0000003000007812 */ /* 0x000fe400078ec0ff */
[C---:B0-----:R-:W-:Y:S01]  /*26350*/  LOP3.LUT R2, R3.reuse, 0x7, RZ, 0xc0, !PT ;  /* 0x0000000703027812 */ /* 0x041fe200078ec0ff */
[----:B------:R-:W-:-:S04]  /*26360*/  IMAD.SHL.U32 R3, R3, 0x2, RZ ;  /* 0x0000000203037824 */ /* 0x000fc800078e00ff */
[----:B------:R-:W-:-:S05]  /*26370*/  IMAD R0, R2, 0x40, R0 ;  /* 0x0000004002007824 */ /* 0x000fca00078e0200 */
[----:B------:R-:W-:Y:S01]  /*26380*/  LOP3.LUT R0, R0, 0x30, R3, 0x78, !PT ;  /* 0x0000003000007812 */ /* 0x000fe200078e7803 */
[----:B--2---:R0:W-:Y:S04]  /*26390*/  STS.U16 [R60+UR5+0x5fc0], R61 ;  /* 0x005fc03d3c007988 */ /* 0x0041e80008000405 */
        /* <DEDUP_REMOVED lines=30> */
[----:B------:R-:W-:Y:S01]  /*26580*/  STS.U16 [R60+UR5+0x5f80], R4 ;  /* 0x005f80043c007988 */ /* 0x000fe20008000405 */
[----:B------:R-:W-:Y:S06]  /*26590*/  BAR.SYNC.DEFER_BLOCKING 0x0 ;  /* 0x0000000000007b1d */ /* 0x000fec0000010000 */
[----:B0-----:R-:W2:Y:S04]  /*265a0*/  LDL.LU R61, [R1+0x3340] ;  /* 0x00334000013d7983 */ /* 0x001ea80000300800 */
[----:B------:R-:W0:Y:S04]  /*265b0*/  LDSM.16.M88.4 R4, [R0+UR5+0x4000] ;  /* 0x004000050004783b */ /* 0x000e280008000200 */
[----:B------:R-:W1:Y:S04]  /*265c0*/  LDSM.16.M88.4 R12, [R0+UR5+0x4200] ;  /* 0x00420005000c783b */ /* 0x000e680008000200 */
[----:B------:R-:W3:Y:S04]  /*265d0*/  LDSM.16.M88.4 R8, [R0+UR5+0x4400] ;  /* 0x004400050008783b */ /* 0x000ee80008000200 */
[----:B------:R-:W-:Y:S04]  /*265e0*/  LDSM.16.M88.4 R44, [R0+UR5+0x4a00] ;  /* 0x004a0005002c783b */ /* 0x000fe80008000200 */
        /* <DEDUP_REMOVED lines=8> */
[----:B0-----:R-:W-:Y:S04]  /*26670*/  STL.64 [R1+0x40], R4 ;  /* 0x0000400401007387 */ /* 0x001fe80000100a00 */
[----:B------:R-:W-:Y:S04]  /*26680*/  STL.64 [R1+0x48], R6 ;  /* 0x0000480601007387 */ /* 0x000fe80000100a00 */
[----:B------:R-:W0:Y:S04]  /*26690*/  LDSM.16.M88.4 R4, [R0+UR5+0x4600] ;  /* 0x004600050004783b */ /* 0x000e280008000200 */
[----:B-1----:R-:W-:Y:S04]  /*266a0*/  STL.64 [R1+0x30], R12 ;  /* 0x0000300c01007387 */ /* 0x002fe80000100a00 */
[----:B------:R-:W-:Y:S04]  /*266b0*/  STL.64 [R1+0x38], R14 ;  /* 0x0000380e01007387 */ /* 0x000fe80000100a00 */
[----:B---3--:R-:W-:Y:S04]  /*266c0*/  STL.64 [R1+0x20], R8 ;  /* 0x0000200801007387 */ /* 0x008fe80000100a00 */
[----:B------:R-:W-:Y:S04]  /*266d0*/  STL.64 [R1+0x28], R10 ;  /* 0x0000280a01007387 */ /* 0x000fe80000100a00 */
[----:B------:R-:W1:Y:S04]  /*266e0*/  LDSM.16.M88.4 R8, [R0+UR5+0x4e00] ;  /* 0x004e00050008783b */ /* 0x000e680008000200 */
[----:B------:R-:W-:Y:S04]  /*266f0*/  LDSM.16.M88.4 R12, [R0+UR5+0x5e00] ;  /* 0x005e0005000c783b */ /* 0x000fe80008000200 */
[----:B0-----:R-:W-:Y:S04]  /*26700*/  STL.64 [R1+0x10], R4 ;  /* 0x0000100401007387 */ /* 0x001fe80000100a00 */
[----:B------:R-:W-:Y:S04]  /*26710*/  STL.64 [R1+0x18], R6 ;  /* 0x0000180601007387 */ /* 0x000fe80000100a00 */
[----:B------:R-:W-:Y:S04]  /*26720*/  STL.64 [R1+0x3308], R46 ;  /* 0x0033082e01007387 */ /* 0x000fe80000100a00 */
[----:B------:R-:W-:Y:S04]  /*26730*/  STL.64 [R1+0x3300], R44 ;  /* 0x0033002c01007387 */ /* 0x000fe80000100a00 */
[----:B------:R-:W-:Y:S04]  /*26740*/  STL [R1+0x2a0c], R42 ;  /* 0x002a0c2a01007387 */ /* 0x000fe80000100800 */
[----:B------:R-:W-:Y:S04]  /*26750*/  STL.64 [R1], R56 ;  /* 0x0000003801007387 */ /* 0x000fe80000100a00 */
[----:B------:R-:W-:Y:S04]  /*26760*/  STL.64 [R1+0x8], R58 ;  /* 0x0000083a01007387 */ /* 0x000fe80000100a00 */
[----:B------:R-:W-:Y:S04]  /*26770*/  STL.64 [R1+0x3310], R56 ;  /* 0x0033103801007387 */ /* 0x000fe80000100a00 */
[----:B------:R-:W-:Y:S04]  /*26780*/  STL [R1+0x2a08], R43 ;  /* 0x002a082b01007387 */ /* 0x000fe80000100800 */
[----:B------:R0:W-:Y:S04]  /*26790*/  STL.64 [R1+0x3318], R40 ;  /* 0x0033182801007387 */ /* 0x0001e80000100a00 */
[----:B------:R-:W3:Y:S04]  /*267a0*/  LDSM.16.M88.4 R4, [R0+UR5+0x5000] ;  /* 0x005000050004783b */ /* 0x000ee80008000200 */
[----:B0-----:R-:W4:Y:S04]  /*267b0*/  LDL.64 R40, [R1+0x20] ;  /* 0x0000200001287983 */ /* 0x001f280000100a00 */
[----:B--2---:R-:W0:Y:S04]  /*267c0*/  LDSM.16.MT88.4 R52, [R61+UR5+0x80] ;  /* 0x000080053d34783b */ /* 0x004e280008004200 */
[----:B------:R-:W2:Y:S04]  /*267d0*/  LDSM.16.MT88.4 R48, [R61+UR5] ;  /* 0x000000053d30783b */ /* 0x000ea80008004200 */
[----:B----4-:R4:W-:Y:S04]  /*267e0*/  STL.64 [R1+0x3328], R40 ;  /* 0x0033282801007387 */ /* 0x0109e80000100a00 */
[----:B----4-:R-:W4:Y:S04]  /*267f0*/  LDL.64 R40, [R1+0x30] ;  /* 0x0000300001287983 */ /* 0x010f280000100a00 */
[----:B----4-:R4:W-:Y:S04]  /*26800*/  STL.64 [R1+0x3338], R40 ;  /* 0x0033382801007387 */ /* 0x0109e80000100a00 */
[----:B----4-:R-:W2:Y:S04]  /*26810*/  LDL.LU.64 R40, [R1+0x1040] ;  /* 0x0010400001287983 */ /* 0x010ea80000300a00 */
[----:B------:R-:W2:Y:S04]  /*26820*/  LDL.LU.64 R42, [R1+0x1048] ;  /* 0x00104800012a7983 */ /* 0x000ea80000300a00 */
[----:B-1----:R-:W-:Y:S04]  /*26830*/  STL [R1+0x2a10], R10 ;  /* 0x002a100a01007387 */ /* 0x002fe80000100800 */
[----:B------:R-:W-:Y:S04]  /*26840*/  STL [R1+0x2a04], R11 ;  /* 0x002a040b01007387 */ /* 0x000fe80000100800 */
[----:B---3--:R-:W-:Y:S04]  /*26850*/  STL [R1+0x2a14], R6 ;  /* 0x002a140601007387 */ /* 0x008fe80000100800 */
[----:B------:R-:W-:Y:S04]  /*26860*/  STL [R1+0x2a00], R7 ;  /* 0x002a000701007387 */ /* 0x000fe80000100800 */
[----:B------:R-:W-:Y:S04]  /*26870*/  STL [R1+0x29ec], R38 ;  /* 0x0029ec2601007387 */ /* 0x000fe80000100800 */
[----:B------:R-:W-:Y:S04]  /*26880*/  STL [R1+0x29e8], R39 ;  /* 0x0029e82701007387 */ /* 0x000fe80000100800 */
[----:B------:R1:W-:Y:S04]  /*26890*/  STL.64 [R1+0x32f8], R36 ;  /* 0x0032f82401007387 */ /* 0x0003e80000100a00 */
[----:B-1----:R-:W3:Y:S04]  /*268a0*/  LDL.64 R36, [R1+0x10] ;  /* 0x0000100001247983 */ /* 0x002ee80000100a00 */
[----:B---3--:R-:W-:Y:S04]  /*268b0*/  STL.64 [R1+0x3320], R36 ;  /* 0x0033202401007387 */ /* 0x008fe80000100a00 */
[----:B------:R-:W-:Y:S04]  /*268c0*/  STL [R1+0x2ebc], R34 ;  /* 0x002ebc2201007387 */ /* 0x000fe80000100800 */
[----:B------:R-:W-:Y:S04]  /*268d0*/  STL [R1+0x2eb8], R35 ;  /* 0x002eb82301007387 */ /* 0x000fe80000100800 */
[----:B------:R1:W-:Y:S04]  /*268e0*/  STL.64 [R1+0x3330], R32 ;  /* 0x0033302001007387 */ /* 0x0003e80000100a00 */
        /* <DEDUP_REMOVED lines=8> */
[----:B-1----:R-:W3:Y:S04]  /*26970*/  LDL.LU.64 R32, [R1+0x6f0] ;  /* 0x0006f00001207983 */ /* 0x002ee80000300a00 */
[----:B------:R-:W3:Y:S04]  /*26980*/  LDL.LU.64 R34, [R1+0x6f8] ;  /* 0x0006f80001227983 */ /* 0x000ee80000300a00 */
[----:B------:R-:W4:Y:S04]  /*26990*/  LDL.LU.64 R36, [R1+0x6e0] ;  /* 0x0006e00001247983 */ /* 0x000f280000300a00 */
[----:B------:R-:W4:Y:S04]  /*269a0*/  LDL.LU.64 R38, [R1+0x6e8] ;  /* 0x0006e80001267983 */ /* 0x000f280000300a00 */
[----:B------:R-:W2:Y:S04]  /*269b0*/  LDL.LU.64 R56, [R1+0x6d0] ;  /* 0x0006d00001387983 */ /* 0x000ea80000300a00 */
[----:B------:R-:W2:Y:S04]  /*269c0*/  LDL.LU.64 R58, [R1+0x6d8] ;  /* 0x0006d800013a7983 */ /* 0x000ea80000300a00 */
[----:B------:R-:W2:Y:S04]  /*269d0*/  LDL.LU.64 R44, [R1+0x6c0] ;  /* 0x0006c000012c7983 */ /* 0x000ea80000300a00 */
[----:B------:R-:W2:Y:S04]  /*269e0*/  LDL.LU.64 R46, [R1+0x6c8] ;  /* 0x0006c800012e7983 */ /* 0x000ea80000300a00 */
[----:B------:R-:W-:Y:S04]  /*269f0*/  STL [R1+0x29c4], R14 ;  /* 0x0029c40e01007387 */ /* 0x000fe80000100800 */
[----:B------:R-:W-:Y:S04]  /*26a00*/  STL [R1+0x29a0], R15 ;  /* 0x0029a00f01007387 */ /* 0x000fe80000100800 */
[----:B0-----:R-:W-:Y:S04]  /*26a10*/  STL.64 [R1+0x32e8], R54 ;  /* 0x0032e83601007387 */ /* 0x001fe80000100a00 */
[----:B------:R0:W-:Y:S04]  /*26a20*/  STL.64 [R1+0x32e0], R52 ;  /* 0x0032e03401007387 */ /* 0x0001e80000100a00 */
[----:B0-----:R-:W2:Y:S02]  /*26a30*/  LDL.64 R52, [R1+0x40] ;  /* 0x0000400001347983 */ /* 0x001ea40000100a00 */
[----:B--2---:R-:W-:-:S15]  /*26a40*/  HMMA.16816.F32.BF16 R40, R48, R52, R40 ;  /* 0x000000343028723c */ /* 0x004fde0000041828 */
[----:B------:R-:W-:-:S04]  /*26a50*/  NOP ;  /* 0x0000000000007918 */ /* 0x000fc80000000000 */
[----:B------:R0:W-:Y:S04]  /*26a60*/  STL.64 [R1+0x1040], R40 ;  /* 0x0010402801007387 */ /* 0x0001e80000100a00 */
[----:B------:R-:W-:Y:S04]  /*26a70*/  STL.64 [R1+0x1048], R42 ;  /* 0x0010482a01007387 */ /* 0x000fe80000100a00 */
[----:B0-----:R-:W3:Y:S01]  /*26a80*/  LDL.LU.64 R40, [R1+0x3338] ;  /* 0x0033380001287983 */ /* 0x001ee20000300a00 */
[----:B------:R-:W-:Y:S02]  /*26a90*/  IMAD.MOV.U32 R11, RZ, RZ, R52 ;  /* 0x000000ffff0b7224 */ /* 0x000fe400078e0034 */
[----:B------:R-:W-:-:S02]  /*26aa0*/  IMAD.MOV.U32 R7, RZ, RZ, R53 ;  /* 0x000000ffff077224 */ /* 0x000fc400078e0035 */
[----:B------:R-:W2:Y:S04]  /*26ab0*/  LDL.LU.64 R52, [R1+0x6b0] ;  /* 0x0006b00001347983 */ /* 0x000ea80000300a00 */
[----:B------:R-:W2:Y:S01]  /*26ac0*/  LDL.LU.64 R54, [R1+0x6b8] ;  /* 0x0006b80001367983 */ /* 0x000ea20000300a00 */
[----:B---3--:R-:W-:Y:S01]  /*26ad0*/  HMMA.16816.F32.BF16 R32, R48, R40, R32 ;  /* 0x000000283020723c */ /* 0x008fe20000041820 */
[----:B------:R-:W-:Y:S02]  /*26ae0*/  IMAD.MOV.U32 R19, RZ, RZ, R40 ;  /* 0x000000ffff137224 */ /* 0x000fe400078e0028 */
[----:B------:R-:W-:-:S15]  /*26af0*/  IMAD.MOV.U32 R15, RZ, RZ, R41 ;  /* 0x000000ffff0f7224 */ /* 0x000fde00078e0029 */
[----:B------:R-:W-:Y:S01]  /*26b00*/  NOP ;  /* 0x0000000000007918 */ /* 0x000fe20000000000 */
[----:B------:R0:W-:Y:S04]  /*26b10*/  STL.64 [R1+0x6f0], R32 ;  /* 0x0006f02001007387 */ /* 0x0001e80000100a00 */
[----:B------:R-:W-:Y:S04]  /*26b20*/  STL.64 [R1+0x6f8], R34 ;  /* 0x0006f82201007387 */ /* 0x000fe80000100a00 */
[----:B0-----:R-:W3:Y:S04]  /*26b30*/  LDL.LU.64 R32, [R1+0x3330] ;  /* 0x0033300001207983 */ /* 0x001ee80000300a00 */
[----:B------:R-:W4:Y:S02]  /*26b40*/  LDL.LU.64 R40, [R1+0x3328] ;  /* 0x0033280001287983 */ /* 0x000f240000300a00 */
[----:B----4-:R-:W-:-:S15]  /*26b50*/  HMMA.16816.F32.BF16 R36, R48, R40, R36 ;  /* 0x000000283024723c */ /* 0x010fde0000041824 */
[----:B------:R-:W-:-:S04]  /*26b60*/  NOP ;  /* 0x0000000000007918 */ /* 0x000fc80000000000 */
[----:B------:R0:W-:Y:S04]  /*26b70*/  STL.64 [R1+0x6e0], R36 ;  /* 0x0006e02401007387 */ /* 0x0001e80000100a00 */
[----:B------:R-:W-:Y:S04]  /*26b80*/  STL.64 [R1+0x6e8], R38 ;  /* 0x0006e82601007387 */ /* 0x000fe80000100a00 */
[----:B0-----:R-:W4:Y:S01]  /*26b90*/  LDL.LU.64 R36, [R1+0x3320] ;  /* 0x0033200001247983 */ /* 0x001f220000300a00 */
[----:B------:R-:W-:Y:S02]  /*26ba0*/  IMAD.MOV.U32 R14, RZ, RZ, R40 ;  /* 0x000000ffff0e7224 */ /* 0x000fe400078e0028 */
[----:B------:R-:W-:-:S02]  /*26bb0*/  IMAD.MOV.U32 R3, RZ, RZ, R41 ;  /* 0x000000ffff037224 */ /* 0x000fc400078e0029 */
[----:B------:R-:W2:Y:S01]  /*26bc0*/  LDL.LU.64 R40, [R1+0x3318] ;  /* 0x0033180001287983 */ /* 0x000ea20000300a00 */
[----:B----4-:R-:W-:-:S15]  /*26bd0*/  HMMA.16816.F32.BF16 R56, R48, R36, R56 ;  /* 0x000000243038723c */ /* 0x010fde0000041838 */
[----:B------:R-:W-:-:S04]  /*26be0*/  NOP ;  /* 0x0000000000007918 */ /* 0x000fc80000000000 */
[----:B------:R0:W-:Y:S04]  /*26bf0*/  STL.64 [R1+0x6d0], R56 ;  /* 0x0006d03801007387 */ /* 0x0001e80000100a00 */
[----:B------:R-:W-:Y:S04]  /*26c00*/  STL.64 [R1+0x6d8], R58 ;  /* 0x0006d83a01007387 */ /* 0x000fe80000100a00 */
[----:B0-----:R-:W4:Y:S01]  /*26c10*/  LDL.LU.64 R56, [R1+0x3310] ;  /* 0x0033100001387983 */ /* 0x001f220000300a00 */
[----:B------:R-:W-:Y:S02]  /*26c20*/  IMAD.MOV.U32 R2, RZ, RZ, R36 ;  /* 0x000000ffff027224 */ /* 0x000fe400078e0024 */
[----:B------:R-:W-:-:S02]  /*26c30*/  IMAD.MOV.U32 R0, RZ, RZ, R37 ;  /* 0x000000ffff007224 */ /* 0x000fc400078e0025 */
[----:B------:R-:W2:Y:S04]  /*26c40*/  LDL.LU.64 R36, [R1+0xfd0] ;  /* 0x000fd00001247983 */ /* 0x000ea80000300a00 */
[----:B------:R-:W2:Y:S01]  /*26c50*/  LDL.LU.64 R38, [R1+0xfd8] ;  /* 0x000fd80001267983 */ /* 0x000ea20000300a00 */
[----:B----4-:R-:W-:-:S15]  /*26c60*/  HMMA.16816.F32.BF16 R44, R48, R56, R44 ;  /* 0x00000038302c723c */ /* 0x010fde000004182c */
[----:B------:R-:W-:-:S04]  /*26c70*/  NOP ;  /* 0x0000000000007918 */ /* 0x000fc80000000000 */
[----:B------:R-:W-:Y:S04]  /*26c80*/  STL.64 [R1+0x6c0], R44 ;  /* 0x0006c02c01007387 */ /* 0x000fe80000100a00 */
[----:B------:R0:W-:Y:S04]  /*26c90*/  STL.64 [R1+0x6c8], R46 ;  /* 0x0006c82e01007387 */ /* 0x0001e80000100a00 */
[----:B0-----:R-:W4:Y:S04]  /*26ca0*/  LDL.LU.64 R46, [R1+0x3308] ;  /* 0x00330800012e7983 */ /* 0x001f280000300a00 */
[----:B------:R-:W3:Y:S01]  /*26cb0*/  LDL.LU.64 R44, [R1+0x3300] ;  /* 0x00330000012c7983 */ /* 0x000ee20000300a00 */
[----:B------:R-:W-:-:S02]  /*26cc0*/  IMAD.MOV.U32 R22, RZ, RZ, R56 ;  /* 0x000000ffff167224 */ /* 0x000fc400078e0038 */
[----:B------:R-:W-:Y:S01]  /*26cd0*/  IMAD.MOV.U32 R18, RZ, RZ, R57 ;  /* 0x000000ffff127224 */ /* 0x000fe200078e0039 */
[C---:B--2---:R-:W-:Y:S08]  /*26ce0*/  HMMA.16816.F32.BF16 R36, R48.reuse, R40, R36 ;  /* 0x000000283024723c */ /* 0x044ff00000041824 */
[----:B---3--:R-:W-:Y:S01]  /*26cf0*/  HMMA.16816.F32.BF16 R56, R48, R44, R52 ;  /* 0x0000002c3038723c */ /* 0x008fe20000041834 */
[----:B------:R-:W2:Y:S04]  /*26d00*/  LDL.LU.64 R52, [R1+0xfa0] ;  /* 0x000fa00001347983 */ /* 0x000ea80000300a00 */
[----:B------:R-:W2:-:S14]  /*26d10*/  LDL.LU.64 R54, [R1+0xfa8] ;  /* 0x000fa80001367983 */ /* 0x000e9c0000300a00 */
[----:B------:R-:W-:Y:S04]  /*26d20*/  STL.64 [R1+0x6b0], R56 ;  /* 0x0006b03801007387 */ /* 0x000fe80000100a00 */
[----:B------:R-:W-:Y:S04]  /*26d30*/  STL.64 [R1+0x6b8], R58 ;  /* 0x0006b83a01007387 */ /* 0x000fe80000100a00 */
[----:B----4-:R-:W-:Y:S04]  /*26d40*/  STL.64 [R1+0x32a8], R46 ;  /* 0x0032a82e01007387 */ /* 0x010fe80000100a00 */
[----:B------:R0:W-:Y:S04]  /*26d50*/  STL.64 [R1+0x32a0], R44 ;  /* 0x0032a02c01007387 */ /* 0x0001e80000100a00 */
[----:B------:R-:W1:Y:S04]  /*26d60*/  LDSM.16.MT88.4 R56, [R61+UR5+0x100] ;  /* 0x000100053d38783b */ /* 0x000e680008004200 */
[----:B0-----:R-:W3:Y:S04]  /*26d70*/  LDL.LU.64 R44, [R1+0xfc0] ;  /* 0x000fc000012c7983 */ /* 0x001ee80000300a00 */
[----:B------:R-:W3:Y:S04]  /*26d80*/  LDL.LU.64 R46, [R1+0xfc8] ;  /* 0x000fc800012e7983 */ /* 0x000ee80000300a00 */
[----:B-1----:R-:W-:Y:S04]  /*26d90*/  STL.64 [R1+0x3270], R58 ;  /* 0x0032703a01007387 */ /* 0x002fe80000100a00 */
[----:B------:R0:W-:Y:S04]  /*26da0*/  STL.64 [R1+0x3268], R56 ;  /* 0x0032683801007387 */ /* 0x0001e80000100a00 */
[----:B0-----:R-:W4:Y:S04]  /*26db0*/  LDL.LU.64 R56, [R1+0xfb0] ;  /* 0x000fb00001387983 */ /* 0x001f280000300a00 */
[----:B------:R-:W4:Y:S04]  /*26dc0*/  LDL.LU.64 R58, [R1+0xfb8] ;  /* 0x000fb800013a7983 */ /* 0x000f280000300a00 */
[----:B------:R0:W-:Y:S04]  /*26dd0*/  STL.64 [R1+0xfd0], R36 ;  /* 0x000fd02401007387 */ /* 0x0001e80000100a00 */
[----:B------:R-:W-:Y:S04]  /*26de0*/  STL.64 [R1+0xfd8], R38 ;  /* 0x000fd82601007387 */ /* 0x000fe80000100a00 */
[----:B0-----:R-:W2:Y:S01]  /*26df0*/  LDL.LU.64 R36, [R1+0x32f8] ;  /* 0x0032f80001247983 */ /* 0x001ea20000300a00 */
[----:B---3--:R-:W-:-:S15]  /*26e00*/  HMMA.16816.F32.BF16 R44, R48, R8, R44 ;  /* 0x00000008302c723c */ /* 0x008fde000004182c */
[----:B------:R-:W-:-:S04]  /*26e10*/  NOP ;  /* 0x0000000000007918 */ /* 0x000fc80000000000 */
[----:B------:R-:W-:Y:S02]  /*26e20*/  IMAD.MOV.U32 R6, RZ, RZ, R44 ;  /* 0x000000ffff067224 */ /* 0x000fe400078e002c */
[----:B------:R-:W-:Y:S02]  /*26e30*/  IMAD.MOV.U32 R10, RZ, RZ, R45 ;  /* 0x000000ffff0a7224 */ /* 0x000fe400078e002d */
[----:B------:R-:W-:Y:S02]  /*26e40*/  IMAD.MOV.U32 R42, RZ, RZ, R46 ;  /* 0x000000ffff2a7224 */ /* 0x000fe400078e002e */
[----:B------:R-:W-:Y:S01]  /*26e50*/  IMAD.MOV.U32 R43, RZ, RZ, R47 ;  /* 0x000000ffff2b7224 */ /* 0x000fe200078e002f */
[----:B------:R-:W3:Y:S04]  /*26e60*/  LDL.LU.64 R44, [R1+0xf90] ;  /* 0x000f9000012c7983 */ /* 0x000ee80000300a00 */
[----:B------:R-:W3:Y:S04]  /*26e70*/  LDL.LU.64 R46, [R1+0xf98] ;  /* 0x000f9800012e7983 */ /* 0x000ee80000300a00 */
[----:B------:R-:W-:Y:S04]  /*26e80*/  STL [R1+0x2ec0], R6 ;  /* 0x002ec00601007387 */ /* 0x000fe80000100800 */
[----:B------:R-:W-:Y:S01]  /*26e90*/  STL [R1+0x2a20], R10 ;  /* 0x002a200a01007387 */ /* 0x000fe20000100800 */
[C---:B----4-:R-:W-:Y:S08]  /*26ea0*/  HMMA.16816.F32.BF16 R56, R48.reuse, R4, R56 ;  /* 0x000000043038723c */ /* 0x050ff00000041838 */
[----:B--2---:R-:W-:Y:S01]  /*26eb0*/  HMMA.16816.F32.BF16 R52, R48, R36, R52 ;  /* 0x000000243034723c */ /* 0x004fe20000041834 */
[----:B------:R-:W-:Y:S04]  /*26ec0*/  STL [R1+0x2a1c], R42 ;  /* 0x002a1c2a01007387 */ /* 0x000fe80000100800 */
[----:B------:R-:W-:Y:S06]  /*26ed0*/  STL [R1+0x2a18], R43 ;  /* 0x002a182b01007387 */ /* 0x000fec0000100800 */
[----:B------:R0:W-:Y:S04]  /*26ee0*/  STL.64 [R1+0xfb0], R56 ;  /* 0x000fb03801007387 */ /* 0x0001e80000100a00 */
[----:B------:R1:W-:Y:S04]  /*26ef0*/  STL.64 [R1+0xfb8], R58 ;  /* 0x000fb83a01007387 */ /* 0x0003e80000100a00 */
[----:B------:R2:W-:Y:S04]  /*26f00*/  STL [R1+0xfac], R55 ;  /* 0x000fac3701007387 */ /* 0x0005e80000100800 */
[----:B0-----:R-:W4:Y:S04]  /*26f10*/  LDL.LU.64 R56, [R1+0xf80] ;  /* 0x000f800001387983 */ /* 0x001f280000300a00 */
[----:B-1----:R-:W4:Y:S01]  /*26f20*/  LDL.LU.64 R58, [R1+0xf88] ;  /* 0x000f8800013a7983 */ /* 0x002f220000300a00 */
[----:B------:R-:W-:-:S02]  /*26f30*/  IMAD.MOV.U32 R42, RZ, RZ, R53 ;  /* 0x000000ffff2a7224 */ /* 0x000fc400078e0035 */
[----:B------:R-:W-:Y:S02]  /*26f40*/  IMAD.MOV.U32 R43, RZ, RZ, R54 ;  /* 0x000000ffff2b7224 */ /* 0x000fe400078e0036 */
[----:B------:R-:W-:-:S03]  /*26f50*/  IMAD.MOV.U32 R10, RZ, RZ, R52 ;  /* 0x000000ffff0a7224 */ /* 0x000fc600078e0034 */
[----:B------:R-:W-:Y:S04]  /*26f60*/  STL.64 [R1+0x32b8], R42 ;  /* 0x0032b82a01007387 */ /* 0x000fe80000100a00 */
[----:B------:R-:W-:Y:S01]  /*26f70*/  STL.64 [R1+0x32b0], R40 ;  /* 0x0032b02801007387 */ /* 0x000fe20000100a00 */
[----:B---3--:R-:W-:-:S15]  /*26f80*/  HMMA.16816.F32.BF16 R44, R48, R32, R44 ;  /* 0x00000020302c723c */ /* 0x008fde000004182c */
[----:B------:R-:W-:-:S04]  /*26f90*/  NOP ;  /* 0x0000000000007918 */ /* 0x000fc80000000000 */
[----:B------:R0:W-:Y:S04]  /*26fa0*/  STL.64 [R1+0xf98], R46 ;  /* 0x000f982e01007387 */ /* 0x0001e80000100a00 */
[----:B------:R-:W3:Y:S01]  /*26fb0*/  LDL.LU.64 R52, [R1+0xf70] ;  /* 0x000f700001347983 */ /* 0x000ee20000300a00 */
[----:B------:R-:W-:Y:S02]  /*26fc0*/  IMAD.MOV.U32 R30, RZ, RZ, R44 ;  /* 0x000000ffff1e7224 */ /* 0x000fe400078e002c */
[----:B------:R-:W-:Y:S01]  /*26fd0*/  IMAD.MOV.U32 R31, RZ, RZ, R45 ;  /* 0x000000ffff1f7224 */ /* 0x000fe200078e002d */
[----:B--2---:R-:W3:Y:S04]  /*26fe0*/  LDL.LU.64 R54, [R1+0xf78] ;  /* 0x000f780001367983 */ /* 0x004ee80000300a00 */
[----:B------:R-:W2:Y:S04]  /*26ff0*/  LDL.LU.64 R44, [R1+0xf60] ;  /* 0x000f6000012c7983 */ /* 0x000ea80000300a00 */
[----:B0-----:R-:W2:Y:S01]  /*27000*/  LDL.LU.64 R46, [R1+0xf68] ;  /* 0x000f6800012e7983 */ /* 0x001ea20000300a00 */
[----:B------:R-:W-:-:S02]  /*27010*/  IMAD.MOV.U32 R40, RZ, RZ, R19 ;  /* 0x000000ffff287224 */ /* 0x000fc400078e0013 */
[----:B------:R-:W-:-:S05]  /*27020*/  IMAD.MOV.U32 R41, RZ, RZ, R15 ;  /* 0x000000ffff297224 */ /* 0x000fca00078e000f */
[----:B------:R4:W-:Y:S02]  /*27030*/  STL.64 [R1+0x32f0], R40 ;  /* 0x0032f02801007387 */ /* 0x0009e40000100a00 */
[----:B----4-:R-:W-:Y:S02]  /*27040*/  HMMA.16816.F32.BF16 R40, R48, R28, R56 ;  /* 0x0000001c3028723c */ /* 0x010fe40000041838 */
[----:B------:R0:W-:Y:S04]  /*27050*/  STL.64 [R1+0x3298], R32 ;  /* 0x0032982001007387 */ /* 0x0001e80000100a00 */
[----:B------:R-:W-:Y:S04]  /*27060*/  STL [R1+0x29f4], R30 ;  /* 0x0029f41e01007387 */ /* 0x000fe80000100800 */
[----:B------:R-:W-:Y:S01]  /*27070*/  STL [R1+0x29f0], R31 ;  /* 0x0029f01f01007387 */ /* 0x000fe20000100800 */
[----:B0-----:R-:W-:-:S02]  /*27080*/  IMAD.MOV.U32 R33, RZ, RZ, R7 ;  /* 0x000000ffff217224 */ /* 0x001fc400078e0007 */
[----:B------:R-:W-:-:S06]  /*27090*/  IMAD.MOV.U32 R32, RZ, RZ, R11 ;  /* 0x000000ffff207224 */ /* 0x000fcc00078e000b */
[----:B------:R-:W-:Y:S02]  /*270a0*/  IMAD.MOV.U32 R7, RZ, RZ, R41 ;  /* 0x000000ffff077224 */ /* 0x000fe400078e0029 */
[----:B------:R-:W-:Y:S01]  /*270b0*/  IMAD.MOV.U32 R11, RZ, RZ, R40 ;  /* 0x000000ffff0b7224 */ /* 0x000fe200078e0028 */
[----:B------:R0:W-:Y:S04]  /*270c0*/  STL.64 [R1+0xf88], R42 ;  /* 0x000f882a01007387 */ /* 0x0001e80000100a00 */
[----:B------:R-:W4:Y:S04]  /*270d0*/  LDL.LU.64 R40, [R1+0xf50] ;  /* 0x000f500001287983 */ /* 0x000f280000300a00 */
[----:B0-----:R-:W4:Y:S04]  /*270e0*/  LDL.LU.64 R42, [R1+0xf58] ;  /* 0x000f5800012a7983 */ /* 0x001f280000300a00 */
[----:B------:R-:W-:Y:S04]  /*270f0*/  STL [R1+0x32d8], R7 ;  /* 0x0032d80701007387 */ /* 0x000fe80000100800 */
[----:B------:R-:W-:Y:S04]  /*27100*/  STL.64 [R1+0x32d0], R4 ;  /* 0x0032d00401007387 */ /* 0x000fe80000100a00 */
[----:B------:R-:W-:Y:S04]  /*27110*/  STL.64 [R1+0x32c8], R10 ;  /* 0x0032c80a01007387 */ /* 0x000fe80000100a00 */
[----:B------:R3:W-:Y:S02]  /*27120*/  STL.64 [R1+0x32c0], R8 ;  /* 0x0032c00801007387 */ /* 0x0007e40000100a00 */
[C---:B---3--:R-:W-:Y:S08]  /*27130*/  HMMA.16816.F32.BF16 R8, R48.reuse, R24, R52 ;  /* 0x000000183008723c */ /* 0x048ff00000041834 */
[----:B--2---:R-:W-:Y:S11]  /*27140*/  HMMA.16816.F32.BF16 R4, R48, R20, R44 ;  /* 0x000000143004723c */ /* 0x004ff6000004182c */
[----:B------:R-:W-:Y:S04]  /*27150*/  STL.64 [R1+0xf70], R8 ;  /* 0x000f700801007387 */ /* 0x000fe80000100a00 */
[----:B------:R-:W-:Y:S04]  /*27160*/  STL.64 [R1+0xf78], R10 ;  /* 0x000f780a01007387 */ /* 0x000fe80000100a00 */
[----:B------:R0:W-:Y:S04]  /*27170*/  STL.64 [R1+0xf68], R6 ;  /* 0x000f680601007387 */ /* 0x0001e80000100a00 */
[----:B------:R-:W2:Y:S04]  /*27180*/  LDL.LU.64 R52, [R1+0x6a0] ;  /* 0x0006a00001347983 */ /* 0x000ea80000300a00 */
[----:B------:R-:W2:Y:S01]  /*27190*/  LDL.LU.64 R54, [R1+0x6a8] ;  /* 0x0006a80001367983 */ /* 0x000ea20000300a00 */
[----:B------:R-:W-:-:S02]  /*271a0*/  IMAD.MOV.U32 R15, RZ, RZ, R5 ;  /* 0x000000ffff0f7224 */ /* 0x000fc400078e0005 */
[----:B------:R-:W-:Y:S02]  /*271b0*/  IMAD.MOV.U32 R19, RZ, RZ, R4 ;  /* 0x000000ffff137224 */ /* 0x000fe400078e0004 */
[----:B------:R-:W3:Y:S04]  /*271c0*/  LDL.LU.64 R4, [R1+0x570] ;  /* 0x0005700001047983 */ /* 0x000ee80000300a00 */
[----:B0-----:R-:W3:Y:S04]  /*271d0*/  LDL.LU.64 R6, [R1+0x578] ;  /* 0x0005780001067983 */ /* 0x001ee80000300a00 */
[----:B------:R-:W-:Y:S04]  /*271e0*/  STL [R1+0x29d4], R15 ;  /* 0x0029d40f01007387 */ /* 0x000fe80000100800 */
[----:B------:R-:W-:Y:S01]  /*271f0*/  STL [R1+0x29d0], R19 ;  /* 0x0029d01301007387 */ /* 0x000fe20000100800 */
[----:B----4-:R-:W-:-:S15]  /*27200*/  HMMA.16816.F32.BF16 R40, R48, R16, R40 ;  /* 0x000000103028723c */ /* 0x010fde0000041828 */
[----:B------:R-:W-:-:S04]  /*27210*/  NOP ;  /* 0x0000000000007918 */ /* 0x000fc80000000000 */
[----:B------:R-:W-:Y:S01]  /*27220*/  IMAD.MOV.U32 R31, RZ, RZ, R40 ;  /* 0x000000ffff1f7224 */ /* 0x000fe200078e0028 */
[----:B------:R0:W-:Y:S04]  /*27230*/  STL [R1+0xf54], R41 ;  /* 0x000f542901007387 */ /* 0x0001e80000100800 */
[----:B0-----:R-:W3:Y:S01]  /*27240*/  LDL.LU.64 R40, [R1+0x32f0] ;  /* 0x0032f00001287983 */ /* 0x001ee20000300a00 */
[----:B--2---:R-:W-:Y:S03]  /*27250*/  HMMA.16816.F32.BF16 R48, R48, R12, R52 ;  /* 0x0000000c3030723c */ /* 0x004fe60000041834 */
[----:B------:R-:W3:Y:S04]  /*27260*/  LDL.LU.64 R54, [R1+0x32e8] ;  /* 0x0032e80001367983 */ /* 0x000ee80000300a00 */
[----:B------:R-:W3:-:S12]  /*27270*/  LDL.LU.64 R52, [R1+0x32e0] ;  /* 0x0032e00001347983 */ /* 0x000ed80000300a00 */
[----:B------:R0:W-:Y:S04]  /*27280*/  STL.64 [R1+0x6a0], R48 ;  /* 0x0006a03001007387 */ /* 0x0001e80000100a00 */
[----:B------:R1:W-:Y:S01]  /*27290*/  STL [R1+0x6a8], R50 ;  /* 0x0006a83201007387 */ /* 0x0003e20000100800 */
[----:B------:R-:W-:-:S03]  /*272a0*/  IMAD.MOV.U32 R30, RZ, RZ, R51 ;  /* 0x000000ffff1e7224 */ /* 0x000fc600078e0033 */
[----:B0-----:R-:W2:Y:S04]  /*272b0*/  LDL.LU.64 R48, [R1+0x1000] ;  /* 0x0010000001307983 */ /* 0x001ea80000300a00 */
[----:B-1----:R-:W2:Y:S04]  /*272c0*/  LDL.LU.64 R50, [R1+0x1008] ;  /* 0x0010080001327983 */ /* 0x002ea80000300a00 */
[----:B------:R-:W-:Y:S04]  /*272d0*/  STL.64 [R1+0x3290], R30 ;  /* 0x0032901e01007387 */ /* 0x000fe80000100a00 */
[----:B------:R2:W-:Y:S01]  /*272e0*/  STL.64 [R1+0x3288], R28 ;  /* 0x0032881c01007387 */ /* 0x0005e20000100a00 */
[----:B------:R-:W-:-:S02]  /*272f0*/  IMAD.MOV.U32 R38, RZ, RZ, R42 ;  /* 0x000000ffff267224 */ /* 0x000fc400078e002a */
[----:B------:R-:W-:Y:S01]  /*27300*/  IMAD.MOV.U32 R39, RZ, RZ, R43 ;  /* 0x000000ffff277224 */ /* 0x000fe200078e002b */
[C---:B---3--:R-:W-:Y:S08]  /*27310*/  HMMA.16816.F32.BF16 R4, R52.reuse, R40, R4 ;  /* 0x000000283404723c */ /* 0x048ff00000041804 */
[----:B--2---:R-:W-:Y:S11]  /*27320*/  HMMA.16816.F32.BF16 R28, R52, R32, R48 ;  /* 0x00000020341c723c */ /* 0x004ff60000041830 */
[----:B------:R-:W-:-:S02]  /*27330*/  IMAD.MOV.U32 R15, RZ, RZ, R4 ;  /* 0x000000ffff0f7224 */ /* 0x000fc400078e0004 */
[----:B------:R-:W-:Y:S02]  /*27340*/  IMAD.MOV.U32 R19, RZ, RZ, R5 ;  /* 0x000000ffff137224 */ /* 0x000fe400078e0005 */
[----:B------:R-:W-:Y:S02]  /*27350*/  IMAD.MOV.U32 R26, RZ, RZ, R6 ;  /* 0x000000ffff1a7224 */ /* 0x000fe400078e0006 */
[----:B------:R-:W-:Y:S02]  /*27360*/  IMAD.MOV.U32 R27, RZ, RZ, R7 ;  /* 0x000000ffff1b7224 */ /* 0x000fe400078e0007 */
[----:B------:R0:W-:Y:S04]  /*27370*/  STL.64 [R1+0x1000], R28 ;  /* 0x0010001c01007387 */ /* 0x0001e80000100a00 */
[----:B------:R1:W-:Y:S04]  /*27380*/  STL.64 [R1+0x1008], R30 ;  /* 0x0010081e01007387 */ /* 0x0003e80000100a00 */
[----:B------:R-:W2:Y:S04]  /*27390*/  LDL.LU.64 R4, [R1+0x560] ;  /* 0x0005600001047983 */ /* 0x000ea80000300a00 */
[----:B------:R-:W2:Y:S04]  /*273a0*/  LDL.LU.64 R6, [R1+0x568] ;  /* 0x0005680001067983 */ /* 0x000ea80000300a00 */
[----:B------:R-:W3:Y:S04]  /*273b0*/  LDL.LU.64 R40, [R1+0x550] ;  /* 0x0005500001287983 */ /* 0x000ee80000300a00 */
[----:B------:R-:W3:Y:S01]  /*273c0*/  LDL.LU.64 R42, [R1+0x558] ;  /* 0x00055800012a7983 */ /* 0x000ee20000300a00 */
[----:B------:R-:W-:-:S02]  /*273d0*/  IMAD.MOV.U32 R8, RZ, RZ, R14 ;  /* 0x000000ffff087224 */ /* 0x000fc400078e000e */
[----:B------:R-:W-:Y:S02]  /*273e0*/  IMAD.MOV.U32 R9, RZ, RZ, R3 ;  /* 0x000000ffff097224 */ /* 0x000fe400078e0003 */
[----:B------:R-:W-:Y:S02]  /*273f0*/  IMAD.MOV.U32 R44, RZ, RZ, R2 ;  /* 0x000000ffff2c7224 */ /* 0x000fe400078e0002 */
[----:B------:R-:W-:Y:S01]  /*27400*/  IMAD.MOV.U32 R45, RZ, RZ, R0 ;  /* 0x000000ffff2d7224 */ /* 0x000fe200078e0000 */
[----:B------:R-:W4:Y:S04]  /*27410*/  LDL.LU.64 R48, [R1+0x530] ;  /* 0x0005300001307983 */ /* 0x000f280000300a00 */
[----:B------:R-:W4:Y:S04]  /*27420*/  LDL.LU.64 R50, [R1+0x538] ;  /* 0x0005380001327983 */ /* 0x000f280000300a00 */
[----:B------:R-:W4:Y:S04]  /*27430*/  LDL.LU.64 R32, [R1+0xd90] ;  /* 0x000d900001207983 */ /* 0x000f280000300a00 */
[----:B------:R-:W4:Y:S04]  /*27440*/  LDL.LU.64 R34, [R1+0xd98] ;  /* 0x000d980001227983 */ /* 0x000f280000300a00 */
[----:B0-----:R-:W4:Y:S04]  /*27450*/  LDL.LU.64 R28, [R1+0xd80] ;  /* 0x000d8000011c7983 */ /* 0x001f280000300a00 */
[----:B-1----:R-:W4:Y:S04]  /*27460*/  LDL.LU.64 R30, [R1+0xd88] ;  /* 0x000d8800011e7983 */ /* 0x002f280000300a00 */
[----:B------:R-:W-:Y:S04]  /*27470*/  STL.64 [R1+0x3280], R26 ;  /* 0x0032801a01007387 */ /* 0x000fe80000100a00 */
[----:B------:R0:W-:Y:S01]  /*27480*/  STL.64 [R1+0x3278], R24 ;  /* 0x0032781801007387 */ /* 0x0001e20000100a00 */
[----:B------:R-:W-:-:S02]  /*27490*/  IMAD.MOV.U32 R56, RZ, RZ, R22 ;  /* 0x000000ffff387224 */ /* 0x000fc400078e0016 */
[----:B------:R-:W-:Y:S01]  /*274a0*/  IMAD.MOV.U32 R57, RZ, RZ, R18 ;  /* 0x000000ffff397224 */ /* 0x000fe200078e0012 */
[----:B0-----:R-:W4:Y:S04]  /*274b0*/  LDL.LU.64 R24, [R1+0x540] ;  /* 0x0005400001187983 */ /* 0x001f280000300a00 */
[----:B------:R-:W4:Y:S01]  /*274c0*/  LDL.LU.64 R26, [R1+0x548] ;  /* 0x00054800011a7983 */ /* 0x000f220000300a00 */
[C---:B--2---:R-:W-:Y:S08]  /*274d0*/  HMMA.16816.F32.BF16 R8, R52.reuse, R8, R4 ;  /* 0x000000083408723c */ /* 0x044ff00000041804 */
[----:B---3--:R-:W-:Y:S01]  /*274e0*/  HMMA.16816.F32.BF16 R44, R52, R44, R40 ;  /* 0x0000002c342c723c */ /* 0x008fe20000041828 */
[----:B------:R-:W2:Y:S04]  /*274f0*/  LDL.LU R7, [R1+0x32d8] ;  /* 0x0032d80001077983 */ /* 0x000ea80000300800 */
[----:B------:R-:W3:Y:S06]  /*27500*/  LDL.LU.64 R4, [R1+0x32d0] ;  /* 0x0032d00001047983 */ /* 0x000eec0000300a00 */
[----:B------:R-:W-:-:S02]  /*27510*/  IMAD.MOV.U32 R22, RZ, RZ, R10 ;  /* 0x000000ffff167224 */ /* 0x000fc400078e000a */
[----:B------:R-:W-:Y:S02]  /*27520*/  IMAD.MOV.U32 R23, RZ, RZ, R11 ;  /* 0x000000ffff177224 */ /* 0x000fe400078e000b */
[----:B------:R-:W-:Y:S02]  /*27530*/  IMAD.MOV.U32 R14, RZ, RZ, R8 ;  /* 0x000000ffff0e7224 */ /* 0x000fe400078e0008 */
[----:B------:R-:W-:Y:S01]  /*27540*/  IMAD.MOV.U32 R18, RZ, RZ, R9 ;  /* 0x000000ffff127224 */ /* 0x000fe200078e0009 */
[----:B------:R-:W2:Y:S04]  /*27550*/  LDL.LU.64 R10, [R1+0x32c8] ;  /* 0x0032c800010a7983 */ /* 0x000ea80000300a00 */
[----:B------:R-:W2:Y:S04]  /*27560*/  LDL.LU.64 R8, [R1+0x32c0] ;  /* 0x0032c00001087983 */ /* 0x000ea80000300a00 */
[----:B------:R-:W2:Y:S04]  /*27570*/  LDL.LU.64 R42, [R1+0x32b8] ;  /* 0x0032b800012a7983 */ /* 0x000ea80000300a00 */
[----:B------:R-:W2:Y:S04]  /*27580*/  LDL.LU.64 R40, [R1+0x32b0] ;  /* 0x0032b00001287983 */ /* 0x000ea80000300a00 */
[----:B------:R-:W-:Y:S04]  /*27590*/  STL.64 [R1+0x550], R44 ;  /* 0x0005502c01007387 */ /* 0x000fe80000100a00 */
[----:B------:R0:W-:Y:S04]  /*275a0*/  STL.64 [R1+0x558], R46 ;  /* 0x0005582e01007387 */ /* 0x0001e80000100a00 */
[----:B0-----:R-:W2:Y:S04]  /*275b0*/  LDL.LU.64 R46, [R1+0x32a8] ;  /* 0x0032a800012e7983 */ /* 0x001ea80000300a00 */
[----:B------:R-:W2:Y:S01]  /*275c0*/  LDL.LU.64 R44, [R1+0x32a0] ;  /* 0x0032a000012c7983 */ /* 0x000ea20000300a00 */
[C---:B----4-:R-:W-:Y:S08]  /*275d0*/  HMMA.16816.F32.BF16 R56, R52.reuse, R56, R24 ;  /* 0x000000383438723c */ /* 0x050ff00000041818 */
[C---:B--2---:R-:W-:Y:S01]  /*275e0*/  HMMA.16816.F32.BF16 R24, R52.reuse, R44, R48 ;  /* 0x0000002c3418723c */ /* 0x044fe20000041830 */
[----:B------:R-:W0:Y:S04]  /*275f0*/  LDSM.16.MT88.4 R48, [R61+UR5+0x180] ;  /* 0x000180053d30783b */ /* 0x000e280008004200 */
[----:B------:R-:W-:Y:S06]  /*27600*/  STL.64 [R1+0x3230], R46 ;  /* 0x0032302e01007387 */ /* 0x000fec0000100a00 */
[----:B------:R-:W-:Y:S04]  /*27610*/  STL.64 [R1+0x540], R56 ;  /* 0x0005403801007387 */ /* 0x000fe80000100a00 */
[----:B------:R-:W-:Y:S04]  /*27620*/  STL.64 [R1+0x548], R58 ;  /* 0x0005483a01007387 */ /* 0x000fe80000100a00 */
[----:B------:R-:W-:Y:S04]  /*27630*/  STL.64 [R1+0x3228], R44 ;  /* 0x0032282c01007387 */ /* 0x000fe80000100a00 */
[----:B------:R-:W-:Y:S04]  /*27640*/  STL.64 [R1+0x530], R24 ;  /* 0x0005301801007387 */ /* 0x000fe80000100a00 */
[----:B------:R1:W-:Y:S02]  /*27650*/  STL.64 [R1+0x538], R26 ;  /* 0x0005381a01007387 */ /* 0x0003e40000100a00 */
[C---:B-1----:R-:W-:Y:S02]  /*27660*/  HMMA.16816.F32.BF16 R24, R52.reuse, R40, R32 ;  /* 0x000000283418723c */ /* 0x042fe40000041820 */
[----:B0-----:R-:W-:Y:S04]  /*27670*/  STL.64 [R1+0x31e0], R50 ;  /* 0x0031e03201007387 */ /* 0x001fe80000100a00 */
[----:B------:R-:W-:Y:S04]  /*27680*/  STL.64 [R1+0x31d8], R48 ;  /* 0x0031d83001007387 */ /* 0x000fe80000100a00 */
[----:B------:R-:W-:Y:S04]  /*27690*/  STL.64 [R1+0x3240], R42 ;  /* 0x0032402a01007387 */ /* 0x000fe80000100a00 */
[----:B------:R-:W-:Y:S05]  /*276a0*/  STL.64 [R1+0x3238], R40 ;  /* 0x0032382801007387 */ /* 0x000fea0000100a00 */
[----:B------:R-:W-:Y:S04]  /*276b0*/  STL.64 [R1+0xd90], R24 ;  /* 0x000d901801007387 */ /* 0x000fe80000100a00 */
[----:B------:R0:W-:Y:S04]  /*276c0*/  STL.64 [R1+0xd98], R26 ;  /* 0x000d981a01007387 */ /* 0x0001e80000100a00 */
[----:B------:R-:W3:Y:S04]  /*276d0*/  LDL.LU.64 R44, [R1+0xd70] ;  /* 0x000d7000012c7983 */ /* 0x000ee80000300a00 */
[----:B------:R-:W3:Y:S01]  /*276e0*/  LDL.LU.64 R46, [R1+0xd78] ;  /* 0x000d7800012e7983 */ /* 0x000ee20000300a00 */
[----:B0-----:R-:W-:-:S15]  /*276f0*/  HMMA.16816.F32.BF16 R24, R52, R8, R28 ;  /* 0x000000083418723c */ /* 0x001fde000004181c */
[----:B------:R-:W-:-:S04]  /*27700*/  NOP ;  /* 0x0000000000007918 */ /* 0x000fc80000000000 */
[----:B------:R0:W-:Y:S04]  /*27710*/  STL.64 [R1+0xd80], R24 ;  /* 0x000d801801007387 */ /* 0x0001e80000100a00 */
[----:B------:R1:W-:Y:S04]  /*27720*/  STL.64 [R1+0xd88], R26 ;  /* 0x000d881a01007387 */ /* 0x0003e80000100a00 */
[----:B------:R-:W2:Y:S04]  /*27730*/  LDL.LU.64 R32, [R1+0xd60] ;  /* 0x000d600001207983 */ /* 0x000ea80000300a00 */
[----:B------:R-:W2:Y:S04]  /*27740*/  LDL.LU.64 R34, [R1+0xd68] ;  /* 0x000d680001227983 */ /* 0x000ea80000300a00 */
[----:B------:R-:W4:Y:S04]  /*27750*/  LDL.LU.64 R28, [R1+0xd50] ;  /* 0x000d5000011c7983 */ /* 0x000f280000300a00 */
[----:B------:R-:W4:Y:S04]  /*27760*/  LDL.LU.64 R30, [R1+0xd58] ;  /* 0x000d5800011e7983 */ /* 0x000f280000300a00 */
[----:B0-----:R-:W2:Y:S04]  /*27770*/  LDL.LU.64 R24, [R1+0xd40] ;  /* 0x000d400001187983 */ /* 0x001ea80000300a00 */
[----:B-1----:R-:W2:Y:S04]  /*27780*/  LDL.LU.64 R26, [R1+0xd48] ;  /* 0x000d4800011a7983 */ /* 0x002ea80000300a00 */
[----:B------:R-:W2:Y:S04]  /*27790*/  LDL.LU.64 R56, [R1+0xd30] ;  /* 0x000d300001387983 */ /* 0x000ea80000300a00 */
[----:B------:R-:W2:Y:S04]  /*277a0*/  LDL.LU.64 R58, [R1+0xd38] ;  /* 0x000d3800013a7983 */ /* 0x000ea80000300a00 */
[----:B------:R-:W-:Y:S04]  /*277b0*/  STL.64 [R1+0x3250], R10 ;  /* 0x0032500a01007387 */ /* 0x000fe80000100a00 */
[----:B------:R0:W-:Y:S04]  /*277c0*/  STL.64 [R1+0x3248], R8 ;  /* 0x0032480801007387 */ /* 0x0001e80000100a00 */
[----:B0-----:R-:W2:Y:S04]  /*277d0*/  LDL.64 R8, [R1+0x30] ;  /* 0x0000300001087983 */ /* 0x001ea80000100a00 */
[----:B--2---:R0:W-:Y:S04]  /*277e0*/  STL.64 [R1+0x3260], R8 ;  /* 0x0032600801007387 */ /* 0x0041e80000100a00 */
[----:B------:R-:W2:Y:S01]  /*277f0*/  LDL.64 R40, [R1+0x20] ;  /* 0x0000200001287983 */ /* 0x000ea20000100a00 */
[C---:B---3--:R-:W-:Y:S08]  /*27800*/  HMMA.16816.F32.BF16 R48, R52.reuse, R4, R44 ;  /* 0x000000043430723c */ /* 0x048ff0000004182c */
[C---:B------:R-:W-:Y:S01]  /*27810*/  HMMA.16816.F32.BF16 R32, R52.reuse, R36, R32 ;  /* 0x000000243420723c */ /* 0x040fe20000041820 */
[----:B0-----:R-:W3:Y:S04]  /*27820*/  LDL.64 R8, [R1+0x40] ;  /* 0x0000400001087983 */ /* 0x001ee80000100a00 */
[----:B--2---:R0:W-:Y:S04]  /*27830*/  STL.64 [R1+0x3258], R40 ;  /* 0x0032582801007387 */ /* 0x0041e80000100a00 */
[----:B0-----:R-:W2:Y:S04]  /*27840*/  LDL.LU.64 R40, [R1+0xd10] ;  /* 0x000d100001287983 */ /* 0x001ea80000300a00 */
[----:B------:R-:W2:Y:S04]  /*27850*/  LDL.LU.64 R42, [R1+0xd18] ;  /* 0x000d1800012a7983 */ /* 0x000ea80000300a00 */
[----:B------:R-:W2:Y:S04]  /*27860*/  LDL.LU.64 R44, [R1+0x520] ;  /* 0x00052000012c7983 */ /* 0x000ea80000300a00 */
[----:B------:R-:W2:Y:S04]  /*27870*/  LDL.LU.64 R46, [R1+0x528] ;  /* 0x00052800012e7983 */ /* 0x000ea80000300a00 */
[----:B------:R0:W-:Y:S04]  /*27880*/  STL.64 [R1+0xd70], R48 ;  /* 0x000d703001007387 */ /* 0x0001e80000100a00 */
[----:B------:R-:W-:Y:S04]  /*27890*/  STL.64 [R1+0xd78], R50 ;  /* 0x000d783201007387 */ /* 0x000fe80000100a00 */
[----:B0-----:R-:W2:Y:S04]  /*278a0*/  LDL.64 R48, [R1] ;  /* 0x0000000001307983 */ /* 0x001ea80000100a00 */
[----:B------:R0:W-:Y:S04]  /*278b0*/  STL.64 [R1+0xd60], R32 ;  /* 0x000d602001007387 */ /* 0x0001e80000100a00 */
[----:B------:R-:W-:Y:S04]  /*278c0*/  STL.64 [R1+0xd68], R34 ;  /* 0x000d682201007387 */ /* 0x000fe80000100a00 */
[----:B0-----:R-:W4:Y:S02]  /*278d0*/  LDL.LU.64 R32, [R1+0x3298] ;  /* 0x0032980001207983 */ /* 0x001f240000300a00 */
[----:B----4-:R-:W-:-:S15]  /*278e0*/  HMMA.16816.F32.BF16 R28, R52, R32, R28 ;  /* 0x00000020341c723c */ /* 0x010fde000004181c */
[----:B------:R-:W-:-:S04]  /*278f0*/  NOP ;  /* 0x0000000000007918 */ /* 0x000fc80000000000 */
[----:B------:R-:W-:Y:S04]  /*27900*/  STL.64 [R1+0xd50], R28 ;  /* 0x000d501c01007387 */ /* 0x000fe80000100a00 */
[----:B------:R0:W-:Y:S04]  /*27910*/  STL.64 [R1+0xd58], R30 ;  /* 0x000d581e01007387 */ /* 0x0001e80000100a00 */
[----:B0-----:R-:W4:Y:S04]  /*27920*/  LDL.LU.64 R30, [R1+0x3290] ;  /* 0x00329000011e7983 */ /* 0x001f280000300a00 */
[----:B------:R-:W2:Y:S02]  /*27930*/  LDL.LU.64 R28, [R1+0x3288] ;  /* 0x00328800011c7983 */ /* 0x000ea40000300a00 */
[----:B--2---:R-:W-:-:S15]  /*27940*/  HMMA.16816.F32.BF16 R24, R52, R28, R24 ;  /* 0x0000001c3418723c */ /* 0x004fde0000041818 */
[----:B------:R-:W-:-:S04]  /*27950*/  NOP ;  /* 0x0000000000007918 */ /* 0x000fc80000000000 */
[----:B------:R-:W-:Y:S04]  /*27960*/  STL.64 [R1+0xd40], R24 ;  /* 0x000d401801007387 */ /* 0x000fe80000100a00 */
[----:B------:R0:W-:Y:S04]  /*27970*/  STL.64 [R1+0xd48], R26 ;  /* 0x000d481a01007387 */ /* 0x0001e80000100a00 */
[----:B0-----:R-:W2:Y:S04]  /*27980*/  LDL.LU.64 R26, [R1+0x3280] ;  /* 0x00328000011a7983 */ /* 0x001ea80000300a00 */
[----:B------:R-:W2:Y:S04]  /*27990*/  LDL.LU.64 R24, [R1+0x3278] ;  /* 0x0032780001187983 */ /* 0x000ea80000300a00 */
[----:B----4-:R-:W-:Y:S04]  /*279a0*/  STL.64 [R1+0x3220], R30 ;  /* 0x0032201e01007387 */ /* 0x010fe80000100a00 */
[----:B------:R0:W-:Y:S04]  /*279b0*/  STL.64 [R1+0x3218], R28 ;  /* 0x0032181c01007387 */ /* 0x0001e80000100a00 */
[----:B0-----:R-:W4:Y:S04]  /*279c0*/  LDL.LU.64 R28, [R1+0xd20] ;  /* 0x000d2000011c7983 */ /* 0x001f280000300a00 */
[----:B------:R-:W4:Y:S01]  /*279d0*/  LDL.LU.64 R30, [R1+0xd28] ;  /* 0x000d2800011e7983 */ /* 0x000f220000300a00 */
[C---:B--2---:R-:W-:Y:S08]  /*279e0*/  HMMA.16816.F32.BF16 R56, R52.reuse, R24, R56 ;  /* 0x000000183438723c */ /* 0x044ff00000041838 */
[C---:B----4-:R-:W-:Y:S11]  /*279f0*/  HMMA.16816.F32.BF16 R28, R52.reuse, R20, R28 ;  /* 0x00000014341c723c */ /* 0x050ff6000004181c */
[----:B------:R-:W-:Y:S04]  /*27a00*/  STL.64 [R1+0xd30], R56 ;  /* 0x000d303801007387 */ /* 0x000fe80000100a00 */
[----:B------:R0:W-:Y:S04]  /*27a10*/  STL.64 [R1+0xd38], R58 ;  /* 0x000d383a01007387 */ /* 0x0001e80000100a00 */
[----:B0-----:R-:W2:Y:S04]  /*27a20*/  LDL.LU.64 R58, [R1+0x3270] ;  /* 0x00327000013a7983 */ /* 0x001ea80000300a00 */
[----:B------:R-:W2:Y:S04]  /*27a30*/  LDL.LU.64 R56, [R1+0x3268] ;  /* 0x0032680001387983 */ /* 0x000ea80000300a00 */
[----:B------:R-:W-:Y:S04]  /*27a40*/  STL.64 [R1+0x3210], R26 ;  /* 0x0032101a01007387 */ /* 0x000fe80000100a00 */
[----:B------:R-:W-:Y:S04]  /*27a50*/  STL.64 [R1+0x3208], R24 ;  /* 0x0032081801007387 */ /* 0x000fe80000100a00 */
[----:B------:R0:W-:Y:S04]  /*27a60*/  STL.64 [R1+0xd20], R28 ;  /* 0x000d201c01007387 */ /* 0x0001e80000100a00 */
[----:B------:R1:W-:Y:S04]  /*27a70*/  STL.64 [R1+0xd28], R30 ;  /* 0x000d281e01007387 */ /* 0x0003e80000100a00 */
[----:B0-----:R-:W2:Y:S04]  /*27a80*/  LDL.LU.64 R28, [R1+0x3e0] ;  /* 0x0003e000011c7983 */ /* 0x001ea80000300a00 */
[----:B-1----:R-:W2:Y:S01]  /*27a90*/  LDL.LU.64 R30, [R1+0x3e8] ;  /* 0x0003e800011e7983 */ /* 0x002ea20000300a00 */
[----:B------:R-:W-:-:S15]  /*27aa0*/  HMMA.16816.F32.BF16 R24, R52, R16, R40 ;  /* 0x000000103418723c */ /* 0x000fde0000041828 */
[----:B------:R-:W-:-:S04]  /*27ab0*/  NOP ;  /* 0x0000000000007918 */ /* 0x000fc80000000000 */
[----:B------:R-:W-:Y:S04]  /*27ac0*/  STL.64 [R1+0xd10], R24 ;  /* 0x000d101801007387 */ /* 0x000fe80000100a00 */
[----:B------:R-:W-:Y:S04]  /*27ad0*/  STL.64 [R1+0xd18], R26 ;  /* 0x000d181a01007387 */ /* 0x000fe80000100a00 */
[----:B------:R-:W4:Y:S04]  /*27ae0*/  LDL.LU.64 R40, [R1+0x3d0] ;  /* 0x0003d00001287983 */ /* 0x000f280000300a00 */
[----:B------:R-:W4:Y:S04]  /*27af0*/  LDL.LU.64 R42, [R1+0x3d8] ;  /* 0x0003d800012a7983 */ /* 0x000f280000300a00 */
[----:B------:R-:W-:Y:S04]  /*27b00*/  STL.64 [R1+0x3200], R18 ;  /* 0x0032001201007387 */ /* 0x000fe80000100a00 */
[----:B------:R0:W-:Y:S02]  /*27b10*/  STL.64 [R1+0x31f8], R16 ;  /* 0x0031f81001007387 */ /* 0x0001e40000100a00 */
[----:B0-----:R-:W-:Y:S02]  /*27b20*/  HMMA.16816.F32.BF16 R16, R52, R12, R44 ;  /* 0x0000000c3410723c */ /* 0x001fe4000004182c */
[----:B------:R-:W4:Y:S04]  /*27b30*/  LDL.LU.64 R44, [R1+0x3b0] ;  /* 0x0003b000012c7983 */ /* 0x000f280000300a00 */
[----:B------:R-:W4:Y:S01]  /*27b40*/  LDL.LU.64 R46, [R1+0x3b8] ;  /* 0x0003b800012e7983 */ /* 0x000f220000300a00 */
[----:B---3--:R-:W-:-:S12]  /*27b50*/  IMAD.MOV.U32 R6, RZ, RZ, R9 ;  /* 0x000000ffff067224 */ /* 0x008fd800078e0009 */
[----:B------:R0:W-:Y:S04]  /*27b60*/  STL.64 [R1+0x520], R16 ;  /* 0x0005201001007387 */ /* 0x0001e80000100a00 */
[----:B------:R1:W-:Y:S04]  /*27b70*/  STL.64 [R1+0x528], R18 ;  /* 0x0005281201007387 */ /* 0x0003e80000100a00 */
[----:B------:R-:W3:Y:S04]  /*27b80*/  LDL.64 R52, [R1+0x10] ;  /* 0x0000100001347983 */ /* 0x000ee80000100a00 */
[----:B------:R-:W3:Y:S04]  /*27b90*/  LDL.LU.64 R24, [R1+0x3a0] ;  /* 0x0003a00001187983 */ /* 0x000ee80000300a00 */
[----:B------:R-:W3:Y:S04]  /*27ba0*/  LDL.LU.64 R26, [R1+0x3a8] ;  /* 0x0003a800011a7983 */ /* 0x000ee80000300a00 */
[----:B0-----:R-:W3:Y:S04]  /*27bb0*/  LDL.LU.64 R16, [R1+0x390] ;  /* 0x0003900001107983 */ /* 0x001ee80000300a00 */
[----:B-1----:R-:W3:Y:S04]  /*27bc0*/  LDL.LU.64 R18, [R1+0x398] ;  /* 0x0003980001127983 */ /* 0x002ee80000300a00 */
[----:B------:R-:W-:Y:S04]  /*27bd0*/  STL.64 [R1+0x31f0], R14 ;  /* 0x0031f00e01007387 */ /* 0x000fe80000100a00 */
[----:B------:R0:W-:Y:S04]  /*27be0*/  STL.64 [R1+0x31e8], R12 ;  /* 0x0031e80c01007387 */ /* 0x0001e80000100a00 */
[----:B0-----:R-:W3:Y:S04]  /*27bf0*/  LDL.LU.64 R12, [R1+0x3c0] ;  /* 0x0003c000010c7983 */ /* 0x001ee80000300a00 */
[----:B------:R-:W3:Y:S01]  /*27c00*/  LDL.LU.64 R14, [R1+0x3c8] ;  /* 0x0003c800010e7983 */ /* 0x000ee20000300a00 */
[----:B--2---:R-:W-:-:S15]  /*27c10*/  HMMA.16816.F32.BF16 R28, R56, R8, R28 ;  /* 0x00000008381c723c */ /* 0x004fde000004181c */
[----:B------:R-:W-:-:S04]  /*27c20*/  NOP ;  /* 0x0000000000007918 */ /* 0x000fc80000000000 */
[----:B------:R0:W-:Y:S04]  /*27c30*/  STL.64 [R1+0x3e0], R28 ;  /* 0x0003e01c01007387 */ /* 0x0001e80000100a00 */
[----:B------:R-:W-:Y:S01]  /*27c40*/  STL.64 [R1+0x3e8], R30 ;  /* 0x0003e81e01007387 */ /* 0x000fe20000100a00 */
[----:B0-----:R-:W-:-:S03]  /*27c50*/  IMAD.MOV.U32 R28, RZ, RZ, R8 ;  /* 0x000000ffff1c7224 */ /* 0x001fc600078e0008 */
[----:B------:R-:W4:Y:S02]  /*27c60*/  LDL.LU.64 R8, [R1+0x3260] ;  /* 0x0032600001087983 */ /* 0x000f240000300a00 */
[----:B----4-:R-:W-:-:S15]  /*27c70*/  HMMA.16816.F32.BF16 R40, R56, R8, R40 ;  /* 0x000000083828723c */ /* 0x010fde0000041828 */
[----:B------:R-:W-:-:S04]  /*27c80*/  NOP ;  /* 0x0000000000007918 */ /* 0x000fc80000000000 */
[----:B------:R0:W-:Y:S04]  /*27c90*/  STL.64 [R1+0x3d0], R40 ;  /* 0x0003d02801007387 */ /* 0x0001e80000100a00 */
[----:B------:R1:W-:Y:S04]  /*27ca0*/  STL.64 [R1+0x3d8], R42 ;  /* 0x0003d82a01007387 */ /* 0x0003e80000100a00 */
[----:B0-----:R-:W2:Y:S01]  /*27cb0*/  LDL.LU.64 R40, [R1+0x3258] ;  /* 0x0032580001287983 */ /* 0x001ea20000300a00 */
[----:B---3--:R-:W-:Y:S01]  /*27cc0*/  HMMA.16816.F32.BF16 R44, R56, R52, R44 ;  /* 0x00000034382c723c */ /* 0x008fe2000004182c */
[----:B------:R-:W-:-:S02]  /*27cd0*/  IMAD.MOV.U32 R30, RZ, RZ, R8 ;  /* 0x000000ffff1e7224 */ /* 0x000fc400078e0008 */
[----:B------:R-:W-:Y:S01]  /*27ce0*/  IMAD.MOV.U32 R29, RZ, RZ, R9 ;  /* 0x000000ffff1d7224 */ /* 0x000fe200078e0009 */
[----:B------:R-:W3:Y:S04]  /*27cf0*/  LDL.LU.64 R10, [R1+0x3250] ;  /* 0x00325000010a7983 */ /* 0x000ee80000300a00 */
[----:B------:R-:W4:Y:S01]  /*27d00*/  LDL.LU.64 R8, [R1+0x3248] ;  /* 0x0032480001087983 */ /* 0x000f220000300a00 */
[----:B--2---:R-:W-:-:S15]  /*27d10*/  HMMA.16816.F32.BF16 R12, R56, R40, R12 ;  /* 0x00000028380c723c */ /* 0x004fde000004180c */
[----:B------:R-:W-:-:S04]  /*27d20*/  NOP ;  /* 0x0000000000007918 */ /* 0x000fc80000000000 */
[----:B------:R0:W-:Y:S04]  /*27d30*/  STL.64 [R1+0x3c0], R12 ;  /* 0x0003c00c01007387 */ /* 0x0001e80000100a00 */
[----:B------:R-:W-:Y:S04]  /*27d40*/  STL.64 [R1+0x3c8], R14 ;  /* 0x0003c80e01007387 */ /* 0x000fe80000100a00 */
[----:B-1----:R-:W2:Y:S01]  /*27d50*/  LDL.LU.64 R42, [R1+0x3240] ;  /* 0x00324000012a7983 */ /* 0x002ea20000300a00 */
[----:B0-----:R-:W-:Y:S02]  /*27d60*/  IMAD.MOV.U32 R13, RZ, RZ, R40 ;  /* 0x000000ffff0d7224 */ /* 0x001fe400078e0028 */
[----:B------:R-:W-:-:S02]  /*27d70*/  IMAD.MOV.U32 R12, RZ, RZ, R41 ;  /* 0x000000ffff0c7224 */ /* 0x000fc400078e0029 */
[----:B------:R-:W2:Y:S04]  /*27d80*/  LDL.LU.64 R40, [R1+0x3238] ;  /* 0x0032380001287983 */ /* 0x000ea80000300a00 */
[----:B------:R-:W-:Y:S04]  /*27d90*/  STL.64 [R1+0x3b0], R44 ;  /* 0x0003b02c01007387 */ /* 0x000fe80000100a00 */
[----:B------:R0:W-:Y:S04]  /*27da0*/  STL.64 [R1+0x3b8], R46 ;  /* 0x0003b82e01007387 */ /* 0x0001e80000100a00 */
[----:B0-----:R-:W2:Y:S04]  /*27db0*/  LDL.LU.64 R46, [R1+0x3230] ;  /* 0x00323000012e7983 */ /* 0x001ea80000300a00 */
[----:B------:R-:W2:Y:S01]  /*27dc0*/  LDL.LU.64 R44, [R1+0x3228] ;  /* 0x00322800012c7983 */ /* 0x000ea20000300a00 */
[----:B------:R-:W-:Y:S01]  /*27dd0*/  HMMA.16816.F32.BF16 R24, R56, R48, R24 ;  /* 0x000000303818723c */ /* 0x000fe20000041818 */
[----:B------:R-:W-:-:S02]  /*27de0*/  IMAD.MOV.U32 R3, RZ, RZ, R48 ;  /* 0x000000ffff037224 */ /* 0x000fc400078e0030 */
[----:B------:R-:W-:-:S15]  /*27df0*/  IMAD.MOV.U32 R2, RZ, RZ, R49 ;  /* 0x000000ffff027224 */ /* 0x000fde00078e0031 */
[----:B------:R-:W-:Y:S01]  /*27e00*/  NOP ;  /* 0x0000000000007918 */ /* 0x000fe20000000000 */
[----:B------:R0:W-:Y:S04]  /*27e10*/  STL.64 [R1+0x3a0], R24 ;  /* 0x0003a01801007387 */ /* 0x0001e80000100a00 */
[----:B------:R1:W-:Y:S04]  /*27e20*/  STL.64 [R1+0x3a8], R26 ;  /* 0x0003a81a01007387 */ /* 0x0003e80000100a00 */
[----:B------:R-:W3:Y:S04]  /*27e30*/  LDL.LU.64 R48, [R1+0xb50] ;  /* 0x000b500001307983 */ /* 0x000ee80000300a00 */
[----:B------:R-:W3:Y:S01]  /*27e40*/  LDL.LU.64 R50, [R1+0xb58] ;  /* 0x000b580001327983 */ /* 0x000ee20000300a00 */
[----:B------:R-:W-:-:S02]  /*27e50*/  IMAD.MOV.U32 R15, RZ, RZ, R52 ;  /* 0x000000ffff0f7224 */ /* 0x000fc400078e0034 */
[----:B------:R-:W-:Y:S01]  /*27e60*/  IMAD.MOV.U32 R14, RZ, RZ, R53 ;  /* 0x000000ffff0e7224 */ /* 0x000fe200078e0035 */
[----:B--2---:R-:W-:-:S15]  /*27e70*/  HMMA.16816.F32.BF16 R16, R56, R44, R16 ;  /* 0x0000002c3810723c */ /* 0x004fde0000041810 */
[----:B------:R-:W-:-:S04]  /*27e80*/  NOP ;  /* 0x0000000000007918 */ /* 0x000fc80000000000 */
[----:B------:R-:W-:Y:S04]  /*27e90*/  STL.64 [R1+0x390], R16 ;  /* 0x0003901001007387 */ /* 0x000fe80000100a00 */
[----:B------:R-:W-:Y:S04]  /*27ea0*/  STL.64 [R1+0x398], R18 ;  /* 0x0003981201007387 */ /* 0x000fe80000100a00 */
[----:B0-----:R-:W2:Y:S04]  /*27eb0*/  LDL.LU.64 R24, [R1+0xb40] ;  /* 0x000b400001187983 */ /* 0x001ea80000300a00 */
[----:B-1----:R-:W2:Y:S04]  /*27ec0*/  LDL.LU.64 R26, [R1+0xb48] ;  /* 0x000b4800011a7983 */ /* 0x002ea80000300a00 */
[----:B------:R-:W-:Y:S04]  /*27ed0*/  STL.64 [R1+0x3178], R46 ;  /* 0x0031782e01007387 */ /* 0x000fe80000100a00 */
[----:B------:R0:W-:Y:S02]  /*27ee0*/  STL.64 [R1+0x3170], R44 ;  /* 0x0031702c01007387 */ /* 0x0001e40000100a00 */
[----:B0-----:R-:W-:-:S02]  /*27ef0*/  IMAD.MOV.U32 R44, RZ, RZ, R15 ;  /* 0x000000ffff2c7224 */ /* 0x001fc400078e000f */
[----:B------:R-:W-:-:S05]  /*27f00*/  IMAD.MOV.U32 R45, RZ, RZ, R14 ;  /* 0x000000ffff2d7224 */ /* 0x000fca00078e000e */
[----:B------:R0:W-:Y:S04]  /*27f10*/  STL.64 [R1+0x3190], R44 ;  /* 0x0031902c01007387 */ /* 0x0001e80000100a00 */
[----:B------:R-:W2:Y:S04]  /*27f20*/  LDL.LU.64 R16, [R1+0xb30] ;  /* 0x000b300001107983 */ /* 0x000ea80000300a00 */
[----:B------:R-:W2:Y:S01]  /*27f30*/  LDL.LU.64 R18, [R1+0xb38] ;  /* 0x000b380001127983 */ /* 0x000ea20000300a00 */
[----:B0-----:R-:W-:Y:S02]  /*27f40*/  IMAD.MOV.U32 R44, RZ, RZ, R13 ;  /* 0x000000ffff2c7224 */ /* 0x001fe400078e000d */
[----:B------:R-:W-:-:S02]  /*27f50*/  IMAD.MOV.U32 R45, RZ, RZ, R12 ;  /* 0x000000ffff2d7224 */ /* 0x000fc400078e000c */
[----:B------:R-:W2:Y:S04]  /*27f60*/  LDL.LU.64 R12, [R1+0xb20] ;  /* 0x000b2000010c7983 */ /* 0x000ea80000300a00 */
[----:B------:R-:W2:Y:S01]  /*27f70*/  LDL.LU.64 R14, [R1+0xb28] ;  /* 0x000b2800010e7983 */ /* 0x000ea20000300a00 */
[----:B------:R-:W-:-:S05]  /*27f80*/  LOP3.LUT R0, R61, 0x20, RZ, 0x3c, !PT ;  /* 0x000000203d007812 */ /* 0x000fca00078e3cff */
[----:B------:R-:W0:Y:S01]  /*27f90*/  LDSM.16.MT88.4 R52, [R0+UR5] ;  /* 0x000000050034783b */ /* 0x000e220008004200 */
[----:B---3--:R-:W-:Y:S03]  /*27fa0*/  HMMA.16816.F32.BF16 R48, R56, R40, R48 ;  /* 0x000000283830723c */ /* 0x008fe60000041830 */
[----:B------:R1:W-:Y:S02]  /*27fb0*/  STL.64 [R1+0x31a8], R44 ;  /* 0x0031a82c01007387 */ /* 0x0003e40000100a00 */
[----:B-1----:R-:W-:Y:S02]  /*27fc0*/  IMAD.MOV.U32 R44, RZ, RZ, R30 ;  /* 0x000000ffff2c7224 */ /* 0x002fe400078e001e */
[----:B------:R-:W-:-:S05]  /*27fd0*/  IMAD.MOV.U32 R45, RZ, RZ, R29 ;  /* 0x000000ffff2d7224 */ /* 0x000fca00078e001d */
[----:B------:R1:W-:Y:S04]  /*27fe0*/  STL.64 [R1+0x31c0], R44 ;  /* 0x0031c02c01007387 */ /* 0x0003e80000100a00 */
[----:B0-----:R-:W-:Y:S04]  /*27ff0*/  STL.64 [R1+0x3150], R54 ;  /* 0x0031503601007387 */ /* 0x001fe80000100a00 */
[----:B------:R-:W-:Y:S04]  /*28000*/  STL.64 [R1+0x3148], R52 ;  /* 0x0031483401007387 */ /* 0x000fe80000100a00 */
[----:B------:R-:W-:Y:S04]  /*28010*/  STL.64 [R1+0xb50], R48 ;  /* 0x000b503001007387 */ /* 0x000fe80000100a00 */
[----:B------:R-:W-:Y:S04]  /*28020*/  STL.64 [R1+0xb58], R50 ;  /* 0x000b583201007387 */ /* 0x000fe80000100a00 */
[----:B------:R-:W-:Y:S04]  /*28030*/  STL.64 [R1+0x3188], R42 ;  /* 0x0031882a01007387 */ /* 0x000fe80000100a00 */
[----:B------:R-:W-:Y:S04]  /*28040*/  STL.64 [R1+0x3180], R40 ;  /* 0x0031802801007387 */ /* 0x000fe80000100a00 */
[----:B------:R-:W-:Y:S04]  /*28050*/  STL.64 [R1+0x31a0], R10 ;  /* 0x0031a00a01007387 */ /* 0x000fe80000100a00 */
[----:B----4-:R0:W-:Y:S01]  /*28060*/  STL.64 [R1+0x3198], R8 ;  /* 0x0031980801007387 */ /* 0x0101e20000100a00 */
[----:B-1----:R-:W-:-:S02]  /*28070*/  IMAD.MOV.U32 R45, RZ, RZ, R6 ;  /* 0x000000ffff2d7224 */ /* 0x002fc400078e0006 */
[----:B------:R-:W-:Y:S01]  /*28080*/  IMAD.MOV.U32 R44, RZ, RZ, R28 ;  /* 0x000000ffff2c7224 */ /* 0x000fe200078e001c */
[----:B--2---:R-:W-:-:S15]  /*28090*/  HMMA.16816.F32.BF16 R24, R56, R8, R24 ;  /* 0x000000083818723c */ /* 0x004fde0000041818 */
[----:B------:R-:W-:-:S04]  /*280a0*/  NOP ;  /* 0x0000000000007918 */ /* 0x000fc80000000000 */
[----:B------:R-:W-:Y:S04]  /*280b0*/  STL.64 [R1+0xb40], R24 ;  /* 0x000b401801007387 */ /* 0x000fe80000100a00 */
[----:B------:R-:W-:Y:S01]  /*280c0*/  STL.64 [R1+0xb48], R26 ;  /* 0x000b481a01007387 */ /* 0x000fe20000100a00 */
[C---:B0-----:R-:W-:Y:S03]  /*280d0*/  HMMA.16816.F32.BF16 R8, R56.reuse, R4, R16 ;  /* 0x000000043808723c */ /* 0x041fe60000041810 */
[----:B------:R-:W-:Y:S04]  /*280e0*/  STL [R1+0x31b8], R7 ;  /* 0x0031b80701007387 */ /* 0x000fe80000100800 */
[----:B------:R0:W-:Y:S02]  /*280f0*/  STL.64 [R1+0x31b0], R4 ;  /* 0x0031b00401007387 */ /* 0x0001e40000100a00 */
[C---:B0-----:R-:W-:Y:S10]  /*28100*/  HMMA.16816.F32.BF16 R4, R56.reuse, R36, R12 ;  /* 0x000000243804723c */ /* 0x041ff4000004180c */
[----:B------:R-:W-:Y:S04]  /*28110*/  STL.64 [R1+0xb30], R8 ;  /* 0x000b300801007387 */ /* 0x000fe80000100a00 */
[----:B------:R-:W-:Y:S04]  /*28120*/  STL.64 [R1+0xb38], R10 ;  /* 0x000b380a01007387 */ /* 0x000fe80000100a00 */
[----:B------:R-:W2:Y:S04]  /*28130*/  LDL.LU.64 R28, [R1+0xb10] ;  /* 0x000b1000011c7983 */ /* 0x000ea80000300a00 */
[----:B------:R-:W2:Y:S04]  /*28140*/  LDL.LU.64 R30, [R1+0xb18] ;  /* 0x000b1800011e7983 */ /* 0x000ea80000300a00 */
[----:B------:R0:W-:Y:S04]  /*28150*/  STL.64 [R1+0xb20], R4 ;  /* 0x000b200401007387 */ /* 0x0001e80000100a00 */
[----:B------:R1:W-:Y:S04]  /*28160*/  STL.64 [R1+0xb28], R6 ;  /* 0x000b280601007387 */ /* 0x0003e80000100a00 */
[----:B------:R-:W3:Y:S04]  /*28170*/  LDL.LU.64 R24, [R1+0xb00] ;  /* 0x000b000001187983 */ /* 0x000ee80000300a00 */
[----:B------:R-:W3:Y:S04]  /*28180*/  LDL.LU.64 R26, [R1+0xb08] ;  /* 0x000b0800011a7983 */ /* 0x000ee80000300a00 */
[----:B------:R-:W4:Y:S04]  /*28190*/  LDL.LU.64 R16, [R1+0xae0] ;  /* 0x000ae00001107983 */ /* 0x000f280000300a00 */
[----:B------:R-:W4:Y:S04]  /*281a0*/  LDL.LU.64 R18, [R1+0xae8] ;  /* 0x000ae80001127983 */ /* 0x000f280000300a00 */
[----:B------:R-:W3:Y:S04]  /*281b0*/  LDL.LU.64 R12, [R1+0xad0] ;  /* 0x000ad000010c7983 */ /* 0x000ee80000300a00 */
[----:B------:R-:W3:Y:S04]  /*281c0*/  LDL.LU.64 R14, [R1+0xad8] ;  /* 0x000ad800010e7983 */ /* 0x000ee80000300a00 */
[----:B------:R-:W3:Y:S04]  /*281d0*/  LDL.LU.64 R48, [R1+0x380] ;  /* 0x0003800001307983 */ /* 0x000ee80000300a00 */
[----:B------:R-:W3:Y:S04]  /*281e0*/  LDL.LU.64 R50, [R1+0x388] ;  /* 0x0003880001327983 */ /* 0x000ee80000300a00 */
[----:B0-----:R-:W3:Y:S04]  /*281f0*/  LDL.LU.64 R4, [R1+0x200] ;  /* 0x0002000001047983 */ /* 0x001ee80000300a00 */
[----:B-1----:R-:W3:Y:S01]  /*28200*/  LDL.LU.64 R6, [R1+0x208] ;  /* 0x0002080001067983 */ /* 0x002ee20000300a00 */
[C---:B--2---:R-:W-:Y:S03]  /*28210*/  HMMA.16816.F32.BF16 R28, R56.reuse, R32, R28 ;  /* 0x00000020381c723c */ /* 0x044fe6000004181c */
[----:B---3--:R-:W-:Y:S04]  /*28220*/  STL.64 [R1+0x31d0], R6 ;  /* 0x0031d00601007387 */ /* 0x008fe80000100a00 */
[----:B------:R0:W-:Y:S04]  /*28230*/  STL.64 [R1+0x31c8], R4 ;  /* 0x0031c80401007387 */ /* 0x0001e80000100a00 */
[----:B0-----:R-:W2:Y:S04]  /*28240*/  LDL.LU.64 R4, [R1+0x210] ;  /* 0x0002100001047983 */ /* 0x001ea80000300a00 */
[----:B------:R-:W2:Y:S04]  /*28250*/  LDL.LU.64 R6, [R1+0x218] ;  /* 0x0002180001067983 */ /* 0x000ea80000300a00 */
[----:B------:R-:W3:Y:S04]  /*28260*/  LDL.LU.64 R8, [R1+0x1f0] ;  /* 0x0001f00001087983 */ /* 0x000ee80000300a00 */
[----:B------:R-:W3:Y:S04]  /*28270*/  LDL.LU.64 R10, [R1+0x1f8] ;  /* 0x0001f800010a7983 */ /* 0x000ee80000300a00 */
[----:B------:R-:W2:Y:S04]  /*28280*/  LDL.LU.64 R40, [R1+0x1e0] ;  /* 0x0001e00001287983 */ /* 0x000ea80000300a00 */
[----:B------:R-:W2:Y:S04]  /*28290*/  LDL.LU.64 R42, [R1+0x1e8] ;  /* 0x0001e800012a7983 */ /* 0x000ea80000300a00 */
[----:B------:R-:W2:Y:S04]  /*282a0*/  LDL.LU.64 R52, [R1+0x1c0] ;  /* 0x0001c00001347983 */ /* 0x000ea80000300a00 */
[----:B------:R-:W2:Y:S04]  /*282b0*/  LDL.LU.64 R54, [R1+0x1c8] ;  /* 0x0001c80001367983 */ /* 0x000ea80000300a00 */
[----:B------:R-:W-:Y:S04]  /*282c0*/  STL.64 [R1+0x3168], R38 ;  /* 0x0031682601007387 */ /* 0x000fe80000100a00 */
[----:B------:R-:W-:Y:S04]  /*282d0*/  STL.64 [R1+0x3160], R36 ;  /* 0x0031602401007387 */ /* 0x000fe80000100a00 */
[----:B------:R-:W-:Y:S04]  /*282e0*/  STL.64 [R1+0xb10], R28 ;  /* 0x000b101c01007387 */ /* 0x000fe80000100a00 */
[----:B------:R0:W-:Y:S04]  /*282f0*/  STL.64 [R1+0xb18], R30 ;  /* 0x000b181e01007387 */ /* 0x0001e80000100a00 */
[----:B0-----:R-:W2:Y:S04]  /*28300*/  LDL.LU.64 R30, [R1+0x3220] ;  /* 0x00322000011e7983 */ /* 0x001ea80000300a00 */
[----:B------:R-:W2:Y:S04]  /*28310*/  LDL.LU.64 R28, [R1+0x3218] ;  /* 0x00321800011c7983 */ /* 0x000ea80000300a00 */
[----:B------:R0:W-:Y:S04]  /*28320*/  STL.64 [R1+0x3158], R32 ;  /* 0x0031582001007387 */ /* 0x0001e80000100a00 */
[----:B0-----:R-:W3:Y:S04]  /*28330*/  LDL.LU.64 R32, [R1+0xaf0] ;  /* 0x000af00001207983 */ /* 0x001ee80000300a00 */
[----:B------:R-:W3:Y:S01]  /*28340*/  LDL.LU.64 R34, [R1+0xaf8] ;  /* 0x000af80001227983 */ /* 0x000ee20000300a00 */
[----:B--2---:R-:W-:-:S15]  /*28350*/  HMMA.16816.F32.BF16 R24, R56, R28, R24 ;  /* 0x0000001c3818723c */ /* 0x004fde0000041818 */
[----:B------:R-:W-:-:S04]  /*28360*/  NOP ;  /* 0x0000000000007918 */ /* 0x000fc80000000000 */
[----:B------:R-:W-:Y:S04]  /*28370*/  STL.64 [R1+0xb00], R24 ;  /* 0x000b001801007387 */ /* 0x000fe80000100a00 */
[----:B------:R0:W-:Y:S04]  /*28380*/  STL.64 [R1+0xb08], R26 ;  /* 0x000b081a01007387 */ /* 0x0001e80000100a00 */
[----:B0-----:R-:W2:Y:S04]  /*28390*/  LDL.LU.64 R26, [R1+0x3210] ;  /* 0x00321000011a7983 */ /* 0x001ea80000300a00 */
[----:B------:R-:W3:Y:S01]  /*283a0*/  LDL.LU.64 R24, [R1+0x3208] ;  /* 0x0032080001187983 */ /* 0x000ee20000300a00 */
[C---:B----4-:R-:W-:Y:S08]  /*283b0*/  HMMA.16816.F32.BF16 R16, R56.reuse, R20, R16 ;  /* 0x000000143810723c */ /* 0x050ff00000041810 */
[----:B---3--:R-:W-:-:S15]  /*283c0*/  HMMA.16816.F32.BF16 R32, R56, R24, R32 ;  /* 0x000000183820723c */ /* 0x008fde0000041820 */
[----:B------:R-:W-:-:S04]  /*283d0*/  NOP ;  /* 0x0000000000007918 */ /* 0x000fc80000000000 */
[----:B------:R0:W-:Y:S04]  /*283e0*/  STL.64 [R1+0xaf0], R32 ;  /* 0x000af02001007387 */ /* 0x0001e80000100a00 */
[----:B------:R1:W-:Y:S04]  /*283f0*/  STL.64 [R1+0xaf8], R34 ;  /* 0x000af82201007387 */ /* 0x0003e80000100a00 */
[----:B0-----:R-:W3:Y:S04]  /*28400*/  LDL.LU.64 R32, [R1+0x920] ;  /* 0x0009200001207983 */ /* 0x001ee80000300a00 */
[----:B-1----:R-:W3:Y:S04]  /*28410*/  LDL.LU.64 R34, [R1+0x928] ;  /* 0x0009280001227983 */ /* 0x002ee80000300a00 */
        /* <DEDUP_REMOVED lines=9> */
[----:B------:R-:W2:Y:S02]  /*284b0*/  LDL.LU.64 R12, [R1+0x31e8] ;  /* 0x0031e800010c7983 */ /* 0x000ea40000300a00 */
[----:B--2---:R-:W-:Y:S02]  /*284c0*/  HMMA.16816.F32.BF16 R56, R56, R12, R48 ;  /* 0x0000000c3838723c */ /* 0x004fe40000041830 */
[----:B------:R-:W2:Y:S04]  /*284d0*/  LDL.LU.64 R50, [R1+0x31e0] ;  /* 0x0031e00001327983 */ /* 0x000ea80000300a00 */
[----:B------:R-:W2:-:S13]  /*284e0*/  LDL.LU.64 R48, [R1+0x31d8] ;  /* 0x0031d80001307983 */ /* 0x000e9a0000300a00 */
[----:B------:R0:W-:Y:S04]  /*284f0*/  STL.64 [R1+0x380], R56 ;  /* 0x0003803801007387 */ /* 0x0001e80000100a00 */
[----:B------:R1:W-:Y:S04]  /*28500*/  STL.64 [R1+0x388], R58 ;  /* 0x0003883a01007387 */ /* 0x0003e80000100a00 */
[----:B0-----:R-:W3:Y:S04]  /*28510*/  LDL.LU.64 R56, [R1+0x1d0] ;  /* 0x0001d00001387983 */ /* 0x001ee80000300a00 */
[----:B-1----:R-:W3:Y:S01]  /*28520*/  LDL.LU.64 R58, [R1+0x1d8] ;  /* 0x0001d800013a7983 */ /* 0x002ee20000300a00 */
[----:B--2---:R-:W-:Y:S03]  /*28530*/  HMMA.16816.F32.BF16 R44, R48, R44, R4 ;  /* 0x0000002c302c723c */ /* 0x004fe60000041804 */
[----:B------:R-:W2:Y:S04]  /*28540*/  LDL.LU.64 R6, [R1+0x31d0] ;  /* 0x0031d00001067983 */ /* 0x000ea80000300a00 */
[----:B------:R-:W2:-:S12]  /*28550*/  LDL.LU.64 R4, [R1+0x31c8] ;  /* 0x0031c80001047983 */ /* 0x000e980000300a00 */
[----:B------:R0:W-:Y:S04]  /*28560*/  STL.64 [R1+0x210], R44 ;  /* 0x0002102c01007387 */ /* 0x0001e80000100a00 */
[----:B------:R2:W-:Y:S04]  /*28570*/  STL.64 [R1+0x218], R46 ;  /* 0x0002182e01007387 */ /* 0x0005e80000100a00 */
[----:B0-----:R-:W2:Y:S02]  /*28580*/  LDL.LU.64 R44, [R1+0x31c0] ;  /* 0x0031c000012c7983 */ /* 0x001ea40000300a00 */
[----:B--2---:R-:W-:Y:S02]  /*28590*/  HMMA.16816.F32.BF16 R44, R48, R44, R4 ;  /* 0x0000002c302c723c */ /* 0x004fe40000041804 */
[----:B------:R-:W2:Y:S04]  /*285a0*/  LDL.LU R7, [R1+0x31b8] ;  /* 0x0031b80001077983 */ /* 0x000ea80000300800 */
[----:B------:R-:W2:-:S13]  /*285b0*/  LDL.LU.64 R4, [R1+0x31b0] ;  /* 0x0031b00001047983 */ /* 0x000e9a0000300a00 */
[----:B------:R0:W-:Y:S04]  /*285c0*/  STL.64 [R1+0x200], R44 ;  /* 0x0002002c01007387 */ /* 0x0001e80000100a00 */
[----:B------:R1:W-:Y:S04]  /*285d0*/  STL.64 [R1+0x208], R46 ;  /* 0x0002082e01007387 */ /* 0x0003e80000100a00 */
[----:B0-----:R-:W1:Y:S02]  /*285e0*/  LDL.LU.64 R44, [R1+0x31a8] ;  /* 0x0031a800012c7983 */ /* 0x001e640000300a00 */
[----:B-1----:R-:W-:Y:S02]  /*285f0*/  HMMA.16816.F32.BF16 R44, R48, R44, R8 ;  /* 0x0000002c302c723c */ /* 0x002fe40000041808 */
[----:B------:R-:W2:Y:S04]  /*28600*/  LDL.LU.64 R10, [R1+0x31a0] ;  /* 0x0031a000010a7983 */ /* 0x000ea80000300a00 */
[----:B------:R-:W2:-:S13]  /*28610*/  LDL.LU.64 R8, [R1+0x3198] ;  /* 0x0031980001087983 */ /* 0x000e9a0000300a00 */
[----:B------:R0:W-:Y:S04]  /*28620*/  STL.64 [R1+0x1f0], R44 ;  /* 0x0001f02c01007387 */ /* 0x0001e80000100a00 */
[----:B------:R1:W-:Y:S04]  /*28630*/  STL.64 [R1+0x1f8], R46 ;  /* 0x0001f82e01007387 */ /* 0x0003e80000100a00 */
[----:B0-----:R-:W1:Y:S01]  /*28640*/  LDL.LU.64 R44, [R1+0x3190] ;  /* 0x00319000012c7983 */ /* 0x001e620000300a00 */
[----:B------:R-:W-:Y:S02]  /*28650*/  IMAD.MOV.U32 R36, RZ, RZ, R3 ;  /* 0x000000ffff247224 */ /* 0x000fe400078e0003 */
[----:B------:R-:W-:Y:S01]  /*28660*/  IMAD.MOV.U32 R37, RZ, RZ, R2 ;  /* 0x000000ffff257224 */ /* 0x000fe200078e0002 */
[----:B-1----:R-:W-:Y:S01]  /*28670*/  HMMA.16816.F32.BF16 R44, R48, R44, R40 ;  /* 0x0000002c302c723c */ /* 0x002fe20000041828 */
[----:B------:R-:W2:Y:S04]  /*28680*/  LDL.LU.64 R42, [R1+0x3188] ;  /* 0x00318800012a7983 */ /* 0x000ea80000300a00 */
[----:B------:R-:W2:-:S14]  /*28690*/  LDL.LU.64 R40, [R1+0x3180] ;  /* 0x0031800001287983 */ /* 0x000e9c0000300a00 */
[----:B------:R-:W-:Y:S04]  /*286a0*/  STL.64 [R1+0x1e0], R44 ;  /* 0x0001e02c01007387 */ /* 0x000fe80000100a00 */
[----:B------:R0:W-:Y:S04]  /*286b0*/  STL.64 [R1+0x1e8], R46 ;  /* 0x0001e82e01007387 */ /* 0x0001e80000100a00 */
[----:B0-----:R-:W4:Y:S04]  /*286c0*/  LDL.LU.64 R46, [R1+0x3178] ;  /* 0x00317800012e7983 */ /* 0x001f280000300a00 */
[----:B------:R-:W4:Y:S01]  /*286d0*/  LDL.LU.64 R44, [R1+0x3170] ;  /* 0x00317000012c7983 */ /* 0x000f220000300a00 */
[C---:B---3--:R-:W-:Y:S08]  /*286e0*/  HMMA.16816.F32.BF16 R56, R48.reuse, R36, R56 ;  /* 0x000000243038723c */ /* 0x048ff00000041838 */
[C---:B--2---:R-:W-:Y:S08]  /*286f0*/  HMMA.16816.F32.BF16 R32, R48.reuse, R40, R32 ;  /* 0x000000283020723c */ /* 0x044ff00000041820 */
[C---:B----4-:R-:W-:Y:S01]  /*28700*/  HMMA.16816.F32.BF16 R36, R48.reuse, R44, R52 ;  /* 0x0000002c3024723c */ /* 0x050fe20000041834 */
[----:B------:R-:W2:Y:S04]  /*28710*/  LDL.LU.64 R52, [R1+0x910] ;  /* 0x0009100001347983 */ /* 0x000ea80000300a00 */
[----:B------:R-:W-:Y:S04]  /*28720*/  STL.64 [R1+0x1d0], R56 ;  /* 0x0001d03801007387 */ /* 0x000fe80000100a00 */
[----:B------:R-:W-:Y:S04]  /*28730*/  STL.64 [R1+0x1d8], R58 ;  /* 0x0001d83a01007387 */ /* 0x000fe80000100a00 */
[----:B------:R-:W0:Y:S04]  /*28740*/  LDSM.16.MT88.4 R56, [R0+UR5+0x80] ;  /* 0x000080050038783b */ /* 0x000e280008004200 */
[----:B------:R-:W2:Y:S04]  /*28750*/  LDL.LU.64 R54, [R1+0x918] ;  /* 0x0009180001367983 */ /* 0x000ea80000300a00 */
[----:B------:R1:W-:Y:S04]  /*28760*/  STL.64 [R1+0x1c0], R36 ;  /* 0x0001c02401007387 */ /* 0x0003e80000100a00 */
[----:B------:R3:W-:Y:S04]  /*28770*/  STL.64 [R1+0x1c8], R38 ;  /* 0x0001c82601007387 */ /* 0x0007e80000100a00 */
[----:B------:R-:W-:Y:S04]  /*28780*/  STL.64 [R1+0x30f8], R46 ;  /* 0x0030f82e01007387 */ /* 0x000fe80000100a00 */
[----:B------:R-:W-:Y:S04]  /*28790*/  STL.64 [R1+0x30f0], R44 ;  /* 0x0030f02c01007387 */ /* 0x000fe80000100a00 */
[----:B0-----:R-:W-:Y:S04]  /*287a0*/  STL.64 [R1+0x30c8], R58 ;  /* 0x0030c83a01007387 */ /* 0x001fe80000100a00 */
[----:B------:R-:W-:Y:S04]  /*287b0*/  STL.64 [R1+0x30c0], R56 ;  /* 0x0030c03801007387 */ /* 0x000fe80000100a00 */
[----:B-1----:R-:W4:Y:S04]  /*287c0*/  LDL.LU.64 R36, [R1+0x900] ;  /* 0x0009000001247983 */ /* 0x002f280000300a00 */
[----:B---3--:R-:W4:Y:S04]  /*287d0*/  LDL.LU.64 R38, [R1+0x908] ;  /* 0x0009080001267983 */ /* 0x008f280000300a00 */
[----:B------:R0:W-:Y:S04]  /*287e0*/  STL.64 [R1+0x920], R32 ;  /* 0x0009202001007387 */ /* 0x0001e80000100a00 */
[----:B------:R1:W-:Y:S04]  /*287f0*/  STL.64 [R1+0x928], R34 ;  /* 0x0009282201007387 */ /* 0x0003e80000100a00 */
[----:B0-----:R-:W3:Y:S04]  /*28800*/  LDL.LU.64 R32, [R1+0x8f0] ;  /* 0x0008f00001207983 */ /* 0x001ee80000300a00 */
[----:B-1----:R-:W3:Y:S04]  /*28810*/  LDL.LU.64 R34, [R1+0x8f8] ;  /* 0x0008f80001227983 */ /* 0x002ee80000300a00 */
[----:B------:R-:W-:Y:S04]  /*28820*/  STL.64 [R1+0x3108], R42 ;  /* 0x0031082a01007387 */ /* 0x000fe80000100a00 */
[----:B------:R0:W-:Y:S04]  /*28830*/  STL.64 [R1+0x3100], R40 ;  /* 0x0031002801007387 */ /* 0x0001e80000100a00 */
[----:B0-----:R-:W2:Y:S04]  /*28840*/  LDL.64 R40, [R1+0x10] ;  /* 0x0000100001287983 */ /* 0x001ea80000100a00 */
[----:B--2---:R0:W-:Y:S04]  /*28850*/  STL.64 [R1+0x3120], R40 ;  /* 0x0031202801007387 */ /* 0x0041e80000100a00 */
[----:B0-----:R-:W2:Y:S01]  /*28860*/  LDL.64 R40, [R1+0x20] ;  /* 0x0000200001287983 */ /* 0x001ea20000100a00 */
[C---:B------:R-:W-:Y:S08]  /*28870*/  HMMA.16816.F32.BF16 R44, R48.reuse, R8, R52 ;  /* 0x00000008302c723c */ /* 0x040ff00000041834 */
[C---:B----4-:R-:W-:Y:S01]  /*28880*/  HMMA.16816.F32.BF16 R36, R48.reuse, R4, R36 ;  /* 0x000000043024723c */ /* 0x050fe20000041824 */
[----:B--2---:R0:W-:Y:S04]  /*28890*/  STL.64 [R1+0x3128], R40 ;  /* 0x0031282801007387 */ /* 0x0041e80000100a00 */
[----:B0-----:R-:W2:Y:S04]  /*288a0*/  LDL.64 R40, [R1+0x30] ;  /* 0x0000300001287983 */ /* 0x001ea80000100a00 */
[----:B--2---:R0:W-:Y:S04]  /*288b0*/  STL.64 [R1+0x3130], R40 ;  /* 0x0031302801007387 */ /* 0x0041e80000100a00 */
[----:B0-----:R-:W2:Y:S04]  /*288c0*/  LDL.64 R40, [R1+0x40] ;  /* 0x0000400001287983 */ /* 0x001ea80000100a00 */
[----:B------:R-:W4:Y:S04]  /*288d0*/  LDL.LU.64 R52, [R1+0x8e0] ;  /* 0x0008e00001347983 */ /* 0x000f280000300a00 */
[----:B------:R-:W4:Y:S04]  /*288e0*/  LDL.LU.64 R54, [R1+0x8e8] ;  /* 0x0008e80001367983 */ /* 0x000f280000300a00 */
[----:B------:R0:W-:Y:S04]  /*288f0*/  STL.64 [R1+0x910], R44 ;  /* 0x0009102c01007387 */ /* 0x0001e80000100a00 */
[----:B------:R1:W-:Y:S04]  /*28900*/  STL.64 [R1+0x918], R46 ;  /* 0x0009182e01007387 */ /* 0x0003e80000100a00 */
[----:B------:R-:W2:Y:S04]  /*28910*/  LDL.LU.64 R56, [R1+0x8a0] ;  /* 0x0008a00001387983 */ /* 0x000ea80000300a00 */
[----:B------:R-:W2:Y:S04]  /*28920*/  LDL.LU.64 R58, [R1+0x8a8] ;  /* 0x0008a800013a7983 */ /* 0x000ea80000300a00 */
[----:B0-----:R-:W2:Y:S04]  /*28930*/  LDL.LU.64 R44, [R1+0x1b0] ;  /* 0x0001b000012c7983 */ /* 0x001ea80000300a00 */
[----:B-1----:R-:W2:Y:S04]  /*28940*/  LDL.LU.64 R46, [R1+0x1b8] ;  /* 0x0001b800012e7983 */ /* 0x002ea80000300a00 */
[----:B------:R-:W-:Y:S04]  /*28950*/  STL.64 [R1+0x3118], R10 ;  /* 0x0031180a01007387 */ /* 0x000fe80000100a00 */
[----:B------:R0:W-:Y:S04]  /*28960*/  STL.64 [R1+0x3110], R8 ;  /* 0x0031100801007387 */ /* 0x0001e80000100a00 */
[----:B0-----:R-:W2:Y:S04]  /*28970*/  LDL.LU.64 R8, [R1+0x8b0] ;  /* 0x0008b00001087983 */ /* 0x001ea80000300a00 */
[----:B------:R-:W2:Y:S04]  /*28980*/  LDL.LU.64 R10, [R1+0x8b8] ;  /* 0x0008b800010a7983 */ /* 0x000ea80000300a00 */
[----:B------:R-:W-:Y:S04]  /*28990*/  STL.64 [R1+0x900], R36 ;  /* 0x0009002401007387 */ /* 0x000fe80000100a00 */
[----:B------:R0:W-:Y:S04]  /*289a0*/  STL.64 [R1+0x908], R38 ;  /* 0x0009082601007387 */ /* 0x0001e80000100a00 */
[----:B0-----:R-:W2:Y:S04]  /*289b0*/  LDL.LU.64 R38, [R1+0x3168] ;  /* 0x0031680001267983 */ /* 0x001ea80000300a00 */
[----:B------:R-:W3:Y:S04]  /*289c0*/  LDL.LU.64 R36, [R1+0x3160] ;  /* 0x0031600001247983 */ /* 0x000ee80000300a00 */
[----:B------:R-:W-:Y:S04]  /*289d0*/  STL [R1+0x30e8], R7 ;  /* 0x0030e80701007387 */ /* 0x000fe80000100800 */
[----:B------:R0:W-:Y:S04]  /*289e0*/  STL.64 [R1+0x30e0], R4 ;  /* 0x0030e00401007387 */ /* 0x0001e80000100a00 */
[----:B0-----:R-:W2:Y:S04]  /*289f0*/  LDL.LU.64 R4, [R1+0x8c0] ;  /* 0x0008c00001047983 */ /* 0x001ea80000300a00 */
[----:B------:R-:W2:Y:S01]  /*28a00*/  LDL.LU.64 R6, [R1+0x8c8] ;  /* 0x0008c80001067983 */ /* 0x000ea20000300a00 */
[----:B---3--:R-:W-:-:S15]  /*28a10*/  HMMA.16816.F32.BF16 R32, R48, R36, R32 ;  /* 0x000000243020723c */ /* 0x008fde0000041820 */
[----:B------:R-:W-:-:S04]  /*28a20*/  NOP ;  /* 0x0000000000007918 */ /* 0x000fc80000000000 */
[----:B------:R0:W-:Y:S04]  /*28a30*/  STL.64 [R1+0x8f0], R32 ;  /* 0x0008f02001007387 */ /* 0x0001e80000100a00 */
[----:B------:R-:W-:Y:S04]  /*28a40*/  STL.64 [R1+0x8f8], R34 ;  /* 0x0008f82201007387 */ /* 0x000fe80000100a00 */
[----:B0-----:R-:W4:Y:S04]  /*28a50*/  LDL.LU.64 R32, [R1+0x3158] ;  /* 0x0031580001207983 */ /* 0x001f280000300a00 */
[----:B--2---:R-:W-:Y:S04]  /*28a60*/  STL.64 [R1+0x3140], R38 ;  /* 0x0031402601007387 */ /* 0x004fe80000100a00 */
[----:B------:R0:W-:Y:S04]  /*28a70*/  STL.64 [R1+0x3138], R36 ;  /* 0x0031382401007387 */ /* 0x0001e80000100a00 */
[----:B0-----:R-:W2:Y:S04]  /*28a80*/  LDL.LU.64 R36, [R1+0x8d0] ;  /* 0x0008d00001247983 */ /* 0x001ea80000300a00 */
[----:B------:R-:W2:Y:S01]  /*28a90*/  LDL.LU.64 R38, [R1+0x8d8] ;  /* 0x0008d80001267983 */ /* 0x000ea20000300a00 */
[C---:B----4-:R-:W-:Y:S08]  /*28aa0*/  HMMA.16816.F32.BF16 R52, R48.reuse, R32, R52 ;  /* 0x000000203034723c */ /* 0x050ff00000041834 */
[C---:B--2---:R-:W-:Y:S11]  /*28ab0*/  HMMA.16816.F32.BF16 R36, R48.reuse, R28, R36 ;  /* 0x0000001c3024723c */ /* 0x044ff60000041824 */
[----:B------:R-:W-:Y:S04]  /*28ac0*/  STL.64 [R1+0x8e0], R52 ;  /* 0x0008e03401007387 */ /* 0x000fe80000100a00 */
[----:B------:R0:W-:Y:S04]  /*28ad0*/  STL.64 [R1+0x8e8], R54 ;  /* 0x0008e83601007387 */ /* 0x0001e80000100a00 */
[----:B0-----:R-:W2:Y:S04]  /*28ae0*/  LDL.LU.64 R54, [R1+0x3150] ;  /* 0x0031500001367983 */ /* 0x001ea80000300a00 */
[----:B------:R-:W2:Y:S04]  /*28af0*/  LDL.LU.64 R52, [R1+0x3148] ;  /* 0x0031480001347983 */ /* 0x000ea80000300a00 */
[----:B------:R0:W-:Y:S04]  /*28b00*/  STL.64 [R1+0x8d0], R36 ;  /* 0x0008d02401007387 */ /* 0x0001e80000100a00 */
[----:B------:R1:W-:Y:S04]  /*28b10*/  STL.64 [R1+0x8d8], R38 ;  /* 0x0008d82601007387 */ /* 0x0003e80000100a00 */
[----:B0-----:R-:W2:Y:S04]  /*28b20*/  LDL.LU.64 R36, [R1+0x1030] ;  /* 0x0010300001247983 */ /* 0x001ea80000300a00 */
[----:B-1----:R-:W2:Y:S01]  /*28b30*/  LDL.LU.64 R38, [R1+0x1038] ;  /* 0x0010380001267983 */ /* 0x002ea20000300a00 */
[C---:B------:R-:W-:Y:S08]  /*28b40*/  HMMA.16816.F32.BF16 R4, R48.reuse, R24, R4 ;  /* 0x000000183004723c */ /* 0x040ff00000041804 */
[C---:B------:R-:W-:Y:S11]  /*28b50*/  HMMA.16816.F32.BF16 R44, R48.reuse, R12, R44 ;  /* 0x0000000c302c723c */ /* 0x040ff6000004182c */
[----:B------:R-:W-:Y:S04]  /*28b60*/  STL.64 [R1+0x8c0], R4 ;  /* 0x0008c00401007387 */ /* 0x000fe80000100a00 */
[----:B------:R0:W-:Y:S02]  /*28b70*/  STL.64 [R1+0x8c8], R6 ;  /* 0x0008c80601007387 */ /* 0x0001e40000100a00 */
[C---:B0-----:R-:W-:Y:S08]  /*28b80*/  HMMA.16816.F32.BF16 R4, R48.reuse, R20, R8 ;  /* 0x000000143004723c */ /* 0x041ff00000041808 */
[----:B------:R-:W-:Y:S11]  /*28b90*/  HMMA.16816.F32.BF16 R8, R48, R16, R56 ;  /* 0x000000103008723c */ /* 0x000ff60000041838 */
[----:B------:R0:W-:Y:S04]  /*28ba0*/  STL.64 [R1+0x8b0], R4 ;  /* 0x0008b00401007387 */ /* 0x0001e80000100a00 */
[----:B------:R1:W-:Y:S04]  /*28bb0*/  STL.64 [R1+0x8b8], R6 ;  /* 0x0008b80601007387 */ /* 0x0003e80000100a00 */
[----:B0-----:R-:W3:Y:S04]  /*28bc0*/  LDL.LU.64 R4, [R1+0x680] ;  /* 0x0006800001047983 */ /* 0x001ee80000300a00 */
[----:B-1----:R-:W3:Y:S04]  /*28bd0*/  LDL.LU.64 R6, [R1+0x688] ;  /* 0x0006880001067983 */ /* 0x002ee80000300a00 */
[----:B------:R0:W-:Y:S04]  /*28be0*/  STL.64 [R1+0x8a0], R8 ;  /* 0x0008a00801007387 */ /* 0x0001e80000100a00 */
[----:B------:R1:W-:Y:S04]  /*28bf0*/  STL.64 [R1+0x8a8], R10 ;  /* 0x0008a80a01007387 */ /* 0x0003e80000100a00 */
[----:B0-----:R-:W4:Y:S04]  /*28c00*/  LDL.LU.64 R8, [R1+0x670] ;  /* 0x0006700001087983 */ /* 0x001f280000300a00 */
[----:B-1----:R-:W4:Y:S04]  /*28c10*/  LDL.LU.64 R10, [R1+0x678] ;  /* 0x00067800010a7983 */ /* 0x002f280000300a00 */
[----:B------:R0:W-:Y:S04]  /*28c20*/  STL.64 [R1+0x1b0], R44 ;  /* 0x0001b02c01007387 */ /* 0x0001e80000100a00 */
[----:B------:R1:W-:Y:S04]  /*28c30*/  STL.64 [R1+0x1b8], R46 ;  /* 0x0001b82e01007387 */ /* 0x0003e80000100a00 */
[----:B0-----:R-:W3:Y:S04]  /*28c40*/  LDL.LU.64 R44, [R1+0x660] ;  /* 0x00066000012c7983 */ /* 0x001ee80000300a00 */
[----:B-1----:R-:W3:Y:S04]  /*28c50*/  LDL.LU.64 R46, [R1+0x668] ;  /* 0x00066800012e7983 */ /* 0x002ee80000300a00 */
[----:B------:R-:W3:Y:S04]  /*28c60*/  LDL.64 R48, [R1] ;  /* 0x0000000001307983 */ /* 0x000ee80000100a00 */
[----:B------:R-:W3:Y:S04]  /*28c70*/  LDL.LU.64 R56, [R1+0x650] ;  /* 0x0006500001387983 */ /* 0x000ee80000300a00 */
[----:B------:R-:W3:Y:S04]  /*28c80*/  LDL.LU.64 R58, [R1+0x658] ;  /* 0x00065800013a7983 */ /* 0x000ee80000300a00 */
[----:B------:R-:W-:Y:S04]  /*28c90*/  STL.64 [R1+0x30d8], R14 ;  /* 0x0030d80e01007387 */ /* 0x000fe80000100a00 */
[----:B------:R0:W-:Y:S01]  /*28ca0*/  STL.64 [R1+0x30d0], R12 ;  /* 0x0030d00c01007387 */ /* 0x0001e20000100a00 */
[----:B------:R-:W-:-:S02]  /*28cb0*/  IMAD.MOV.U32 R3, RZ, RZ, R40 ;  /* 0x000000ffff037224 */ /* 0x000fc400078e0028 */
[----:B------:R-:W-:Y:S01]  /*28cc0*/  IMAD.MOV.U32 R2, RZ, RZ, R41 ;  /* 0x000000ffff027224 */ /* 0x000fe200078e0029 */
[----:B0-----:R-:W3:Y:S04]  /*28cd0*/  LDL.LU.64 R12, [R1+0x690] ;  /* 0x00069000010c7983 */ /* 0x001ee80000300a00 */
[----:B------:R-:W3:Y:S01]  /*28ce0*/  LDL.LU.64 R14, [R1+0x698] ;  /* 0x00069800010e7983 */ /* 0x000ee20000300a00 */
[----:B--2---:R-:W-:-:S15]  /*28cf0*/  HMMA.16816.F32.BF16 R36, R52, R40, R36 ;  /* 0x000000283424723c */ /* 0x004fde0000041824 */
[----:B------:R-:W-:-:S04]  /*28d00*/  NOP ;  /* 0x0000000000007918 */ /* 0x000fc80000000000 */
[----:B------:R-:W-:Y:S04]  /*28d10*/  STL.64 [R1+0x1030], R36 ;  /* 0x0010302401007387 */ /* 0x000fe80000100a00 */
[----:B------:R0:W-:Y:S04]  /*28d20*/  STL.64 [R1+0x1038], R38 ;  /* 0x0010382601007387 */ /* 0x0001e80000100a00 */
[----:B0-----:R-:W2:Y:S04]  /*28d30*/  LDL.LU.64 R38, [R1+0x3140] ;  /* 0x0031400001267983 */ /* 0x001ea80000300a00 */
[----:B------:R-:W2:Y:S04]  /*28d40*/  LDL.LU.64 R36, [R1+0x3138] ;  /* 0x0031380001247983 */ /* 0x000ea80000300a00 */
[----:B------:R-:W3:Y:S02]  /*28d50*/  LDL.LU.64 R40, [R1+0x3130] ;  /* 0x0031300001287983 */ /* 0x000ee40000300a00 */
[----:B---3--:R-:W-:-:S15]  /*28d60*/  HMMA.16816.F32.BF16 R12, R52, R40, R12 ;  /* 0x00000028340c723c */ /* 0x008fde000004180c */
[----:B------:R-:W-:-:S04]  /*28d70*/  NOP ;  /* 0x0000000000007918 */ /* 0x000fc80000000000 */
[----:B------:R0:W-:Y:S04]  /*28d80*/  STL.64 [R1+0x690], R12 ;  /* 0x0006900c01007387 */ /* 0x0001e80000100a00 */
[----:B------:R-:W-:Y:S01]  /*28d90*/  STL.64 [R1+0x698], R14 ;  /* 0x0006980e01007387 */ /* 0x000fe20000100a00 */
[----:B0-----:R-:W-:Y:S02]  /*28da0*/  IMAD.MOV.U32 R13, RZ, RZ, R40 ;  /* 0x000000ffff0d7224 */ /* 0x001fe400078e0028 */
[----:B------:R-:W-:Y:S02]  /*28db0*/  IMAD.MOV.U32 R12, RZ, RZ, R41 ;  /* 0x000000ffff0c7224 */ /* 0x000fe400078e0029 */
[----:B------:R-:W3:Y:S02]  /*28dc0*/  LDL.LU.64 R40, [R1+0x3128] ;  /* 0x0031280001287983 */ /* 0x000ee40000300a00 */
[----:B---3--:R-:W-:-:S15]  /*28dd0*/  HMMA.16816.F32.BF16 R4, R52, R40, R4 ;  /* 0x000000283404723c */ /* 0x008fde0000041804 */
[----:B------:R-:W-:-:S04]  /*28de0*/  NOP ;  /* 0x0000000000007918 */ /* 0x000fc80000000000 */
[----:B------:R-:W-:Y:S04]  /*28df0*/  STL.64 [R1+0x680], R4 ;  /* 0x0006800401007387 */ /* 0x000fe80000100a00 */
[----:B------:R0:W-:Y:S02]  /*28e00*/  STL.64 [R1+0x688], R6 ;  /* 0x0006880601007387 */ /* 0x0001e40000100a00 */
[----:B0-----:R-:W-:Y:S02]  /*28e10*/  IMAD.MOV.U32 R7, RZ, RZ, R40 ;  /* 0x000000ffff077224 */ /* 0x001fe400078e0028 */
[----:B------:R-:W-:Y:S02]  /*28e20*/  IMAD.MOV.U32 R6, RZ, RZ, R41 ;  /* 0x000000ffff067224 */ /* 0x000fe400078e0029 */
[----:B------:R-:W4:Y:S01]  /*28e30*/  LDL.LU.64 R40, [R1+0x3120] ;  /* 0x0031200001287983 */ /* 0x000f220000300a00 */
[C---:B------:R-:W-:Y:S08]  /*28e40*/  HMMA.16816.F32.BF16 R44, R52.reuse, R48, R44 ;  /* 0x00000030342c723c */ /* 0x040ff0000004182c */
[----:B----4-:R-:W-:Y:S01]  /*28e50*/  HMMA.16816.F32.BF16 R8, R52, R40, R8 ;  /* 0x000000283408723c */ /* 0x010fe20000041808 */
[----:B------:R-:W-:-:S02]  /*28e60*/  IMAD.MOV.U32 R15, RZ, RZ, R40 ;  /* 0x000000ffff0f7224 */ /* 0x000fc400078e0028 */
[----:B------:R-:W-:-:S15]  /*28e70*/  IMAD.MOV.U32 R14, RZ, RZ, R41 ;  /* 0x000000ffff0e7224 */ /* 0x000fde00078e0029 */
[----:B------:R-:W-:Y:S01]  /*28e80*/  NOP ;  /* 0x0000000000007918 */ /* 0x000fe20000000000 */
[----:B------:R-:W-:Y:S04]  /*28e90*/  STL.64 [R1+0x670], R8 ;  /* 0x0006700801007387 */ /* 0x000fe80000100a00 */
[----:B------:R0:W-:Y:S04]  /*28ea0*/  STL.64 [R1+0x678], R10 ;  /* 0x0006780a01007387 */ /* 0x0001e80000100a00 */
[----:B0-----:R-:W3:Y:S04]  /*28eb0*/  LDL.LU.64 R10, [R1+0x3118] ;  /* 0x00311800010a7983 */ /* 0x001ee80000300a00 */
[----:B------:R-:W4:Y:S04]  /*28ec0*/  LDL.LU.64 R8, [R1+0x3110] ;  /* 0x0031100001087983 */ /* 0x000f280000300a00 */
[----:B------:R-:W2:Y:S04]  /*28ed0*/  LDL.LU.64 R42, [R1+0x3108] ;  /* 0x00310800012a7983 */ /* 0x000ea80000300a00 */
[----:B------:R-:W2:Y:S04]  /*28ee0*/  LDL.LU.64 R40, [R1+0x3100] ;  /* 0x0031000001287983 */ /* 0x000ea80000300a00 */
[----:B------:R-:W-:Y:S04]  /*28ef0*/  STL.64 [R1+0x660], R44 ;  /* 0x0006602c01007387 */ /* 0x000fe80000100a00 */
[----:B------:R0:W-:Y:S04]  /*28f00*/  STL.64 [R1+0x668], R46 ;  /* 0x0006682e01007387 */ /* 0x0001e80000100a00 */
[----:B0-----:R-:W2:Y:S04]  /*28f10*/  LDL.LU.64 R46, [R1+0x30f8] ;  /* 0x0030f800012e7983 */ /* 0x001ea80000300a00 */
[----:B------:R-:W2:Y:S01]  /*28f20*/  LDL.LU.64 R44, [R1+0x30f0] ;  /* 0x0030f000012c7983 */ /* 0x000ea20000300a00 */
[----:B------:R-:W-:-:S02]  /*28f30*/  IMAD.MOV.U32 R5, RZ, RZ, R48 ;  /* 0x000000ffff057224 */ /* 0x000fc400078e0030 */
[----:B------:R-:W-:Y:S02]  /*28f40*/  IMAD.MOV.U32 R4, RZ, RZ, R49 ;  /* 0x000000ffff047224 */ /* 0x000fe400078e0031 */
[----:B--2---:R-:W-:Y:S01]  /*28f50*/  HMMA.16816.F32.BF16 R48, R52, R44, R56 ;  /* 0x0000002c3430723c */ /* 0x004fe20000041838 */
[----:B------:R-:W-:Y:S04]  /*28f60*/  STL.64 [R1+0x3068], R46 ;  /* 0x0030682e01007387 */ /* 0x000fe80000100a00 */
[----:B------:R0:W-:-:S14]  /*28f70*/  STL.64 [R1+0x3060], R44 ;  /* 0x0030602c01007387 */ /* 0x0001dc0000100a00 */
[----:B------:R-:W-:Y:S04]  /*28f80*/  STL.64 [R1+0x650], R48 ;  /* 0x0006503001007387 */ /* 0x000fe80000100a00 */
[----:B------:R-:W-:Y:S04]  /*28f90*/  STL.64 [R1+0x658], R50 ;  /* 0x0006583201007387 */ /* 0x000fe80000100a00 */
[----:B------:R-:W1:Y:S01]  /*28fa0*/  LDSM.16.MT88.4 R48, [R0+UR5+0x100] ;  /* 0x000100050030783b */ /* 0x000e620008004200 */
[----:B0-----:R-:W-:Y:S02]  /*28fb0*/  IMAD.MOV.U32 R44, RZ, RZ, R15 ;  /* 0x000000ffff2c7224 */ /* 0x001fe400078e000f */
[----:B------:R-:W-:-:S05]  /*28fc0*/  IMAD.MOV.U32 R45, RZ, RZ, R14 ;  /* 0x000000ffff2d7224 */ /* 0x000fca00078e000e */
[----:B------:R0:W-:Y:S02]  /*28fd0*/  STL.64 [R1+0x3078], R44 ;  /* 0x0030782c01007387 */ /* 0x0001e40000100a00 */
[----:B0-----:R-:W-:Y:S02]  /*28fe0*/  IMAD.MOV.U32 R44, RZ, RZ, R7 ;  /* 0x000000ffff2c7224 */ /* 0x001fe400078e0007 */
[----:B------:R-:W-:-:S05]  /*28ff0*/  IMAD.MOV.U32 R45, RZ, RZ, R6 ;  /* 0x000000ffff2d7224 */ /* 0x000fca00078e0006 */
[----:B------:R0:W-:Y:S04]  /*29000*/  STL.64 [R1+0x3090], R44 ;  /* 0x0030902c01007387 */ /* 0x0001e80000100a00 */
[----:B-1----:R-:W-:Y:S04]  /*29010*/  STL.64 [R1+0x3030], R50 ;  /* 0x0030303201007387 */ /* 0x002fe80000100a00 */
[----:B------:R1:W-:Y:S01]  /*29020*/  STL.64 [R1+0x3028], R48 ;  /* 0x0030283001007387 */ /* 0x0003e20000100a00 */
[----:B0-----:R-:W-:Y:S02]  /*29030*/  IMAD.MOV.U32 R44, RZ, RZ, R13 ;  /* 0x000000ffff2c7224 */ /* 0x001fe400078e000d */
[----:B------:R-:W-:-:S02]  /*29040*/  IMAD.MOV.U32 R45, RZ, RZ, R12 ;  /* 0x000000ffff2d7224 */ /* 0x000fc400078e000c */
[----:B-1----:R-:W-:Y:S02]  /*29050*/  IMAD.MOV.U32 R48, RZ, RZ, R5 ;  /* 0x000000ffff307224 */ /* 0x002fe400078e0005 */
[----:B------:R-:W-:Y:S02]  /*29060*/  IMAD.MOV.U32 R49, RZ, RZ, R4 ;  /* 0x000000ffff317224 */ /* 0x000fe400078e0004 */
[----:B------:R-:W4:Y:S04]  /*29070*/  LDL.LU.64 R4, [R1+0xf30] ;  /* 0x000f300001047983 */ /* 0x000f280000300a00 */
[----:B------:R-:W4:Y:S04]  /*29080*/  LDL.LU.64 R6, [R1+0xf38] ;  /* 0x000f380001067983 */ /* 0x000f280000300a00 */
[----:B------:R-:W2:Y:S04]  /*29090*/  LDL.LU.64 R56, [R1+0xf00] ;  /* 0x000f000001387983 */ /* 0x000ea80000300a00 */
[----:B------:R-:W2:Y:S04]  /*290a0*/  LDL.LU.64 R58, [R1+0xf08] ;  /* 0x000f0800013a7983 */ /* 0x000ea80000300a00 */
[----:B------:R-:W2:Y:S04]  /*290b0*/  LDL.LU.64 R12, [R1+0xef0] ;  /* 0x000ef000010c7983 */ /* 0x000ea80000300a00 */
[----:B------:R-:W2:Y:S04]  /*290c0*/  LDL.LU.64 R14, [R1+0xef8] ;  /* 0x000ef800010e7983 */ /* 0x000ea80000300a00 */
[----:B------:R0:W-:Y:S04]  /*290d0*/  STL.64 [R1+0x30a8], R44 ;  /* 0x0030a82c01007387 */ /* 0x0001e80000100a00 */
[----:B0-----:R-:W2:Y:S04]  /*290e0*/  LDL.LU.64 R44, [R1+0xf40] ;  /* 0x000f4000012c7983 */ /* 0x001ea80000300a00 */
[----:B------:R-:W2:Y:S04]  /*290f0*/  LDL.LU.64 R46, [R1+0xf48] ;  /* 0x000f4800012e7983 */ /* 0x000ea80000300a00 */
[----:B------:R0:W-:Y:S04]  /*29100*/  STL.64 [R1+0x3070], R48 ;  /* 0x0030703001007387 */ /* 0x0001e80000100a00 */
[----:B0-----:R-:W3:Y:S04]  /*29110*/  LDL.LU.64 R48, [R1+0xf10] ;  /* 0x000f100001307983 */ /* 0x001ee80000300a00 */
[----:B------:R-:W3:Y:S01]  /*29120*/  LDL.LU.64 R50, [R1+0xf18] ;  /* 0x000f180001327983 */ /* 0x000ee20000300a00 */
[C---:B----4-:R-:W-:Y:S08]  /*29130*/  HMMA.16816.F32.BF16 R4, R52.reuse, R8, R4 ;  /* 0x000000083404723c */ /* 0x050ff00000041804 */
[----:B--2---:R-:W-:-:S15]  /*29140*/  HMMA.16816.F32.BF16 R44, R52, R40, R44 ;  /* 0x00000028342c723c */ /* 0x004fde000004182c */
[----:B------:R-:W-:-:S04]  /*29150*/  NOP ;  /* 0x0000000000007918 */ /* 0x000fc80000000000 */
[----:B------:R-:W-:Y:S04]  /*29160*/  STL.64 [R1+0xf40], R44 ;  /* 0x000f402c01007387 */ /* 0x000fe80000100a00 */
[----:B------:R-:W-:Y:S04]  /*29170*/  STL.64 [R1+0xf48], R46 ;  /* 0x000f482e01007387 */ /* 0x000fe80000100a00 */
[----:B------:R-:W-:Y:S04]  /*29180*/  STL.64 [R1+0x3088], R42 ;  /* 0x0030882a01007387 */ /* 0x000fe80000100a00 */
[----:B------:R0:W-:Y:S04]  /*29190*/  STL.64 [R1+0x3080], R40 ;  /* 0x0030802801007387 */ /* 0x0001e80000100a00 */
[----:B0-----:R-:W2:Y:S04]  /*291a0*/  LDL.LU.64 R40, [R1+0xf20] ;  /* 0x000f200001287983 */ /* 0x001ea80000300a00 */
[----:B------:R-:W2:Y:S04]  /*291b0*/  LDL.LU.64 R42, [R1+0xf28] ;  /* 0x000f2800012a7983 */ /* 0x000ea80000300a00 */
[----:B------:R-:W-:Y:S04]  /*291c0*/  STL.64 [R1+0xf30], R4 ;  /* 0x000f300401007387 */ /* 0x000fe80000100a00 */
[----:B------:R0:W-:Y:S04]  /*291d0*/  STL.64 [R1+0xf38], R6 ;  /* 0x000f380601007387 */ /* 0x0001e80000100a00 */
[----:B0-----:R-:W4:Y:S04]  /*291e0*/  LDL.LU R7, [R1+0x30e8] ;  /* 0x0030e80001077983 */ /* 0x001f280000300800 */
[----:B------:R-:W2:Y:S04]  /*291f0*/  LDL.LU.64 R4, [R1+0x30e0] ;  /* 0x0030e00001047983 */ /* 0x000ea80000300a00 */
[----:B---3--:R-:W-:Y:S04]  /*29200*/  STL.64 [R1+0x30a0], R10 ;  /* 0x0030a00a01007387 */ /* 0x008fe80000100a00 */
[----:B------:R2:W-:Y:S02]  /*29210*/  STL.64 [R1+0x3098], R8 ;  /* 0x0030980801007387 */ /* 0x0005e40000100a00 */
[C---:B--2---:R-:W-:Y:S02]  /*29220*/  HMMA.16816.F32.BF16 R8, R52.reuse, R4, R40 ;  /* 0x000000043408723c */ /* 0x044fe40000041828 */
[----:B----4-:R-:W-:Y:S04]  /*29230*/  STL [R1+0x30b8], R7 ;  /* 0x0030b80701007387 */ /* 0x010fe80000100800 */
[----:B------:R0:W-:Y:S02]  /*29240*/  STL.64 [R1+0x30b0], R4 ;  /* 0x0030b00401007387 */ /* 0x0001e40000100a00 */
[C---:B0-----:R-:W-:Y:S11]  /*29250*/  HMMA.16816.F32.BF16 R4, R52.reuse, R36, R48 ;  /* 0x000000243404723c */ /* 0x041ff60000041830 */
[----:B------:R-:W-:Y:S04]  /*29260*/  STL.64 [R1+0xf20], R8 ;  /* 0x000f200801007387 */ /* 0x000fe80000100a00 */
[----:B------:R0:W-:Y:S04]  /*29270*/  STL.64 [R1+0xf28], R10 ;  /* 0x000f280a01007387 */ /* 0x0001e80000100a00 */
[----:B------:R-:W-:Y:S01]  /*29280*/  STL.64 [R1+0x3058], R32 ;  /* 0x0030582001007387 */ /* 0x000fe20000100a00 */
[C---:B0-----:R-:W-:Y:S03]  /*29290*/  HMMA.16816.F32.BF16 R8, R52.reuse, R32, R56 ;  /* 0x000000203408723c */ /* 0x041fe60000041838 */
[----:B------:R-:W-:Y:S04]  /*292a0*/  STL.64 [R1+0xf10], R4 ;  /* 0x000f100401007387 */ /* 0x000fe80000100a00 */
        /* <DEDUP_REMOVED lines=10> */
[----:B0-----:R-:W4:Y:S04]  /*29350*/  LDL.LU.64 R4, [R1+0xff0] ;  /* 0x000ff00001047983 */ /* 0x001f280000300a00 */
[----:B-1----:R-:W4:Y:S04]  /*29360*/  LDL.LU.64 R6, [R1+0xff8] ;  /* 0x000ff80001067983 */ /* 0x002f280000300a00 */
[----:B------:R-:W2:Y:S04]  /*29370*/  LDL.LU.64 R8, [R1+0x510] ;  /* 0x0005100001087983 */ /* 0x000ea80000300a00 */
[----:B------:R-:W2:Y:S04]  /*29380*/  LDL.LU.64 R10, [R1+0x518] ;  /* 0x00051800010a7983 */ /* 0x000ea80000300a00 */
[----:B------:R-:W2:Y:S04]  /*29390*/  LDL.LU.64 R40, [R1+0x500] ;  /* 0x0005000001287983 */ /* 0x000ea80000300a00 */
[----:B------:R-:W2:Y:S04]  /*293a0*/  LDL.LU.64 R42, [R1+0x508] ;  /* 0x00050800012a7983 */ /* 0x000ea80000300a00 */
[----:B------:R-:W2:Y:S04]  /*293b0*/  LDL.LU.64 R48, [R1+0x4f0] ;  /* 0x0004f00001307983 */ /* 0x000ea80000300a00 */
[----:B------:R-:W2:Y:S04]  /*293c0*/  LDL.LU.64 R50, [R1+0x4f8] ;  /* 0x0004f80001327983 */ /* 0x000ea80000300a00 */
[----:B------:R-:W2:Y:S04]  /*293d0*/  LDL.LU.64 R32, [R1+0x4d0] ;  /* 0x0004d00001207983 */ /* 0x000ea80000300a00 */
[----:B------:R-:W2:Y:S04]  /*293e0*/  LDL.LU.64 R34, [R1+0x4d8] ;  /* 0x0004d80001227983 */ /* 0x000ea80000300a00 */
[----:B------:R-:W-:Y:S04]  /*293f0*/  STL.64 [R1+0x3050], R30 ;  /* 0x0030501e01007387 */ /* 0x000fe80000100a00 */
[----:B------:R0:W-:Y:S04]  /*29400*/  STL.64 [R1+0x3048], R28 ;  /* 0x0030481c01007387 */ /* 0x0001e80000100a00 */
[----:B0-----:R-:W2:Y:S04]  /*29410*/  LDL.LU.64 R28, [R1+0xee0] ;  /* 0x000ee000011c7983 */ /* 0x001ea80000300a00 */
[----:B------:R-:W2:Y:S02]  /*29420*/  LDL.LU.64 R30, [R1+0xee8] ;  /* 0x000ee800011e7983 */ /* 0x000ea40000300a00 */
[----:B--2---:R-:W-:-:S15]  /*29430*/  HMMA.16816.F32.BF16 R28, R52, R24, R28 ;  /* 0x00000018341c723c */ /* 0x004fde000004181c */
[----:B------:R-:W-:-:S04]  /*29440*/  NOP ;  /* 0x0000000000007918 */ /* 0x000fc80000000000 */
[----:B------:R0:W-:Y:S04]  /*29450*/  STL.64 [R1+0xee0], R28 ;  /* 0x000ee01c01007387 */ /* 0x0001e80000100a00 */
[----:B------:R1:W-:Y:S04]  /*29460*/  STL.64 [R1+0xee8], R30 ;  /* 0x000ee81e01007387 */ /* 0x0003e80000100a00 */
[----:B0-----:R-:W2:Y:S04]  /*29470*/  LDL.LU.64 R28, [R1+0xd00] ;  /* 0x000d0000011c7983 */ /* 0x001ea80000300a00 */
[----:B-1----:R-:W2:Y:S04]  /*29480*/  LDL.LU.64 R30, [R1+0xd08] ;  /* 0x000d0800011e7983 */ /* 0x002ea80000300a00 */
[----:B------:R-:W-:Y:S04]  /*29490*/  STL.64 [R1+0x3040], R26 ;  /* 0x0030401a01007387 */ /* 0x000fe80000100a00 */
[----:B------:R0:W-:Y:S04]  /*294a0*/  STL.64 [R1+0x3038], R24 ;  /* 0x0030381801007387 */ /* 0x0001e80000100a00 */
[----:B0-----:R-:W2:Y:S04]  /*294b0*/  LDL.LU.64 R24, [R1+0xed0] ;  /* 0x000ed00001187983 */ /* 0x001ea80000300a00 */
[----:B------:R-:W2:Y:S01]  /*294c0*/  LDL.LU.64 R26, [R1+0xed8] ;  /* 0x000ed800011a7983 */ /* 0x000ea20000300a00 */
[C---:B------:R-:W-:Y:S08]  /*294d0*/  HMMA.16816.F32.BF16 R12, R52.reuse, R16, R12 ;  /* 0x00000010340c723c */ /* 0x040ff0000004180c */
        /* <DEDUP_REMOVED lines=9> */
[----:B------:R-:W3:Y:S01]  /*29570*/  LDL.LU.64 R12, [R1+0x30d0] ;  /* 0x0030d000010c7983 */ /* 0x000ee20000300a00 */
[----:B------:R-:W-:-:S02]  /*29580*/  IMAD.MOV.U32 R44, RZ, RZ, R3 ;  /* 0x000000ffff2c7224 */ /* 0x000fc400078e0003 */
[----:B------:R-:W-:Y:S01]  /*29590*/  IMAD.MOV.U32 R45, RZ, RZ, R2 ;  /* 0x000000ffff2d7224 */ /* 0x000fe200078e0002 */
[----:B---3--:R-:W-:Y:S01]  /*295a0*/  HMMA.16816.F32.BF16 R52, R52, R12, R56 ;  /* 0x0000000c3434723c */ /* 0x008fe20000041838 */
[----:B------:R-:W4:Y:S04]  /*295b0*/  LDL.LU.64 R58, [R1+0x30c8] ;  /* 0x0030c800013a7983 */ /* 0x000f280000300a00 */
[----:B------:R-:W4:-:S14]  /*295c0*/  LDL.LU.64 R56, [R1+0x30c0] ;  /* 0x0030c00001387983 */ /* 0x000f1c0000300a00 */
[----:B------:R0:W-:Y:S04]  /*295d0*/  STL.64 [R1+0x640], R52 ;  /* 0x0006403401007387 */ /* 0x0001e80000100a00 */
[----:B------:R1:W-:Y:S04]  /*295e0*/  STL.64 [R1+0x648], R54 ;  /* 0x0006483601007387 */ /* 0x0003e80000100a00 */
[----:B0-----:R-:W3:Y:S04]  /*295f0*/  LDL.LU.64 R52, [R1+0x4e0] ;  /* 0x0004e00001347983 */ /* 0x001ee80000300a00 */
[----:B-1----:R-:W3:Y:S01]  /*29600*/  LDL.LU.64 R54, [R1+0x4e8] ;  /* 0x0004e80001367983 */ /* 0x002ee20000300a00 */
[----:B----4-:R-:W-:Y:S03]  /*29610*/  HMMA.16816.F32.BF16 R44, R56, R44, R4 ;  /* 0x0000002c382c723c */ /* 0x010fe60000041804 */
[----:B------:R-:W4:Y:S04]  /*29620*/  LDL.LU R7, [R1+0x30b8] ;  /* 0x0030b80001077983 */ /* 0x000f280000300800 */
[----:B------:R-:W2:-:S12]  /*29630*/  LDL.LU.64 R4, [R1+0x30b0] ;  /* 0x0030b00001047983 */ /* 0x000e980000300a00 */
        /* <DEDUP_REMOVED lines=16> */
[----:B------:R-:W3:-:S15]  /*29740*/  LDL.LU.64 R48, [R1+0x3070] ;  /* 0x0030700001307983 */ /* 0x000ede0000300a00 */
[----:B------:R-:W-:Y:S02]  /*29750*/  NOP ;  /* 0x0000000000007918 */ /* 0x000fe40000000000 */
[----:B------:R-:W-:Y:S04]  /*29760*/  STL.64 [R1+0x4f0], R44 ;  /* 0x0004f02c01007387 */ /* 0x000fe80000100a00 */
[----:B------:R0:W-:Y:S04]  /*29770*/  STL.64 [R1+0x4f8], R46 ;  /* 0x0004f82e01007387 */ /* 0x0001e80000100a00 */
[----:B0-----:R-:W4:Y:S04]  /*29780*/  LDL.LU.64 R46, [R1+0x3068] ;  /* 0x00306800012e7983 */ /* 0x001f280000300a00 */
[----:B------:R-:W4:Y:S01]  /*29790*/  LDL.LU.64 R44, [R1+0x3060] ;  /* 0x00306000012c7983 */ /* 0x000f220000300a00 */
[C---:B--2---:R-:W-:Y:S08]  /*297a0*/  HMMA.16816.F32.BF16 R28, R56.reuse, R40, R28 ;  /* 0x00000028381c723c */ /* 0x044ff0000004181c */
[C---:B------:R-:W-:Y:S08]  /*297b0*/  HMMA.16816.F32.BF16 R24, R56.reuse, R8, R24 ;  /* 0x000000083818723c */ /* 0x040ff00000041818 */
[C---:B---3--:R-:W-:Y:S01]  /*297c0*/  HMMA.16816.F32.BF16 R48, R56.reuse, R48, R52 ;  /* 0x000000303830723c */ /* 0x048fe20000041834 */
[----:B------:R-:W0:Y:S07]  /*297d0*/  LDSM.16.MT88.4 R52, [R0+UR5+0x180] ;  /* 0x000180050034783b */ /* 0x000e2e0008004200 */
[C---:B----4-:R-:W-:Y:S01]  /*297e0*/  HMMA.16816.F32.BF16 R32, R56.reuse, R44, R32 ;  /* 0x0000002c3820723c */ /* 0x050fe20000041820 */
[----:B------:R-:W-:Y:S10]  /*297f0*/  STL.64 [R1+0x2ff0], R46 ;  /* 0x002ff02e01007387 */ /* 0x000ff40000100a00 */
[----:B------:R-:W-:Y:S04]  /*29800*/  STL.64 [R1+0x4e0], R48 ;  /* 0x0004e03001007387 */ /* 0x000fe80000100a00 */
[----:B------:R-:W-:Y:S04]  /*29810*/  STL.64 [R1+0x4e8], R50 ;  /* 0x0004e83201007387 */ /* 0x000fe80000100a00 */
[----:B------:R-:W-:Y:S04]  /*29820*/  STL.64 [R1+0x2fe8], R44 ;  /* 0x002fe82c01007387 */ /* 0x000fe80000100a00 */
[----:B------:R-:W-:Y:S04]  /*29830*/  STL.64 [R1+0x4d0], R32 ;  /* 0x0004d02001007387 */ /* 0x000fe80000100a00 */
[----:B------:R-:W-:Y:S04]  /*29840*/  STL.64 [R1+0x4d8], R34 ;  /* 0x0004d82201007387 */ /* 0x000fe80000100a00 */
[----:B0-----:R-:W-:Y:S04]  /*29850*/  STL.64 [R1+0x2fa0], R54 ;  /* 0x002fa03601007387 */ /* 0x001fe80000100a00 */
[----:B------:R0:W-:Y:S04]  /*29860*/  STL.64 [R1+0x2f98], R52 ;  /* 0x002f983401007387 */ /* 0x0001e80000100a00 */
[----:B------:R-:W-:Y:S04]  /*29870*/  STL.64 [R1+0x3000], R42 ;  /* 0x0030002a01007387 */ /* 0x000fe80000100a00 */
[----:B------:R-:W-:Y:S04]  /*29880*/  STL.64 [R1+0x2ff8], R40 ;  /* 0x002ff82801007387 */ /* 0x000fe80000100a00 */
[----:B------:R1:W-:Y:S04]  /*29890*/  STL.64 [R1+0xd00], R28 ;  /* 0x000d001c01007387 */ /* 0x0003e80000100a00 */
[----:B------:R2:W-:Y:S04]  /*298a0*/  STL.64 [R1+0xd08], R30 ;  /* 0x000d081e01007387 */ /* 0x0005e80000100a00 */
[----:B0-----:R-:W3:Y:S04]  /*298b0*/  LDL.LU.64 R52, [R1+0xce0] ;  /* 0x000ce00001347983 */ /* 0x001ee80000300a00 */
[----:B------:R-:W3:Y:S04]  /*298c0*/  LDL.LU.64 R54, [R1+0xce8] ;  /* 0x000ce80001367983 */ /* 0x000ee80000300a00 */
[----:B------:R0:W-:Y:S04]  /*298d0*/  STL.64 [R1+0xcf0], R24 ;  /* 0x000cf01801007387 */ /* 0x0001e80000100a00 */
[----:B------:R4:W-:Y:S04]  /*298e0*/  STL.64 [R1+0xcf8], R26 ;  /* 0x000cf81a01007387 */ /* 0x0009e80000100a00 */
[----:B------:R-:W3:Y:S04]  /*298f0*/  LDL.LU.64 R32, [R1+0xcd0] ;  /* 0x000cd00001207983 */ /* 0x000ee80000300a00 */
[----:B------:R-:W3:Y:S04]  /*29900*/  LDL.LU.64 R34, [R1+0xcd8] ;  /* 0x000cd80001227983 */ /* 0x000ee80000300a00 */
[----:B-1----:R-:W3:Y:S04]  /*29910*/  LDL.LU.64 R28, [R1+0xcc0] ;  /* 0x000cc000011c7983 */ /* 0x002ee80000300a00 */
[----:B--2---:R-:W2:Y:S04]  /*29920*/  LDL.LU.64 R30, [R1+0xcc8] ;  /* 0x000cc800011e7983 */ /* 0x004ea80000300a00 */
[----:B0-----:R-:W2:Y:S04]  /*29930*/  LDL.LU.64 R24, [R1+0xcb0] ;  /* 0x000cb00001187983 */ /* 0x001ea80000300a00 */
[----:B----4-:R-:W4:Y:S04]  /*29940*/  LDL.LU.64 R26, [R1+0xcb8] ;  /* 0x000cb800011a7983 */ /* 0x010f280000300a00 */
[----:B------:R-:W2:Y:S04]  /*29950*/  LDL.LU.64 R48, [R1+0xca0] ;  /* 0x000ca00001307983 */ /* 0x000ea80000300a00 */
[----:B------:R-:W2:Y:S04]  /*29960*/  LDL.LU.64 R50, [R1+0xca8] ;  /* 0x000ca80001327983 */ /* 0x000ea80000300a00 */
        /* <DEDUP_REMOVED lines=13> */
[----:B------:R0:W-:Y:S04]  /*29a40*/  STL.64 [R1+0xce0], R52 ;  /* 0x000ce03401007387 */ /* 0x0001e80000100a00 */
[----:B------:R-:W-:Y:S04]  /*29a50*/  STL.64 [R1+0xce8], R54 ;  /* 0x000ce83601007387 */ /* 0x000fe80000100a00 */
[----:B0-----:R-:W2:Y:S04]  /*29a60*/  LDL.64 R52, [R1] ;  /* 0x0000000001347983 */ /* 0x001ea80000100a00 */
[----:B------:R0:W-:Y:S04]  /*29a70*/  STL.64 [R1+0xcd0], R32 ;  /* 0x000cd02001007387 */ /* 0x0001e80000100a00 */
[----:B------:R-:W-:Y:S04]  /*29a80*/  STL.64 [R1+0xcd8], R34 ;  /* 0x000cd82201007387 */ /* 0x000fe80000100a00 */
[----:B0-----:R-:W2:Y:S02]  /*29a90*/  LDL.LU.64 R32, [R1+0x3058] ;  /* 0x0030580001207983 */ /* 0x001ea40000300a00 */
[----:B--2---:R-:W-:-:S15]  /*29aa0*/  HMMA.16816.F32.BF16 R28, R56, R32, R28 ;  /* 0x00000020381c723c */ /* 0x004fde000004181c */
[----:B------:R-:W-:-:S04]  /*29ab0*/  NOP ;  /* 0x0000000000007918 */ /* 0x000fc80000000000 */
[----:B------:R-:W-:Y:S04]  /*29ac0*/  STL.64 [R1+0xcc0], R28 ;  /* 0x000cc01c01007387 */ /* 0x000fe80000100a00 */
[----:B------:R0:W-:Y:S04]  /*29ad0*/  STL.64 [R1+0xcc8], R30 ;  /* 0x000cc81e01007387 */ /* 0x0001e80000100a00 */
[----:B0-----:R-:W2:Y:S04]  /*29ae0*/  LDL.LU.64 R30, [R1+0x3050] ;  /* 0x00305000011e7983 */ /* 0x001ea80000300a00 */
[----:B------:R-:W4:Y:S02]  /*29af0*/  LDL.LU.64 R28, [R1+0x3048] ;  /* 0x00304800011c7983 */ /* 0x000f240000300a00 */
[----:B----4-:R-:W-:-:S15]  /*29b00*/  HMMA.16816.F32.BF16 R24, R56, R28, R24 ;  /* 0x0000001c3818723c */ /* 0x010fde0000041818 */
[----:B------:R-:W-:-:S04]  /*29b10*/  NOP ;  /* 0x0000000000007918 */ /* 0x000fc80000000000 */
[----:B------:R-:W-:Y:S04]  /*29b20*/  STL.64 [R1+0xcb0], R24 ;  /* 0x000cb01801007387 */ /* 0x000fe80000100a00 */
[----:B------:R0:W-:Y:S04]  /*29b30*/  STL.64 [R1+0xcb8], R26 ;  /* 0x000cb81a01007387 */ /* 0x0001e80000100a00 */
[----:B0-----:R-:W4:Y:S04]  /*29b40*/  LDL.LU.64 R26, [R1+0x3040] ;  /* 0x00304000011a7983 */ /* 0x001f280000300a00 */
[----:B------:R-:W2:Y:S01]  /*29b50*/  LDL.LU.64 R24, [R1+0x3038] ;  /* 0x0030380001187983 */ /* 0x000ea20000300a00 */
[C---:B------:R-:W-:Y:S08]  /*29b60*/  HMMA.16816.F32.BF16 R44, R56.reuse, R20, R44 ;  /* 0x00000014382c723c */ /* 0x040ff0000004182c */
        /* <DEDUP_REMOVED lines=8> */
[----:B0-----:R-:W4:Y:S04]  /*29bf0*/  LDL.64 R24, [R1+0x10] ;  /* 0x0000100001187983 */ /* 0x001f280000100a00 */
[----:B------:R0:W-:Y:S04]  /*29c00*/  STL.64 [R1+0xc90], R44 ;  /* 0x000c902c01007387 */ /* 0x0001e80000100a00 */
[----:B------:R1:W-:Y:S04]  /*29c10*/  STL.64 [R1+0xc98], R46 ;  /* 0x000c982e01007387 */ /* 0x0003e80000100a00 */
[----:B0-----:R-:W2:Y:S04]  /*29c20*/  LDL.LU.64 R44, [R1+0x370] ;  /* 0x00037000012c7983 */ /* 0x001ea80000300a00 */
[----:B-1----:R-:W2:Y:S04]  /*29c30*/  LDL.LU.64 R46, [R1+0x378] ;  /* 0x00037800012e7983 */ /* 0x002ea80000300a00 */
[----:B------:R-:W-:Y:S04]  /*29c40*/  STL.64 [R1+0x2fd0], R22 ;  /* 0x002fd01601007387 */ /* 0x000fe80000100a00 */
[----:B------:R0:W-:Y:S04]  /*29c50*/  STL.64 [R1+0x2fc8], R20 ;  /* 0x002fc81401007387 */ /* 0x0001e80000100a00 */
[----:B0-----:R-:W4:Y:S04]  /*29c60*/  LDL.LU.64 R20, [R1+0x4c0] ;  /* 0x0004c00001147983 */ /* 0x001f280000300a00 */
[----:B------:R-:W4:Y:S01]  /*29c70*/  LDL.LU.64 R22, [R1+0x4c8] ;  /* 0x0004c80001167983 */ /* 0x000f220000300a00 */
[----:B------:R-:W-:-:S15]  /*29c80*/  HMMA.16816.F32.BF16 R40, R56, R16, R40 ;  /* 0x000000103828723c */ /* 0x000fde0000041828 */
[----:B------:R-:W-:-:S04]  /*29c90*/  NOP ;  /* 0x0000000000007918 */ /* 0x000fc80000000000 */
[----:B------:R0:W-:Y:S04]  /*29ca0*/  STL.64 [R1+0xc80], R40 ;  /* 0x000c802801007387 */ /* 0x0001e80000100a00 */
[----:B------:R1:W-:Y:S04]  /*29cb0*/  STL.64 [R1+0xc88], R42 ;  /* 0x000c882a01007387 */ /* 0x0003e80000100a00 */
[----:B0-----:R-:W4:Y:S04]  /*29cc0*/  LDL.LU.64 R40, [R1+0x350] ;  /* 0x0003500001287983 */ /* 0x001f280000300a00 */
[----:B-1----:R-:W4:Y:S04]  /*29cd0*/  LDL.LU.64 R42, [R1+0x358] ;  /* 0x00035800012a7983 */ /* 0x002f280000300a00 */
[----:B------:R-:W-:Y:S04]  /*29ce0*/  STL.64 [R1+0x2fc0], R18 ;  /* 0x002fc01201007387 */ /* 0x000fe80000100a00 */
[----:B------:R4:W-:Y:S01]  /*29cf0*/  STL.64 [R1+0x2fb8], R16 ;  /* 0x002fb81001007387 */ /* 0x0009e20000100a00 */
[----:B---3--:R-:W-:-:S02]  /*29d00*/  IMAD.MOV.U32 R34, RZ, RZ, R8 ;  /* 0x000000ffff227224 */ /* 0x008fc400078e0008 */
[----:B------:R-:W-:Y:S01]  /*29d10*/  IMAD.MOV.U32 R6, RZ, RZ, R9 ;  /* 0x000000ffff067224 */ /* 0x000fe200078e0009 */
[----:B--2---:R-:W-:Y:S08]  /*29d20*/  HMMA.16816.F32.BF16 R44, R48, R8, R44 ;  /* 0x00000008302c723c */ /* 0x004ff0000004182c */
[----:B----4-:R-:W-:Y:S01]  /*29d30*/  HMMA.16816.F32.BF16 R16, R56, R12, R20 ;  /* 0x0000000c3810723c */ /* 0x010fe20000041814 */
[----:B------:R-:W2:Y:S04]  /*29d40*/  LDL.LU.64 R56, [R1+0x340] ;  /* 0x0003400001387983 */ /* 0x000ea80000300a00 */
[----:B------:R-:W2:-:S14]  /*29d50*/  LDL.LU.64 R58, [R1+0x348] ;  /* 0x00034800013a7983 */ /* 0x000e9c0000300a00 */
[----:B------:R0:W-:Y:S04]  /*29d60*/  STL.64 [R1+0x4c0], R16 ;  /* 0x0004c01001007387 */ /* 0x0001e80000100a00 */
[----:B------:R1:W-:Y:S04]  /*29d70*/  STL.64 [R1+0x4c8], R18 ;  /* 0x0004c81201007387 */ /* 0x0003e80000100a00 */
[----:B------:R-:W3:Y:S04]  /*29d80*/  LDL.LU.64 R20, [R1+0x330] ;  /* 0x0003300001147983 */ /* 0x000ee80000300a00 */
[----:B------:R-:W3:Y:S04]  /*29d90*/  LDL.LU.64 R22, [R1+0x338] ;  /* 0x0003380001167983 */ /* 0x000ee80000300a00 */
[----:B0-----:R-:W4:Y:S04]  /*29da0*/  LDL.LU.64 R16, [R1+0x320] ;  /* 0x0003200001107983 */ /* 0x001f280000300a00 */
[----:B-1----:R-:W4:Y:S04]  /*29db0*/  LDL.LU.64 R18, [R1+0x328] ;  /* 0x0003280001127983 */ /* 0x002f280000300a00 */
[----:B------:R-:W-:Y:S04]  /*29dc0*/  STL.64 [R1+0x2fb0], R14 ;  /* 0x002fb00e01007387 */ /* 0x000fe80000100a00 */
[----:B------:R0:W-:Y:S04]  /*29dd0*/  STL.64 [R1+0x2fa8], R12 ;  /* 0x002fa80c01007387 */ /* 0x0001e80000100a00 */
[----:B0-----:R-:W2:Y:S04]  /*29de0*/  LDL.LU.64 R12, [R1+0x360] ;  /* 0x00036000010c7983 */ /* 0x001ea80000300a00 */
[----:B------:R-:W2:Y:S04]  /*29df0*/  LDL.LU.64 R14, [R1+0x368] ;  /* 0x00036800010e7983 */ /* 0x000ea80000300a00 */
[----:B------:R0:W-:Y:S04]  /*29e00*/  STL.64 [R1+0x370], R44 ;  /* 0x0003702c01007387 */ /* 0x0001e80000100a00 */
[----:B------:R-:W-:Y:S04]  /*29e10*/  STL.64 [R1+0x378], R46 ;  /* 0x0003782e01007387 */ /* 0x000fe80000100a00 */
[----:B0-----:R-:W2:Y:S04]  /*29e20*/  LDL.LU.64 R44, [R1+0x3020] ;  /* 0x00302000012c7983 */ /* 0x001ea80000300a00 */
[----:B------:R-:W2:Y:S02]  /*29e30*/  LDL.LU.64 R8, [R1+0x3018] ;  /* 0x0030180001087983 */ /* 0x000ea40000300a00 */
[C---:B--2---:R-:W-:Y:S08]  /*29e40*/  HMMA.16816.F32.BF16 R12, R48.reuse, R8, R12 ;  /* 0x00000008300c723c */ /* 0x044ff0000004180c */
[----:B------:R-:W-:Y:S11]  /*29e50*/  HMMA.16816.F32.BF16 R40, R48, R44, R40 ;  /* 0x0000002c3028723c */ /* 0x000ff60000041828 */
[----:B------:R0:W-:Y:S04]  /*29e60*/  STL.64 [R1+0x360], R12 ;  /* 0x0003600c01007387 */ /* 0x0001e80000100a00 */
[----:B------:R1:W-:Y:S04]  /*29e70*/  STL.64 [R1+0x368], R14 ;  /* 0x0003680e01007387 */ /* 0x0003e80000100a00 */
[----:B------:R-:W2:Y:S01]  /*29e80*/  LDL.LU.64 R10, [R1+0x3010] ;  /* 0x00301000010a7983 */ /* 0x000ea20000300a00 */
[----:B0-----:R-:W-:-:S02]  /*29e90*/  IMAD.MOV.U32 R13, RZ, RZ, R8 ;  /* 0x000000ffff0d7224 */ /* 0x001fc400078e0008 */
[----:B------:R-:W-:Y:S02]  /*29ea0*/  IMAD.MOV.U32 R12, RZ, RZ, R9 ;  /* 0x000000ffff0c7224 */ /* 0x000fe400078e0009 */
[----:B------:R-:W2:Y:S04]  /*29eb0*/  LDL.LU.64 R8, [R1+0x3008] ;  /* 0x0030080001087983 */ /* 0x000ea80000300a00 */
[----:B------:R-:W-:Y:S04]  /*29ec0*/  STL.64 [R1+0x350], R40 ;  /* 0x0003502801007387 */ /* 0x000fe80000100a00 */
[----:B------:R0:W-:Y:S01]  /*29ed0*/  STL.64 [R1+0x358], R42 ;  /* 0x0003582a01007387 */ /* 0x0001e20000100a00 */
[----:B-1----:R-:W-:-:S02]  /*29ee0*/  IMAD.MOV.U32 R15, RZ, RZ, R44 ;  /* 0x000000ffff0f7224 */ /* 0x002fc400078e002c */
[----:B------:R-:W-:Y:S01]  /*29ef0*/  IMAD.MOV.U32 R14, RZ, RZ, R45 ;  /* 0x000000ffff0e7224 */ /* 0x000fe200078e002d */
[----:B0-----:R-:W2:Y:S04]  /*29f00*/  LDL.LU.64 R42, [R1+0x3000] ;  /* 0x00300000012a7983 */ /* 0x001ea80000300a00 */
[----:B------:R-:W2:Y:S04]  /*29f10*/  LDL.LU.64 R40, [R1+0x2ff8] ;  /* 0x002ff80001287983 */ /* 0x000ea80000300a00 */
[----:B------:R-:W2:Y:S04]  /*29f20*/  LDL.LU.64 R46, [R1+0x2ff0] ;  /* 0x002ff000012e7983 */ /* 0x000ea80000300a00 */
[----:B------:R-:W4:Y:S01]  /*29f30*/  LDL.LU.64 R44, [R1+0x2fe8] ;  /* 0x002fe800012c7983 */ /* 0x000f220000300a00 */
[C---:B------:R-:W-:Y:S08]  /*29f40*/  HMMA.16816.F32.BF16 R56, R48.reuse, R24, R56 ;  /* 0x000000183038723c */ /* 0x040ff00000041838 */
[----:B---3--:R-:W-:Y:S01]  /*29f50*/  HMMA.16816.F32.BF16 R20, R48, R52, R20 ;  /* 0x000000343014723c */ /* 0x008fe20000041814 */
[----:B------:R-:W-:-:S02]  /*29f60*/  IMAD.MOV.U32 R60, RZ, RZ, R52 ;  /* 0x000000ffff3c7224 */ /* 0x000fc400078e0034 */
[----:B------:R-:W-:-:S08]  /*29f70*/  IMAD.MOV.U32 R35, RZ, RZ, R53 ;  /* 0x000000ffff237224 */ /* 0x000fd000078e0035 */
[----:B------:R-:W-:Y:S04]  /*29f80*/  STL.64 [R1+0x340], R56 ;  /* 0x0003403801007387 */ /* 0x000fe80000100a00 */
[----:B------:R-:W-:Y:S04]  /*29f90*/  STL.64 [R1+0x348], R58 ;  /* 0x0003483a01007387 */ /* 0x000fe80000100a00 */
[----:B------:R-:W-:Y:S04]  /*29fa0*/  STL.64 [R1+0x330], R20 ;  /* 0x0003301401007387 */ /* 0x000fe80000100a00 */
[----:B------:R-:W-:Y:S04]  /*29fb0*/  STL.64 [R1+0x338], R22 ;  /* 0x0003381601007387 */ /* 0x000fe80000100a00 */
[----:B------:R-:W3:Y:S04]  /*29fc0*/  LDL.LU.64 R52, [R1+0xac0] ;  /* 0x000ac00001347983 */ /* 0x000ee80000300a00 */
[----:B------:R-:W3:Y:S01]  /*29fd0*/  LDL.LU.64 R54, [R1+0xac8] ;  /* 0x000ac80001367983 */ /* 0x000ee20000300a00 */
[----:B------:R-:W-:-:S02]  /*29fe0*/  IMAD.MOV.U32 R3, RZ, RZ, R24 ;  /* 0x000000ffff037224 */ /* 0x000fc400078e0018 */
[----:B------:R-:W-:Y:S01]  /*29ff0*/  IMAD.MOV.U32 R2, RZ, RZ, R25 ;  /* 0x000000ffff027224 */ /* 0x000fe200078e0019 */
[----:B----4-:R-:W-:-:S15]  /*2a000*/  HMMA.16816.F32.BF16 R16, R48, R44, R16 ;  /* 0x0000002c3010723c */ /* 0x010fde0000041810 */
[----:B------:R-:W-:-:S04]  /*2a010*/  NOP ;  /* 0x0000000000007918 */ /* 0x000fc80000000000 */
[----:B------:R-:W-:Y:S04]  /*2a020*/  STL.64 [R1+0x320], R16 ;  /* 0x0003201001007387 */ /* 0x000fe80000100a00 */
[----:B------:R-:W-:Y:S04]  /*2a030*/  STL.64 [R1+0x328], R18 ;  /* 0x0003281201007387 */ /* 0x000fe80000100a00 */
[----:B--2---:R-:W-:Y:S04]  /*2a040*/  STL.64 [R1+0x2f58], R46 ;  /* 0x002f582e01007387 */ /* 0x004fe80000100a00 */
[----:B------:R0:W-:Y:S02]  /*2a050*/  STL.64 [R1+0x2f50], R44 ;  /* 0x002f502c01007387 */ /* 0x0001e40000100a00 */
[----:B0-----:R-:W-:-:S02]  /*2a060*/  IMAD.MOV.U32 R44, RZ, RZ, R15 ;  /* 0x000000ffff2c7224 */ /* 0x001fc400078e000f */
[----:B------:R-:W-:-:S05]  /*2a070*/  IMAD.MOV.U32 R45, RZ, RZ, R14 ;  /* 0x000000ffff2d7224 */ /* 0x000fca00078e000e */
[----:B------:R0:W-:Y:S04]  /*2a080*/  STL.64 [R1+0x2f68], R44 ;  /* 0x002f682c01007387 */ /* 0x0001e80000100a00 */
[----:B------:R-:W2:Y:S04]  /*2a090*/  LDL.LU.64 R24, [R1+0xab0] ;  /* 0x000ab00001187983 */ /* 0x000ea80000300a00 */
[----:B------:R-:W2:Y:S04]  /*2a0a0*/  LDL.LU.64 R26, [R1+0xab8] ;  /* 0x000ab800011a7983 */ /* 0x000ea80000300a00 */
[----:B------:R-:W4:Y:S04]  /*2a0b0*/  LDL.LU.64 R20, [R1+0xaa0] ;  /* 0x000aa00001147983 */ /* 0x000f280000300a00 */
[----:B------:R-:W4:Y:S04]  /*2a0c0*/  LDL.LU.64 R22, [R1+0xaa8] ;  /* 0x000aa80001167983 */ /* 0x000f280000300a00 */
[----:B------:R-:W4:Y:S04]  /*2a0d0*/  LDL.LU.64 R16, [R1+0xa90] ;  /* 0x000a900001107983 */ /* 0x000f280000300a00 */
[----:B------:R-:W4:Y:S01]  /*2a0e0*/  LDL.LU.64 R18, [R1+0xa98] ;  /* 0x000a980001127983 */ /* 0x000f220000300a00 */
[----:B------:R-:W-:-:S05]  /*2a0f0*/  LOP3.LUT R0, R61, 0x40, RZ, 0x3c, !PT ;  /* 0x000000403d007812 */ /* 0x000fca00078e3cff */
[----:B------:R-:W1:Y:S01]  /*2a100*/  LDSM.16.MT88.4 R56, [R0+UR5] ;  /* 0x000000050038783b */ /* 0x000e620008004200 */
[----:B---3--:R-:W-:Y:S01]  /*2a110*/  HMMA.16816.F32.BF16 R52, R48, R40, R52 ;  /* 0x000000283034723c */ /* 0x008fe20000041834 */
[----:B0-----:R-:W-:Y:S02]  /*2a120*/  IMAD.MOV.U32 R44, RZ, RZ, R13 ;  /* 0x000000ffff2c7224 */ /* 0x001fe400078e000d */
[----:B------:R-:W-:Y:S02]  /*2a130*/  IMAD.MOV.U32 R45, RZ, RZ, R12 ;  /* 0x000000ffff2d7224 */ /* 0x000fe400078e000c */
[----:B------:R-:W3:Y:S04]  /*2a140*/  LDL.LU.64 R12, [R1+0xa80] ;  /* 0x000a8000010c7983 */ /* 0x000ee80000300a00 */
[----:B------:R-:W3:Y:S04]  /*2a150*/  LDL.LU.64 R14, [R1+0xa88] ;  /* 0x000a8800010e7983 */ /* 0x000ee80000300a00 */
[----:B------:R-:W-:Y:S04]  /*2a160*/  STL.64 [R1+0x2f80], R44 ;  /* 0x002f802c01007387 */ /* 0x000fe80000100a00 */
[----:B-1----:R-:W-:Y:S04]  /*2a170*/  STL.64 [R1+0x2f20], R58 ;  /* 0x002f203a01007387 */ /* 0x002fe80000100a00 */
[----:B------:R0:W-:Y:S02]  /*2a180*/  STL.64 [R1+0x2f18], R56 ;  /* 0x002f183801007387 */ /* 0x0001e40000100a00 */
[----:B0-----:R-:W-:-:S02]  /*2a190*/  IMAD.MOV.U32 R56, RZ, RZ, R60 ;  /* 0x000000ffff387224 */ /* 0x001fc400078e003c */
[----:B------:R-:W-:-:S05]  /*2a1a0*/  IMAD.MOV.U32 R57, RZ, RZ, R35 ;  /* 0x000000ffff397224 */ /* 0x000fca00078e0023 */
[----:B------:R-:W-:Y:S04]  /*2a1b0*/  STL.64 [R1+0x2f60], R56 ;  /* 0x002f603801007387 */ /* 0x000fe80000100a00 */
[----:B------:R-:W-:Y:S04]  /*2a1c0*/  STL.64 [R1+0x2f78], R42 ;  /* 0x002f782a01007387 */ /* 0x000fe80000100a00 */
[----:B------:R-:W-:Y:S04]  /*2a1d0*/  STL.64 [R1+0x2f70], R40 ;  /* 0x002f702801007387 */ /* 0x000fe80000100a00 */
[----:B------:R-:W-:Y:S04]  /*2a1e0*/  STL.64 [R1+0xac0], R52 ;  /* 0x000ac03401007387 */ /* 0x000fe80000100a00 */
[----:B------:R-:W-:Y:S04]  /*2a1f0*/  STL.64 [R1+0xac8], R54 ;  /* 0x000ac83601007387 */ /* 0x000fe80000100a00 */
[----:B------:R-:W-:Y:S04]  /*2a200*/  STL.64 [R1+0x2f90], R10 ;  /* 0x002f900a01007387 */ /* 0x000fe80000100a00 */
[----:B------:R4:W-:Y:S01]  /*2a210*/  STL.64 [R1+0x2f88], R8 ;  /* 0x002f880801007387 */ /* 0x0009e20000100a00 */
[----:B------:R-:W-:Y:S01]  /*2a220*/  IMAD.MOV.U32 R45, RZ, RZ, R6 ;  /* 0x000000ffff2d7224 */ /* 0x000fe200078e0006 */
[C---:B--2---:R-:W-:Y:S08]  /*2a230*/  HMMA.16816.F32.BF16 R24, R48.reuse, R8, R24 ;  /* 0x000000083018723c */ /* 0x044ff00000041818 */
[C---:B----4-:R-:W-:Y:S11]  /*2a240*/  HMMA.16816.F32.BF16 R8, R48.reuse, R4, R20 ;  /* 0x000000043008723c */ /* 0x050ff60000041814 */
[----:B------:R-:W-:Y:S04]  /*2a250*/  STL.64 [R1+0xab0], R24 ;  /* 0x000ab01801007387 */ /* 0x000fe80000100a00 */
[----:B------:R-:W-:Y:S04]  /*2a260*/  STL.64 [R1+0xab8], R26 ;  /* 0x000ab81a01007387 */ /* 0x000fe80000100a00 */
[----:B------:R-:W-:Y:S04]  /*2a270*/  STL [R1+0x2f48], R7 ;  /* 0x002f480701007387 */ /* 0x000fe80000100800 */
[----:B------:R0:W-:Y:S04]  /*2a280*/  STL.64 [R1+0x2f40], R4 ;  /* 0x002f400401007387 */ /* 0x0001e80000100a00 */
[----:B------:R-:W-:Y:S04]  /*2a290*/  STL.64 [R1+0xaa0], R8 ;  /* 0x000aa00801007387 */ /* 0x000fe80000100a00 */
[----:B------:R1:W-:Y:S04]  /*2a2a0*/  STL.64 [R1+0xaa8], R10 ;  /* 0x000aa80a01007387 */ /* 0x0003e80000100a00 */
[----:B0-----:R-:W2:Y:S04]  /*2a2b0*/  LDL.LU.64 R4, [R1+0x150] ;  /* 0x0001500001047983 */ /* 0x001ea80000300a00 */
[----:B------:R-:W2:Y:S01]  /*2a2c0*/  LDL.LU.64 R6, [R1+0x158] ;  /* 0x0001580001067983 */ /* 0x000ea20000300a00 */
[----:B-1----:R-:W-:-:S15]  /*2a2d0*/  HMMA.16816.F32.BF16 R8, R48, R36, R16 ;  /* 0x000000243008723c */ /* 0x002fde0000041810 */
[----:B------:R-:W-:-:S04]  /*2a2e0*/  NOP ;  /* 0x0000000000007918 */ /* 0x000fc80000000000 */
[----:B------:R-:W-:Y:S04]  /*2a2f0*/  STL.64 [R1+0xa90], R8 ;  /* 0x000a900801007387 */ /* 0x000fe80000100a00 */
[----:B------:R3:W-:Y:S04]  /*2a300*/  STL.64 [R1+0xa98], R10 ;  /* 0x000a980a01007387 */ /* 0x0007e80000100a00 */
[----:B------:R-:W4:Y:S04]  /*2a310*/  LDL.LU.64 R24, [R1+0xa70] ;  /* 0x000a700001187983 */ /* 0x000f280000300a00 */
[----:B------:R-:W4:Y:S01]  /*2a320*/  LDL.LU.64 R26, [R1+0xa78] ;  /* 0x000a7800011a7983 */ /* 0x000f220000300a00 */
[----:B---3--:R-:W-:Y:S01]  /*2a330*/  HMMA.16816.F32.BF16 R8, R48, R32, R12 ;  /* 0x000000203008723c */ /* 0x008fe2000004180c */
[----:B------:R-:W-:-:S15]  /*2a340*/  IMAD.MOV.U32 R44, RZ, RZ, R34 ;  /* 0x000000ffff2c7224 */ /* 0x000fde00078e0022 */
[----:B------:R-:W-:-:S03]  /*2a350*/  NOP ;  /* 0x0000000000007918 */ /* 0x000fc60000000000 */
[----:B------:R0:W-:Y:S04]  /*2a360*/  STL.64 [R1+0xa80], R8 ;  /* 0x000a800801007387 */ /* 0x0001e80000100a00 */
[----:B------:R1:W-:Y:S04]  /*2a370*/  STL.64 [R1+0xa88], R10 ;  /* 0x000a880a01007387 */ /* 0x0003e80000100a00 */
[----:B------:R-:W3:Y:S04]  /*2a380*/  LDL.LU.64 R20, [R1+0xa60] ;  /* 0x000a600001147983 */ /* 0x000ee80000300a00 */
[----:B------:R-:W3:Y:S04]  /*2a390*/  LDL.LU.64 R22, [R1+0xa68] ;  /* 0x000a680001167983 */ /* 0x000ee80000300a00 */
[----:B------:R-:W2:Y:S04]  /*2a3a0*/  LDL.LU.64 R16, [R1+0xa50] ;  /* 0x000a500001107983 */ /* 0x000ea80000300a00 */
[----:B------:R-:W2:Y:S04]  /*2a3b0*/  LDL.LU.64 R18, [R1+0xa58] ;  /* 0x000a580001127983 */ /* 0x000ea80000300a00 */
[----:B------:R-:W2:Y:S04]  /*2a3c0*/  LDL.LU.64 R12, [R1+0xa40] ;  /* 0x000a4000010c7983 */ /* 0x000ea80000300a00 */
[----:B------:R-:W2:Y:S04]  /*2a3d0*/  LDL.LU.64 R14, [R1+0xa48] ;  /* 0x000a4800010e7983 */ /* 0x000ea80000300a00 */
[----:B------:R-:W2:Y:S04]  /*2a3e0*/  LDL.LU.64 R52, [R1+0x310] ;  /* 0x0003100001347983 */ /* 0x000ea80000300a00 */
[----:B------:R-:W2:Y:S04]  /*2a3f0*/  LDL.LU.64 R54, [R1+0x318] ;  /* 0x0003180001367983 */ /* 0x000ea80000300a00 */
[----:B0-----:R-:W2:Y:S04]  /*2a400*/  LDL.LU.64 R8, [R1+0x1a0] ;  /* 0x0001a00001087983 */ /* 0x001ea80000300a00 */
[----:B-1----:R-:W2:Y:S04]  /*2a410*/  LDL.LU.64 R10, [R1+0x1a8] ;  /* 0x0001a800010a7983 */ /* 0x002ea80000300a00 */
[----:B------:R-:W2:Y:S04]  /*2a420*/  LDL.LU.64 R40, [R1+0x190] ;  /* 0x0001900001287983 */ /* 0x000ea80000300a00 */
[----:B------:R-:W2:Y:S04]  /*2a430*/  LDL.LU.64 R42, [R1+0x198] ;  /* 0x00019800012a7983 */ /* 0x000ea80000300a00 */
[----:B------:R-:W2:Y:S04]  /*2a440*/  LDL.LU.64 R56, [R1+0x180] ;  /* 0x0001800001387983 */ /* 0x000ea80000300a00 */
[----:B------:R-:W2:Y:S04]  /*2a450*/  LDL.LU.64 R58, [R1+0x188] ;  /* 0x00018800013a7983 */ /* 0x000ea80000300a00 */
[----:B------:R0:W-:Y:S04]  /*2a460*/  STL.64 [R1+0x2f38], R32 ;  /* 0x002f382001007387 */ /* 0x0001e80000100a00 */
[----:B0-----:R-:W2:Y:S04]  /*2a470*/  LDL.LU.64 R32, [R1+0x160] ;  /* 0x0001600001207983 */ /* 0x001ea80000300a00 */
[----:B------:R-:W2:Y:S01]  /*2a480*/  LDL.LU.64 R34, [R1+0x168] ;  /* 0x0001680001227983 */ /* 0x000ea20000300a00 */
[----:B----4-:R-:W-:-:S15]  /*2a490*/  HMMA.16816.F32.BF16 R24, R48, R28, R24 ;  /* 0x0000001c3018723c */ /* 0x010fde0000041818 */
[----:B------:R-:W-:-:S04]  /*2a4a0*/  NOP ;  /* 0x0000000000007918 */ /* 0x000fc80000000000 */
[----:B------:R-:W-:Y:S04]  /*2a4b0*/  STL.64 [R1+0xa70], R24 ;  /* 0x000a701801007387 */ /* 0x000fe80000100a00 */
[----:B------:R0:W-:Y:S04]  /*2a4c0*/  STL.64 [R1+0xa78], R26 ;  /* 0x000a781a01007387 */ /* 0x0001e80000100a00 */
[----:B0-----:R-:W4:Y:S04]  /*2a4d0*/  LDL.LU.64 R26, [R1+0x2fe0] ;  /* 0x002fe000011a7983 */ /* 0x001f280000300a00 */
[----:B------:R-:W3:Y:S04]  /*2a4e0*/  LDL.LU.64 R24, [R1+0x2fd8] ;  /* 0x002fd80001187983 */ /* 0x000ee80000300a00 */
[----:B------:R-:W-:Y:S04]  /*2a4f0*/  STL.64 [R1+0x2f30], R30 ;  /* 0x002f301e01007387 */ /* 0x000fe80000100a00 */
[----:B------:R-:W-:Y:S01]  /*2a500*/  STL.64 [R1+0x2f28], R28 ;  /* 0x002f281c01007387 */ /* 0x000fe20000100a00 */
[----:B---3--:R-:W-:-:S15]  /*2a510*/  HMMA.16816.F32.BF16 R20, R48, R24, R20 ;  /* 0x000000183014723c */ /* 0x008fde0000041814 */
[----:B------:R-:W-:-:S04]  /*2a520*/  NOP ;  /* 0x0000000000007918 */ /* 0x000fc80000000000 */
[----:B------:R-:W-:Y:S04]  /*2a530*/  STL.64 [R1+0xa60], R20 ;  /* 0x000a601401007387 */ /* 0x000fe80000100a00 */
[----:B------:R0:W-:Y:S04]  /*2a540*/  STL.64 [R1+0xa68], R22 ;  /* 0x000a681601007387 */ /* 0x0001e80000100a00 */
[----:B0-----:R-:W3:Y:S04]  /*2a550*/  LDL.LU.64 R22, [R1+0x2fd0] ;  /* 0x002fd00001167983 */ /* 0x001ee80000300a00 */
[----:B------:R-:W2:Y:S02]  /*2a560*/  LDL.LU.64 R20, [R1+0x2fc8] ;  /* 0x002fc80001147983 */ /* 0x000ea40000300a00 */
[----:B--2---:R-:W-:-:S15]  /*2a570*/  HMMA.16816.F32.BF16 R16, R48, R20, R16 ;  /* 0x000000143010723c */ /* 0x004fde0000041810 */
[----:B------:R-:W-:-:S04]  /*2a580*/  NOP ;  /* 0x0000000000007918 */ /* 0x000fc80000000000 */
[----:B------:R-:W-:Y:S04]  /*2a590*/  STL.64 [R1+0xa50], R16 ;  /* 0x000a501001007387 */ /* 0x000fe80000100a00 */
[----:B------:R0:W-:Y:S04]  /*2a5a0*/  STL.64 [R1+0xa58], R18 ;  /* 0x000a581201007387 */ /* 0x0001e80000100a00 */
[----:B0-----:R-:W2:Y:S04]  /*2a5b0*/  LDL.LU.64 R18, [R1+0x2fc0] ;  /* 0x002fc00001127983 */ /* 0x001ea80000300a00 */
        /* <DEDUP_REMOVED lines=27> */
[----:B------:R-:W-:-:S07]  /*2a770*/  IMAD.MOV.U32 R29, RZ, RZ, R2 ;  /* 0x000000ffff1d7224 */ /* 0x000fce00078e0002 */
[C---:B---3--:R-:W-:Y:S08]  /*2a780*/  HMMA.16816.F32.BF16 R48, R52.reuse, R28, R48 ;  /* 0x0000001c3430723c */ /* 0x048ff00000041830 */
[----:B-1----:R-:W-:Y:S01]  /*2a790*/  HMMA.16816.F32.BF16 R44, R52, R44, R56 ;  /* 0x0000002c342c723c */ /* 0x002fe20000041838 */
[----:B------:R-:W3:-:S15]  /*2a7a0*/  LDL.LU.64 R56, [R1+0x2f60] ;  /* 0x002f600001387983 */ /* 0x000ede0000300a00 */
[----:B------:R-:W-:-:S03]  /*2a7b0*/  NOP ;  /* 0x0000000000007918 */ /* 0x000fc60000000000 */
[----:B------:R-:W-:Y:S04]  /*2a7c0*/  STL.64 [R1+0x180], R44 ;  /* 0x0001802c01007387 */ /* 0x000fe80000100a00 */
[----:B------:R0:W-:Y:S04]  /*2a7d0*/  STL.64 [R1+0x188], R46 ;  /* 0x0001882e01007387 */ /* 0x0001e80000100a00 */
[----:B0-----:R-:W2:Y:S04]  /*2a7e0*/  LDL.LU.64 R46, [R1+0x2f58] ;  /* 0x002f5800012e7983 */ /* 0x001ea80000300a00 */
[----:B------:R-:W2:Y:S04]  /*2a7f0*/  LDL.LU.64 R44, [R1+0x2f50] ;  /* 0x002f5000012c7983 */ /* 0x000ea80000300a00 */
[----:B------:R-:W4:Y:S04]  /*2a800*/  LDL.LU.64 R28, [R1+0x890] ;  /* 0x00089000011c7983 */ /* 0x000f280000300a00 */
[----:B------:R-:W4:Y:S04]  /*2a810*/  LDL.LU.64 R30, [R1+0x898] ;  /* 0x00089800011e7983 */ /* 0x000f280000300a00 */
[----:B------:R-:W-:Y:S04]  /*2a820*/  STL.64 [R1+0x170], R48 ;  /* 0x0001703001007387 */ /* 0x000fe80000100a00 */
[----:B------:R3:W-:Y:S02]  /*2a830*/  STL.64 [R1+0x178], R50 ;  /* 0x0001783201007387 */ /* 0x0007e40000100a00 */
[C---:B---3--:R-:W-:Y:S08]  /*2a840*/  HMMA.16816.F32.BF16 R48, R52.reuse, R56, R32 ;  /* 0x000000383430723c */ /* 0x048ff00000041820 */
[C---:B--2---:R-:W-:Y:S01]  /*2a850*/  HMMA.16816.F32.BF16 R32, R52.reuse, R44, R4 ;  /* 0x0000002c3420723c */ /* 0x044fe20000041804 */
[----:B------:R-:W2:Y:S10]  /*2a860*/  LDL.LU.64 R4, [R1+0x880] ;  /* 0x0008800001047983 */ /* 0x000eb40000300a00 */
[----:B------:R-:W-:Y:S04]  /*2a870*/  STL.64 [R1+0x160], R48 ;  /* 0x0001603001007387 */ /* 0x000fe80000100a00 */
[----:B------:R-:W-:Y:S04]  /*2a880*/  STL.64 [R1+0x168], R50 ;  /* 0x0001683201007387 */ /* 0x000fe80000100a00 */
[----:B------:R-:W0:Y:S04]  /*2a890*/  LDSM.16.MT88.4 R48, [R0+UR5+0x80] ;  /* 0x000080050030783b */ /* 0x000e280008004200 */
[----:B------:R-:W2:Y:S04]  /*2a8a0*/  LDL.LU.64 R6, [R1+0x888] ;  /* 0x0008880001067983 */ /* 0x000ea80000300a00 */
[----:B------:R-:W-:Y:S04]  /*2a8b0*/  STL.64 [R1+0x150], R32 ;  /* 0x0001502001007387 */ /* 0x000fe80000100a00 */
[----:B------:R-:W-:Y:S04]  /*2a8c0*/  STL.64 [R1+0x158], R34 ;  /* 0x0001582201007387 */ /* 0x000fe80000100a00 */
[----:B------:R-:W-:Y:S04]  /*2a8d0*/  STL.64 [R1+0x2ed0], R46 ;  /* 0x002ed02e01007387 */ /* 0x000fe80000100a00 */
[----:B------:R1:W-:Y:S04]  /*2a8e0*/  STL.64 [R1+0x2ec8], R44 ;  /* 0x002ec82c01007387 */ /* 0x0003e80000100a00 */
[----:B-1----:R-:W3:Y:S04]  /*2a8f0*/  LDL.LU.64 R44, [R1+0x810] ;  /* 0x00081000012c7983 */ /* 0x002ee80000300a00 */
[----:B------:R-:W3:Y:S04]  /*2a900*/  LDL.LU.64 R46, [R1+0x818] ;  /* 0x00081800012e7983 */ /* 0x000ee80000300a00 */
[----:B0-----:R-:W-:Y:S04]  /*2a910*/  STL.64 [R1+0x2e90], R50 ;  /* 0x002e903201007387 */ /* 0x001fe80000100a00 */
[----:B------:R0:W-:Y:S04]  /*2a920*/  STL.64 [R1+0x2e88], R48 ;  /* 0x002e883001007387 */ /* 0x0001e80000100a00 */
[----:B0-----:R-:W2:Y:S01]  /*2a930*/  LDL.64 R48, [R1+0x10] ;  /* 0x0000100001307983 */ /* 0x001ea20000100a00 */
[C---:B----4-:R-:W-:Y:S03]  /*2a940*/  HMMA.16816.F32.BF16 R28, R52.reuse, R40, R28 ;  /* 0x00000028341c723c */ /* 0x050fe6000004181c */
[----:B--2---:R0:W-:Y:S04]  /*2a950*/  STL.64 [R1+0x2ee8], R48 ;  /* 0x002ee83001007387 */ /* 0x0041e80000100a00 */
[----:B0-----:R-:W2:Y:S01]  /*2a960*/  LDL.64 R48, [R1+0x20] ;  /* 0x0000200001307983 */ /* 0x001ea20000100a00 */
[C---:B------:R-:W-:Y:S03]  /*2a970*/  HMMA.16816.F32.BF16 R4, R52.reuse, R8, R4 ;  /* 0x000000083404723c */ /* 0x040fe60000041804 */
[----:B--2---:R0:W-:Y:S04]  /*2a980*/  STL.64 [R1+0x2f00], R48 ;  /* 0x002f003001007387 */ /* 0x0041e80000100a00 */
[----:B0-----:R-:W2:Y:S04]  /*2a990*/  LDL.64 R48, [R1+0x30] ;  /* 0x0000300001307983 */ /* 0x001ea80000100a00 */
[----:B------:R-:W4:Y:S04]  /*2a9a0*/  LDL.LU.64 R32, [R1+0x860] ;  /* 0x0008600001207983 */ /* 0x000f280000300a00 */
[----:B------:R-:W4:Y:S04]  /*2a9b0*/  LDL.LU.64 R34, [R1+0x868] ;  /* 0x0008680001227983 */ /* 0x000f280000300a00 */
[----:B------:R0:W-:Y:S04]  /*2a9c0*/  STL.64 [R1+0x890], R28 ;  /* 0x0008901c01007387 */ /* 0x0001e80000100a00 */
[----:B------:R1:W-:Y:S04]  /*2a9d0*/  STL.64 [R1+0x898], R30 ;  /* 0x0008981e01007387 */ /* 0x0003e80000100a00 */
[----:B0-----:R-:W2:Y:S04]  /*2a9e0*/  LDL.LU.64 R28, [R1+0x850] ;  /* 0x00085000011c7983 */ /* 0x001ea80000300a00 */
[----:B-1----:R-:W2:Y:S04]  /*2a9f0*/  LDL.LU.64 R30, [R1+0x858] ;  /* 0x00085800011e7983 */ /* 0x002ea80000300a00 */
[----:B------:R-:W2:Y:S04]  /*2aa00*/  LDL.LU.64 R56, [R1+0x840] ;  /* 0x0008400001387983 */ /* 0x000ea80000300a00 */
[----:B------:R-:W2:Y:S04]  /*2aa10*/  LDL.LU.64 R58, [R1+0x848] ;  /* 0x00084800013a7983 */ /* 0x000ea80000300a00 */
[----:B------:R-:W-:Y:S04]  /*2aa20*/  STL.64 [R1+0x2ee0], R42 ;  /* 0x002ee02a01007387 */ /* 0x000fe80000100a00 */
[----:B------:R0:W-:Y:S04]  /*2aa30*/  STL.64 [R1+0x2ed8], R40 ;  /* 0x002ed82801007387 */ /* 0x0001e80000100a00 */
[----:B0-----:R-:W2:Y:S04]  /*2aa40*/  LDL.LU.64 R40, [R1+0x870] ;  /* 0x0008700001287983 */ /* 0x001ea80000300a00 */
[----:B------:R-:W2:Y:S04]  /*2aa50*/  LDL.LU.64 R42, [R1+0x878] ;  /* 0x00087800012a7983 */ /* 0x000ea80000300a00 */
[----:B------:R-:W-:Y:S04]  /*2aa60*/  STL.64 [R1+0x880], R4 ;  /* 0x0008800401007387 */ /* 0x000fe80000100a00 */
[----:B------:R0:W-:Y:S04]  /*2aa70*/  STL.64 [R1+0x888], R6 ;  /* 0x0008880601007387 */ /* 0x0001e80000100a00 */
[----:B0-----:R-:W2:Y:S04]  /*2aa80*/  LDL.LU R7, [R1+0x2f48] ;  /* 0x002f480001077983 */ /* 0x001ea80000300800 */
[----:B------:R-:W2:Y:S04]  /*2aa90*/  LDL.LU.64 R4, [R1+0x2f40] ;  /* 0x002f400001047983 */ /* 0x000ea80000300a00 */
[----:B------:R-:W-:Y:S04]  /*2aaa0*/  STL.64 [R1+0x2ef8], R10 ;  /* 0x002ef80a01007387 */ /* 0x000fe80000100a00 */
[----:B------:R0:W-:Y:S04]  /*2aab0*/  STL.64 [R1+0x2ef0], R8 ;  /* 0x002ef00801007387 */ /* 0x0001e80000100a00 */
[----:B0-----:R-:W3:Y:S04]  /*2aac0*/  LDL.LU.64 R8, [R1+0x820] ;  /* 0x0008200001087983 */ /* 0x001ee80000300a00 */
[----:B------:R-:W3:Y:S01]  /*2aad0*/  LDL.LU.64 R10, [R1+0x828] ;  /* 0x00082800010a7983 */ /* 0x000ee20000300a00 */
[C---:B----4-:R-:W-:Y:S08]  /*2aae0*/  HMMA.16816.F32.BF16 R32, R52.reuse, R36, R32 ;  /* 0x000000243420723c */ /* 0x050ff00000041820 */
[----:B--2---:R-:W-:-:S15]  /*2aaf0*/  HMMA.16816.F32.BF16 R40, R52, R4, R40 ;  /* 0x000000043428723c */ /* 0x004fde0000041828 */
[----:B------:R-:W-:-:S04]  /*2ab00*/  NOP ;  /* 0x0000000000007918 */ /* 0x000fc80000000000 */
[----:B------:R0:W-:Y:S04]  /*2ab10*/  STL.64 [R1+0x870], R40 ;  /* 0x0008702801007387 */ /* 0x0001e80000100a00 */
[----:B------:R1:W-:Y:S04]  /*2ab20*/  STL.64 [R1+0x878], R42 ;  /* 0x0008782a01007387 */ /* 0x0003e80000100a00 */
[----:B0-----:R-:W2:Y:S04]  /*2ab30*/  LDL.LU.64 R40, [R1+0x140] ;  /* 0x0001400001287983 */ /* 0x001ea80000300a00 */
[----:B-1----:R-:W2:Y:S04]  /*2ab40*/  LDL.LU.64 R42, [R1+0x148] ;  /* 0x00014800012a7983 */ /* 0x002ea80000300a00 */
[----:B------:R-:W-:Y:S04]  /*2ab50*/  STL [R1+0x2f10], R7 ;  /* 0x002f100701007387 */ /* 0x000fe80000100800 */
[----:B------:R0:W-:Y:S04]  /*2ab60*/  STL.64 [R1+0x2f08], R4 ;  /* 0x002f080401007387 */ /* 0x0001e80000100a00 */
[----:B0-----:R-:W4:Y:S04]  /*2ab70*/  LDL.LU.64 R4, [R1+0x830] ;  /* 0x0008300001047983 */ /* 0x001f280000300a00 */
[----:B------:R-:W4:Y:S04]  /*2ab80*/  LDL.LU.64 R6, [R1+0x838] ;  /* 0x0008380001067983 */ /* 0x000f280000300a00 */
        /* <DEDUP_REMOVED lines=8> */
[----:B------:R-:W2:Y:S01]  /*2ac10*/  LDL.LU.64 R28, [R1+0x2f28] ;  /* 0x002f2800011c7983 */ /* 0x000ea20000300a00 */
[C---:B----4-:R-:W-:Y:S08]  /*2ac20*/  HMMA.16816.F32.BF16 R4, R52.reuse, R24, R4 ;  /* 0x000000183404723c */ /* 0x050ff00000041804 */
[----:B--2---:R-:W-:-:S15]  /*2ac30*/  HMMA.16816.F32.BF16 R56, R52, R28, R56 ;  /* 0x0000001c3438723c */ /* 0x004fde0000041838 */
[----:B------:R-:W-:-:S04]  /*2ac40*/  NOP ;  /* 0x0000000000007918 */ /* 0x000fc80000000000 */
[----:B------:R-:W-:Y:S04]  /*2ac50*/  STL.64 [R1+0x840], R56 ;  /* 0x0008403801007387 */ /* 0x000fe80000100a00 */
[----:B------:R0:W-:Y:S04]  /*2ac60*/  STL.64 [R1+0x848], R58 ;  /* 0x0008483a01007387 */ /* 0x0001e80000100a00 */
[----:B0-----:R-:W2:Y:S04]  /*2ac70*/  LDL.LU.64 R58, [R1+0x2f20] ;  /* 0x002f2000013a7983 */ /* 0x001ea80000300a00 */
[----:B------:R-:W2:Y:S04]  /*2ac80*/  LDL.LU.64 R56, [R1+0x2f18] ;  /* 0x002f180001387983 */ /* 0x000ea80000300a00 */
[----:B------:R-:W-:Y:S04]  /*2ac90*/  STL.64 [R1+0x830], R4 ;  /* 0x0008300401007387 */ /* 0x000fe80000100a00 */
[----:B------:R3:W-:Y:S02]  /*2aca0*/  STL.64 [R1+0x838], R6 ;  /* 0x0008380601007387 */ /* 0x0007e40000100a00 */
[C---:B---3--:R-:W-:Y:S08]  /*2acb0*/  HMMA.16816.F32.BF16 R4, R52.reuse, R20, R8 ;  /* 0x000000143404723c */ /* 0x048ff00000041808 */
[C---:B------:R-:W-:Y:S08]  /*2acc0*/  HMMA.16816.F32.BF16 R8, R52.reuse, R16, R44 ;  /* 0x000000103408723c */ /* 0x040ff0000004182c */
[----:B------:R-:W-:Y:S03]  /*2acd0*/  HMMA.16816.F32.BF16 R44, R52, R12, R40 ;  /* 0x0000000c342c723c */ /* 0x000fe60000041828 */
[----:B------:R0:W-:Y:S04]  /*2ace0*/  STL.64 [R1+0x820], R4 ;  /* 0x0008200401007387 */ /* 0x0001e80000100a00 */
[----:B------:R1:W-:Y:S04]  /*2acf0*/  STL.64 [R1+0x828], R6 ;  /* 0x0008280601007387 */ /* 0x0003e80000100a00 */
[----:B0-----:R-:W2:Y:S04]  /*2ad00*/  LDL.LU.64 R4, [R1+0x630] ;  /* 0x0006300001047983 */ /* 0x001ea80000300a00 */
[----:B-1----:R-:W2:Y:S04]  /*2ad10*/  LDL.LU.64 R6, [R1+0x638] ;  /* 0x0006380001067983 */ /* 0x002ea80000300a00 */
[----:B------:R0:W-:Y:S04]  /*2ad20*/  STL.64 [R1+0x810], R8 ;  /* 0x0008100801007387 */ /* 0x0001e80000100a00 */
[----:B------:R1:W-:Y:S04]  /*2ad30*/  STL.64 [R1+0x818], R10 ;  /* 0x0008180a01007387 */ /* 0x0003e80000100a00 */
[----:B0-----:R-:W3:Y:S04]  /*2ad40*/  LDL.LU.64 R8, [R1+0x620] ;  /* 0x0006200001087983 */ /* 0x001ee80000300a00 */
[----:B-1----:R-:W3:Y:S04]  /*2ad50*/  LDL.LU.64 R10, [R1+0x628] ;  /* 0x00062800010a7983 */ /* 0x002ee80000300a00 */
[----:B------:R-:W-:Y:S04]  /*2ad60*/  STL.64 [R1+0x2eb0], R18 ;  /* 0x002eb01201007387 */ /* 0x000fe80000100a00 */
[----:B------:R0:W-:Y:S04]  /*2ad70*/  STL.64 [R1+0x2ea8], R16 ;  /* 0x002ea81001007387 */ /* 0x0001e80000100a00 */
[----:B0-----:R-:W4:Y:S04]  /*2ad80*/  LDL.LU.64 R16, [R1+0x1020] ;  /* 0x0010200001107983 */ /* 0x001f280000300a00 */
[----:B------:R-:W4:Y:S04]  /*2ad90*/  LDL.LU.64 R18, [R1+0x1028] ;  /* 0x0010280001127983 */ /* 0x000f280000300a00 */
[----:B------:R-:W3:Y:S04]  /*2ada0*/  LDL.LU.64 R40, [R1+0x610] ;  /* 0x0006100001287983 */ /* 0x000ee80000300a00 */
[----:B------:R-:W3:Y:S04]  /*2adb0*/  LDL.LU.64 R42, [R1+0x618] ;  /* 0x00061800012a7983 */ /* 0x000ee80000300a00 */
[----:B------:R0:W-:Y:S04]  /*2adc0*/  STL.64 [R1+0x140], R44 ;  /* 0x0001402c01007387 */ /* 0x0001e80000100a00 */
[----:B------:R1:W-:Y:S04]  /*2add0*/  STL.64 [R1+0x148], R46 ;  /* 0x0001482e01007387 */ /* 0x0003e80000100a00 */
[----:B0-----:R-:W3:Y:S04]  /*2ade0*/  LDL.LU.64 R44, [R1+0x600] ;  /* 0x00060000012c7983 */ /* 0x001ee80000300a00 */
[----:B-1----:R-:W3:Y:S04]  /*2adf0*/  LDL.LU.64 R46, [R1+0x608] ;  /* 0x00060800012e7983 */ /* 0x002ee80000300a00 */
[----:B------:R-:W3:Y:S04]  /*2ae00*/  LDL.64 R52, [R1] ;  /* 0x0000000001347983 */ /* 0x000ee80000100a00 */
[----:B------:R-:W-:Y:S04]  /*2ae10*/  STL.64 [R1+0x2ea0], R14 ;  /* 0x002ea00e01007387 */ /* 0x000fe80000100a00 */
[----:B------:R0:W-:Y:S04]  /*2ae20*/  STL.64 [R1+0x2e98], R12 ;  /* 0x002e980c01007387 */ /* 0x0001e80000100a00 */
[----:B0-----:R-:W4:Y:S01]  /*2ae30*/  LDL.64 R12, [R1+0x40] ;  /* 0x00004000010c7983 */ /* 0x001f220000100a00 */
[----:B------:R-:W-:-:S02]  /*2ae40*/  IMAD.MOV.U32 R35, RZ, RZ, R48 ;  /* 0x000000ffff237224 */ /* 0x000fc400078e0030 */
[----:B------:R-:W-:Y:S01]  /*2ae50*/  IMAD.MOV.U32 R60, RZ, RZ, R49 ;  /* 0x000000ffff3c7224 */ /* 0x000fe200078e0031 */
[C---:B--2---:R-:W-:Y:S08]  /*2ae60*/  HMMA.16816.F32.BF16 R4, R56.reuse, R48, R4 ;  /* 0x000000303804723c */ /* 0x044ff00000041804 */
[----:B----4-:R-:W-:-:S15]  /*2ae70*/  HMMA.16816.F32.BF16 R16, R56, R12, R16 ;  /* 0x0000000c3810723c */ /* 0x010fde0000041810 */
[----:B------:R-:W-:-:S04]  /*2ae80*/  NOP ;  /* 0x0000000000007918 */ /* 0x000fc80000000000 */
[----:B------:R-:W-:Y:S04]  /*2ae90*/  STL.64 [R1+0x1020], R16 ;  /* 0x0010201001007387 */ /* 0x000fe80000100a00 */
[----:B------:R0:W-:Y:S02]  /*2aea0*/  STL.64 [R1+0x1028], R18 ;  /* 0x0010281201007387 */ /* 0x0001e40000100a00 */
[----:B0-----:R-:W-:Y:S02]  /*2aeb0*/  IMAD.MOV.U32 R19, RZ, RZ, R12 ;  /* 0x000000ffff137224 */ /* 0x001fe400078e000c */
[----:B------:R-:W-:Y:S02]  /*2aec0*/  IMAD.MOV.U32 R18, RZ, RZ, R13 ;  /* 0x000000ffff127224 */ /* 0x000fe400078e000d */
[----:B------:R-:W2:Y:S04]  /*2aed0*/  LDL.LU.64 R12, [R1+0x5f0] ;  /* 0x0005f000010c7983 */ /* 0x000ea80000300a00 */
[----:B------:R-:W2:Y:S04]  /*2aee0*/  LDL.LU.64 R14, [R1+0x5f8] ;  /* 0x0005f800010e7983 */ /* 0x000ea80000300a00 */
[----:B------:R-:W-:Y:S04]  /*2aef0*/  STL.64 [R1+0x630], R4 ;  /* 0x0006300401007387 */ /* 0x000fe80000100a00 */
[----:B------:R0:W-:Y:S04]  /*2af00*/  STL.64 [R1+0x638], R6 ;  /* 0x0006380601007387 */ /* 0x0001e80000100a00 */
[----:B0-----:R-:W4:Y:S04]  /*2af10*/  LDL.LU R7, [R1+0x2f10] ;  /* 0x002f100001077983 */ /* 0x001f280000300800 */
[----:B------:R-:W2:Y:S04]  /*2af20*/  LDL.LU.64 R4, [R1+0x2f08] ;  /* 0x002f080001047983 */ /* 0x000ea80000300a00 */
[----:B------:R-:W3:Y:S02]  /*2af30*/  LDL.LU.64 R48, [R1+0x2f00] ;  /* 0x002f000001307983 */ /* 0x000ee40000300a00 */
[----:B---3--:R-:W-:Y:S01]  /*2af40*/  HMMA.16816.F32.BF16 R8, R56, R48, R8 ;  /* 0x000000303808723c */ /* 0x008fe20000041808 */
[----:B------:R-:W-:-:S02]  /*2af50*/  IMAD.MOV.U32 R6, RZ, RZ, R48 ;  /* 0x000000ffff067224 */ /* 0x000fc400078e0030 */
[----:B------:R-:W-:-:S15]  /*2af60*/  IMAD.MOV.U32 R34, RZ, RZ, R49 ;  /* 0x000000ffff227224 */ /* 0x000fde00078e0031 */
[----:B------:R-:W-:Y:S01]  /*2af70*/  NOP ;  /* 0x0000000000007918 */ /* 0x000fe20000000000 */
[----:B------:R-:W-:Y:S04]  /*2af80*/  STL.64 [R1+0x620], R8 ;  /* 0x0006200801007387 */ /* 0x000fe80000100a00 */
[----:B------:R0:W-:Y:S04]  /*2af90*/  STL.64 [R1+0x628], R10 ;  /* 0x0006280a01007387 */ /* 0x0001e80000100a00 */
[----:B0-----:R-:W3:Y:S04]  /*2afa0*/  LDL.LU.64 R10, [R1+0x2ef8] ;  /* 0x002ef800010a7983 */ /* 0x001ee80000300a00 */
[----:B------:R-:W2:Y:S04]  /*2afb0*/  LDL.LU.64 R8, [R1+0x2ef0] ;  /* 0x002ef00001087983 */ /* 0x000ea80000300a00 */
[----:B------:R-:W2:Y:S01]  /*2afc0*/  LDL.LU.64 R48, [R1+0x2ee8] ;  /* 0x002ee80001307983 */ /* 0x000ea20000300a00 */
[C---:B------:R-:W-:Y:S08]  /*2afd0*/  HMMA.16816.F32.BF16 R44, R56.reuse, R52, R44 ;  /* 0x00000034382c723c */ /* 0x040ff0000004182c */
[----:B--2---:R-:W-:Y:S01]  /*2afe0*/  HMMA.16816.F32.BF16 R40, R56, R48, R40 ;  /* 0x000000303828723c */ /* 0x004fe20000041828 */
[----:B------:R-:W-:-:S02]  /*2aff0*/  IMAD.MOV.U32 R3, RZ, RZ, R48 ;  /* 0x000000ffff037224 */ /* 0x000fc400078e0030 */
[----:B------:R-:W-:-:S15]  /*2b000*/  IMAD.MOV.U32 R2, RZ, RZ, R49 ;  /* 0x000000ffff027224 */ /* 0x000fde00078e0031 */
[----:B------:R-:W-:Y:S01]  /*2b010*/  NOP ;  /* 0x0000000000007918 */ /* 0x000fe20000000000 */
[----:B------:R-:W-:Y:S04]  /*2b020*/  STL.64 [R1+0x610], R40 ;  /* 0x0006102801007387 */ /* 0x000fe80000100a00 */
[----:B------:R0:W-:Y:S04]  /*2b030*/  STL.64 [R1+0x618], R42 ;  /* 0x0006182a01007387 */ /* 0x0001e80000100a00 */
[----:B0-----:R-:W2:Y:S04]  /*2b040*/  LDL.LU.64 R42, [R1+0x2ee0] ;  /* 0x002ee000012a7983 */ /* 0x001ea80000300a00 */
[----:B------:R-:W2:Y:S04]  /*2b050*/  LDL.LU.64 R40, [R1+0x2ed8] ;  /* 0x002ed80001287983 */ /* 0x000ea80000300a00 */
        /* <DEDUP_REMOVED lines=9> */
[----:B------:R-:W2:Y:S04]  /*2b0f0*/  LDL.LU.64 R12, [R1+0xe90] ;  /* 0x000e9000010c7983 */ /* 0x000ea80000300a00 */
[----:B------:R-:W2:-:S14]  /*2b100*/  LDL.LU.64 R14, [R1+0xe98] ;  /* 0x000e9800010e7983 */ /* 0x000e9c0000300a00 */
[----:B------:R-:W-:Y:S04]  /*2b110*/  STL.64 [R1+0x5f0], R52 ;  /* 0x0005f03401007387 */ /* 0x000fe80000100a00 */
[----:B------:R-:W-:Y:S04]  /*2b120*/  STL.64 [R1+0x5f8], R54 ;  /* 0x0005f83601007387 */ /* 0x000fe80000100a00 */
[----:B------:R-:W-:Y:S04]  /*2b130*/  STL.64 [R1+0x2e40], R46 ;  /* 0x002e402e01007387 */ /* 0x000fe80000100a00 */
[----:B------:R0:W-:Y:S04]  /*2b140*/  STL.64 [R1+0x2e38], R44 ;  /* 0x002e382c01007387 */ /* 0x0001e80000100a00 */
[----:B------:R-:W1:Y:S04]  /*2b150*/  LDSM.16.MT88.4 R52, [R0+UR5+0x100] ;  /* 0x000100050034783b */ /* 0x000e680008004200 */
[----:B0-----:R-:W2:Y:S04]  /*2b160*/  LDL.LU.64 R44, [R1+0xeb0] ;  /* 0x000eb000012c7983 */ /* 0x001ea80000300a00 */
[----:B------:R-:W2:Y:S04]  /*2b170*/  LDL.LU.64 R46, [R1+0xeb8] ;  /* 0x000eb800012e7983 */ /* 0x000ea80000300a00 */
[----:B-1----:R-:W-:Y:S04]  /*2b180*/  STL.64 [R1+0x2df0], R54 ;  /* 0x002df03601007387 */ /* 0x002fe80000100a00 */
[----:B------:R-:W-:Y:S04]  /*2b190*/  STL.64 [R1+0x2de8], R52 ;  /* 0x002de83401007387 */ /* 0x000fe80000100a00 */
[----:B------:R-:W-:Y:S04]  /*2b1a0*/  STL.64 [R1+0x2e50], R42 ;  /* 0x002e502a01007387 */ /* 0x000fe80000100a00 */
[----:B------:R0:W-:Y:S01]  /*2b1b0*/  STL.64 [R1+0x2e48], R40 ;  /* 0x002e482801007387 */ /* 0x0001e20000100a00 */
[C---:B--2---:R-:W-:Y:S08]  /*2b1c0*/  HMMA.16816.F32.BF16 R44, R56.reuse, R40, R44 ;  /* 0x00000028382c723c */ /* 0x044ff0000004182c */
[----:B0-----:R-:W-:Y:S11]  /*2b1d0*/  HMMA.16816.F32.BF16 R40, R56, R8, R48 ;  /* 0x000000083828723c */ /* 0x001ff60000041830 */
[----:B------:R0:W-:Y:S04]  /*2b1e0*/  STL.64 [R1+0xeb0], R44 ;  /* 0x000eb02c01007387 */ /* 0x0001e80000100a00 */
[----:B------:R-:W-:Y:S04]  /*2b1f0*/  STL.64 [R1+0xeb8], R46 ;  /* 0x000eb82e01007387 */ /* 0x000fe80000100a00 */
[----:B------:R-:W2:Y:S04]  /*2b200*/  LDL.LU.64 R48, [R1+0xe80] ;  /* 0x000e800001307983 */ /* 0x000ea80000300a00 */
[----:B------:R-:W2:Y:S04]  /*2b210*/  LDL.LU.64 R50, [R1+0xe88] ;  /* 0x000e880001327983 */ /* 0x000ea80000300a00 */
[----:B------:R1:W-:Y:S04]  /*2b220*/  STL.64 [R1+0xea0], R40 ;  /* 0x000ea02801007387 */ /* 0x0003e80000100a00 */
[----:B------:R3:W-:Y:S01]  /*2b230*/  STL.64 [R1+0xea8], R42 ;  /* 0x000ea82a01007387 */ /* 0x0007e20000100a00 */
[----:B0-----:R-:W-:-:S03]  /*2b240*/  IMAD.MOV.U32 R44, RZ, RZ, R6 ;  /* 0x000000ffff2c7224 */ /* 0x001fc600078e0006 */
[----:B-1----:R-:W2:Y:S04]  /*2b250*/  LDL.LU.64 R40, [R1+0xe70] ;  /* 0x000e700001287983 */ /* 0x002ea80000300a00 */
[----:B---3--:R-:W3:Y:S04]  /*2b260*/  LDL.LU.64 R42, [R1+0xe78] ;  /* 0x000e7800012a7983 */ /* 0x008ee80000300a00 */
[----:B------:R-:W-:Y:S04]  /*2b270*/  STL.64 [R1+0x2e60], R10 ;  /* 0x002e600a01007387 */ /* 0x000fe80000100a00 */
[----:B------:R0:W-:Y:S04]  /*2b280*/  STL.64 [R1+0x2e58], R8 ;  /* 0x002e580801007387 */ /* 0x0001e80000100a00 */
[----:B------:R-:W4:Y:S01]  /*2b290*/  LDL.LU R6, [R1+0x2ec0] ;  /* 0x002ec00001067983 */ /* 0x000f220000300800 */
[----:B------:R-:W-:-:S03]  /*2b2a0*/  IMAD.MOV.U32 R45, RZ, RZ, R34 ;  /* 0x000000ffff2d7224 */ /* 0x000fc600078e0022 */
[----:B------:R-:W2:Y:S01]  /*2b2b0*/  LDL.LU R34, [R1+0x2ebc] ;  /* 0x002ebc0001227983 */ /* 0x000ea20000300800 */
[----:B0-----:R-:W-:Y:S03]  /*2b2c0*/  HMMA.16816.F32.BF16 R8, R56, R4, R12 ;  /* 0x000000043808723c */ /* 0x001fe6000004180c */
[----:B------:R-:W-:Y:S04]  /*2b2d0*/  STL.64 [R1+0x2e68], R44 ;  /* 0x002e682c01007387 */ /* 0x000fe80000100a00 */
[----:B------:R-:W2:Y:S04]  /*2b2e0*/  LDL.LU.64 R12, [R1+0xe60] ;  /* 0x000e6000010c7983 */ /* 0x000ea80000300a00 */
[----:B------:R-:W3:Y:S08]  /*2b2f0*/  LDL.LU.64 R14, [R1+0xe68] ;  /* 0x000e6800010e7983 */ /* 0x000ef00000300a00 */
[----:B------:R0:W-:Y:S04]  /*2b300*/  STL.64 [R1+0xe90], R8 ;  /* 0x000e900801007387 */ /* 0x0001e80000100a00 */
[----:B------:R-:W-:Y:S01]  /*2b310*/  STL.64 [R1+0xe98], R10 ;  /* 0x000e980a01007387 */ /* 0x000fe20000100a00 */
[----:B0-----:R-:W-:-:S03]  /*2b320*/  IMAD.MOV.U32 R8, RZ, RZ, R35 ;  /* 0x000000ffff087224 */ /* 0x001fc600078e0023 */
[----:B------:R-:W3:Y:S01]  /*2b330*/  LDL.LU R35, [R1+0x2eb8] ;  /* 0x002eb80001237983 */ /* 0x000ee20000300800 */
[----:B------:R-:W-:-:S05]  /*2b340*/  IMAD.MOV.U32 R9, RZ, RZ, R60 ;  /* 0x000000ffff097224 */ /* 0x000fca00078e003c */
[----:B------:R0:W-:Y:S02]  /*2b350*/  STL.64 [R1+0x2e70], R8 ;  /* 0x002e700801007387 */ /* 0x0001e40000100a00 */
[----:B0-----:R-:W-:Y:S02]  /*2b360*/  IMAD.MOV.U32 R8, RZ, RZ, R19 ;  /* 0x000000ffff087224 */ /* 0x001fe400078e0013 */
[----:B------:R-:W-:Y:S01]  /*2b370*/  IMAD.MOV.U32 R9, RZ, RZ, R18 ;  /* 0x000000ffff097224 */ /* 0x000fe200078e0012 */
[----:B----4-:R-:W-:Y:S04]  /*2b380*/  STL.64 [R1+0x2e30], R6 ;  /* 0x002e300601007387 */ /* 0x010fe80000100a00 */
[----:B------:R2:W-:Y:S02]  /*2b390*/  STL.64 [R1+0x2e28], R4 ;  /* 0x002e280401007387 */ /* 0x0005e40000100a00 */
[C---:B--2---:R-:W-:Y:S02]  /*2b3a0*/  HMMA.16816.F32.BF16 R4, R56.reuse, R36, R48 ;  /* 0x000000243804723c */ /* 0x044fe40000041830 */
[----:B------:R-:W-:Y:S04]  /*2b3b0*/  STL.64 [R1+0x2e80], R38 ;  /* 0x002e802601007387 */ /* 0x000fe80000100a00 */
[----:B------:R-:W-:Y:S02]  /*2b3c0*/  STL.64 [R1+0x2e78], R36 ;  /* 0x002e782401007387 */ /* 0x000fe40000100a00 */
[C---:B---3--:R-:W-:Y:S11]  /*2b3d0*/  HMMA.16816.F32.BF16 R12, R56.reuse, R28, R12 ;  /* 0x0000001c380c723c */ /* 0x048ff6000004180c */
[----:B------:R-:W-:Y:S04]  /*2b3e0*/  STL.64 [R1+0xe80], R4 ;  /* 0x000e800401007387 */ /* 0x000fe80000100a00 */
[----:B------:R0:W-:Y:S04]  /*2b3f0*/  STL.64 [R1+0xe88], R6 ;  /* 0x000e880601007387 */ /* 0x0001e80000100a00 */
[----:B------:R-:W2:Y:S04]  /*2b400*/  LDL.LU.64 R52, [R1+0x470] ;  /* 0x0004700001347983 */ /* 0x000ea80000300a00 */
[----:B------:R-:W2:Y:S01]  /*2b410*/  LDL.LU.64 R54, [R1+0x478] ;  /* 0x0004780001367983 */ /* 0x000ea20000300a00 */
[----:B0-----:R-:W-:-:S15]  /*2b420*/  HMMA.16816.F32.BF16 R4, R56, R32, R40 ;  /* 0x000000203804723c */ /* 0x001fde0000041828 */
[----:B------:R-:W-:-:S04]  /*2b430*/  NOP ;  /* 0x0000000000007918 */ /* 0x000fc80000000000 */
[----:B------:R0:W-:Y:S04]  /*2b440*/  STL.64 [R1+0xe70], R4 ;  /* 0x000e700401007387 */ /* 0x0001e80000100a00 */
[----:B------:R1:W-:Y:S04]  /*2b450*/  STL.64 [R1+0xe78], R6 ;  /* 0x000e780601007387 */ /* 0x0003e80000100a00 */
[----:B------:R-:W-:Y:S04]  /*2b460*/  STL.64 [R1+0x2e20], R34 ;  /* 0x002e202201007387 */ /* 0x000fe80000100a00 */
[----:B------:R3:W-:Y:S04]  /*2b470*/  STL.64 [R1+0x2e18], R32 ;  /* 0x002e182001007387 */ /* 0x0007e80000100a00 */
[----:B0-----:R-:W4:Y:S04]  /*2b480*/  LDL.LU.64 R4, [R1+0xe50] ;  /* 0x000e500001047983 */ /* 0x001f280000300a00 */
[----:B-1----:R-:W4:Y:S04]  /*2b490*/  LDL.LU.64 R6, [R1+0xe58] ;  /* 0x000e580001067983 */ /* 0x002f280000300a00 */
[----:B------:R0:W-:Y:S01]  /*2b4a0*/  STL.64 [R1+0xe60], R12 ;  /* 0x000e600c01007387 */ /* 0x0001e20000100a00 */
[----:B---3--:R-:W-:-:S02]  /*2b4b0*/  IMAD.MOV.U32 R32, RZ, RZ, R17 ;  /* 0x000000ffff207224 */ /* 0x008fc400078e0011 */
[----:B------:R-:W-:Y:S01]  /*2b4c0*/  IMAD.MOV.U32 R33, RZ, RZ, R16 ;  /* 0x000000ffff217224 */ /* 0x000fe200078e0010 */
[----:B------:R1:W-:Y:S04]  /*2b4d0*/  STL.64 [R1+0xe68], R14 ;  /* 0x000e680e01007387 */ /* 0x0003e80000100a00 */
[----:B------:R-:W3:Y:S04]  /*2b4e0*/  LDL.LU.64 R16, [R1+0xe40] ;  /* 0x000e400001107983 */ /* 0x000ee80000300a00 */
[----:B------:R-:W3:Y:S04]  /*2b4f0*/  LDL.LU.64 R18, [R1+0xe48] ;  /* 0x000e480001127983 */ /* 0x000ee80000300a00 */
[----:B0-----:R-:W2:Y:S04]  /*2b500*/  LDL.LU.64 R12, [R1+0xe30] ;  /* 0x000e3000010c7983 */ /* 0x001ea80000300a00 */
[----:B-1----:R-:W2:Y:S04]  /*2b510*/  LDL.LU.64 R14, [R1+0xe38] ;  /* 0x000e3800010e7983 */ /* 0x002ea80000300a00 */
        /* <DEDUP_REMOVED lines=13> */
[C---:B---3--:R-:W-:Y:S11]  /*2b5f0*/  HMMA.16816.F32.BF16 R16, R56.reuse, R20, R16 ;  /* 0x000000143810723c */ /* 0x048ff60000041810 */
[----:B------:R0:W-:Y:S04]  /*2b600*/  STL.64 [R1+0xe50], R4 ;  /* 0x000e500401007387 */ /* 0x0001e80000100a00 */
[----:B------:R1:W-:Y:S04]  /*2b610*/  STL.64 [R1+0xe58], R6 ;  /* 0x000e580601007387 */ /* 0x0003e80000100a00 */
[----:B0-----:R-:W3:Y:S04]  /*2b620*/  LDL.LU.64 R4, [R1+0xc70] ;  /* 0x000c700001047983 */ /* 0x001ee80000300a00 */
[----:B-1----:R-:W3:Y:S04]  /*2b630*/  LDL.LU.64 R6, [R1+0xc78] ;  /* 0x000c780001067983 */ /* 0x002ee80000300a00 */
[----:B------:R-:W-:Y:S04]  /*2b640*/  STL.64 [R1+0x2e00], R26 ;  /* 0x002e001a01007387 */ /* 0x000fe80000100a00 */
[----:B------:R-:W-:Y:S04]  /*2b650*/  STL.64 [R1+0x2df8], R24 ;  /* 0x002df81801007387 */ /* 0x000fe80000100a00 */
        /* <DEDUP_REMOVED lines=24> */
[----:B------:R-:W2:-:S15]  /*2b7e0*/  LDL.LU.64 R44, [R1+0x2e68] ;  /* 0x002e6800012c7983 */ /* 0x000e9e0000300a00 */
[----:B------:R-:W-:Y:S02]  /*2b7f0*/  NOP ;  /* 0x0000000000007918 */ /* 0x000fe40000000000 */
[----:B------:R-:W-:Y:S04]  /*2b800*/  STL.64 [R1+0x4b0], R8 ;  /* 0x0004b00801007387 */ /* 0x000fe80000100a00 */
[----:B------:R0:W-:Y:S04]  /*2b810*/  STL.64 [R1+0x4b8], R10 ;  /* 0x0004b80a01007387 */ /* 0x0001e80000100a00 */
[----:B0-----:R-:W3:Y:S04]  /*2b820*/  LDL.LU.64 R10, [R1+0x2e60] ;  /* 0x002e6000010a7983 */ /* 0x001ee80000300a00 */
[----:B------:R-:W3:Y:S01]  /*2b830*/  LDL.LU.64 R8, [R1+0x2e58] ;  /* 0x002e580001087983 */ /* 0x000ee20000300a00 */
[----:B--2---:R-:W-:Y:S03]  /*2b840*/  HMMA.16816.F32.BF16 R44, R48, R44, R40 ;  /* 0x0000002c302c723c */ /* 0x004fe60000041828 */
[----:B------:R-:W2:Y:S04]  /*2b850*/  LDL.LU.64 R42, [R1+0x2e50] ;  /* 0x002e5000012a7983 */ /* 0x000ea80000300a00 */
[----:B------:R-:W2:-:S12]  /*2b860*/  LDL.LU.64 R40, [R1+0x2e48] ;  /* 0x002e480001287983 */ /* 0x000e980000300a00 */
[----:B------:R-:W-:Y:S04]  /*2b870*/  STL.64 [R1+0x4a0], R44 ;  /* 0x0004a02c01007387 */ /* 0x000fe80000100a00 */
[----:B------:R0:W-:Y:S04]  /*2b880*/  STL.64 [R1+0x4a8], R46 ;  /* 0x0004a82e01007387 */ /* 0x0001e80000100a00 */
[----:B0-----:R-:W2:Y:S04]  /*2b890*/  LDL.LU.64 R46, [R1+0x2e40] ;  /* 0x002e4000012e7983 */ /* 0x001ea80000300a00 */
[----:B------:R-:W2:Y:S01]  /*2b8a0*/  LDL.LU.64 R44, [R1+0x2e38] ;  /* 0x002e3800012c7983 */ /* 0x000ea20000300a00 */
[----:B------:R-:W-:-:S02]  /*2b8b0*/  IMAD.MOV.U32 R24, RZ, RZ, R3 ;  /* 0x000000ffff187224 */ /* 0x000fc400078e0003 */
[----:B------:R-:W-:-:S07]  /*2b8c0*/  IMAD.MOV.U32 R25, RZ, RZ, R2 ;  /* 0x000000ffff197224 */ /* 0x000fce00078e0002 */
[C---:B---3--:R-:W-:Y:S08]  /*2b8d0*/  HMMA.16816.F32.BF16 R56, R48.reuse, R24, R56 ;  /* 0x000000183038723c */ /* 0x048ff00000041838 */
[C---:B------:R-:W-:Y:S11]  /*2b8e0*/  HMMA.16816.F32.BF16 R28, R48.reuse, R32, R28 ;  /* 0x00000020301c723c */ /* 0x040ff6000004181c */
[----:B------:R-:W-:Y:S04]  /*2b8f0*/  STL.64 [R1+0x490], R56 ;  /* 0x0004903801007387 */ /* 0x000fe80000100a00 */
[----:B------:R-:W-:Y:S04]  /*2b900*/  STL.64 [R1+0x498], R58 ;  /* 0x0004983a01007387 */ /* 0x000fe80000100a00 */
[----:B------:R-:W0:Y:S01]  /*2b910*/  LDSM.16.MT88.4 R56, [R0+UR5+0x180] ;  /* 0x000180050038783b */ /* 0x000e220008004200 */
[C---:B--2---:R-:W-:Y:S03]  /*2b920*/  HMMA.16816.F32.BF16 R24, R48.reuse, R44, R52 ;  /* 0x0000002c3018723c */ /* 0x044fe60000041834 */
[----:B------:R-:W-:Y:S04]  /*2b930*/  STL.64 [R1+0x2da8], R46 ;  /* 0x002da82e01007387 */ /* 0x000fe80000100a00 */
        /* <DEDUP_REMOVED lines=8> */
[----:B------:R-:W2:Y:S04]  /*2b9c0*/  LDL.LU.64 R4, [R1+0xc60] ;  /* 0x000c600001047983 */ /* 0x000ea80000300a00 */
[----:B------:R-:W2:Y:S05]  /*2b9d0*/  LDL.LU.64 R6, [R1+0xc68] ;  /* 0x000c680001067983 */ /* 0x000eaa0000300a00 */
[----:B------:R0:W-:Y:S04]  /*2b9e0*/  STL.64 [R1+0xc70], R24 ;  /* 0x000c701801007387 */ /* 0x0001e80000100a00 */
[----:B------:R1:W-:Y:S04]  /*2b9f0*/  STL.64 [R1+0xc78], R26 ;  /* 0x000c781a01007387 */ /* 0x0003e80000100a00 */
[----:B------:R-:W3:Y:S04]  /*2ba00*/  LDL.LU.64 R32, [R1+0xc40] ;  /* 0x000c400001207983 */ /* 0x000ee80000300a00 */
[----:B------:R-:W3:Y:S04]  /*2ba10*/  LDL.LU.64 R34, [R1+0xc48] ;  /* 0x000c480001227983 */ /* 0x000ee80000300a00 */
        /* <DEDUP_REMOVED lines=8> */
[----:B------:R-:W-:Y:S04]  /*2baa0*/  STL.64 [R1+0x2db8], R42 ;  /* 0x002db82a01007387 */ /* 0x000fe80000100a00 */
[----:B------:R0:W-:Y:S04]  /*2bab0*/  STL.64 [R1+0x2db0], R40 ;  /* 0x002db02801007387 */ /* 0x0001e80000100a00 */
[----:B0-----:R-:W2:Y:S04]  /*2bac0*/  LDL.LU.64 R40, [R1+0xc50] ;  /* 0x000c500001287983 */ /* 0x001ea80000300a00 */
[----:B------:R-:W2:Y:S04]  /*2bad0*/  LDL.LU.64 R42, [R1+0xc58] ;  /* 0x000c5800012a7983 */ /* 0x000ea80000300a00 */
[----:B------:R-:W2:Y:S04]  /*2bae0*/  LDL.64 R44, [R1+0x10] ;  /* 0x00001000012c7983 */ /* 0x000ea80000100a00 */
[----:B--2---:R0:W-:Y:S04]  /*2baf0*/  STL.64 [R1+0x2dc0], R44 ;  /* 0x002dc02c01007387 */ /* 0x0041e80000100a00 */
[----:B0-----:R-:W2:Y:S01]  /*2bb00*/  LDL.64 R44, [R1+0x20] ;  /* 0x00002000012c7983 */ /* 0x001ea20000100a00 */
[C---:B------:R-:W-:Y:S03]  /*2bb10*/  HMMA.16816.F32.BF16 R4, R48.reuse, R8, R4 ;  /* 0x000000083004723c */ /* 0x040fe60000041804 */
[----:B--2---:R0:W-:Y:S04]  /*2bb20*/  STL.64 [R1+0x2dc8], R44 ;  /* 0x002dc82c01007387 */ /* 0x0041e80000100a00 */
[----:B0-----:R-:W2:Y:S04]  /*2bb30*/  LDL.64 R44, [R1+0x30] ;  /* 0x00003000012c7983 */ /* 0x001ea80000100a00 */
[----:B--2---:R0:W-:Y:S04]  /*2bb40*/  STL.64 [R1+0x2de0], R44 ;  /* 0x002de02c01007387 */ /* 0x0041e80000100a00 */
[----:B0-----:R-:W2:Y:S04]  /*2bb50*/  LDL.64 R44, [R1+0x40] ;  /* 0x00004000012c7983 */ /* 0x001ea80000100a00 */
[----:B------:R-:W-:Y:S04]  /*2bb60*/  STL.64 [R1+0xc60], R4 ;  /* 0x000c600401007387 */ /* 0x000fe80000100a00 */
[----:B------:R0:W-:Y:S04]  /*2bb70*/  STL.64 [R1+0xc68], R6 ;  /* 0x000c680601007387 */ /* 0x0001e80000100a00 */
[----:B0-----:R-:W2:Y:S04]  /*2bb80*/  LDL.LU.64 R6, [R1+0x2e30] ;  /* 0x002e300001067983 */ /* 0x001ea80000300a00 */
[----:B------:R-:W2:Y:S01]  /*2bb90*/  LDL.LU.64 R4, [R1+0x2e28] ;  /* 0x002e280001047983 */ /* 0x000ea20000300a00 */
[C---:B---3--:R-:W-:Y:S03]  /*2bba0*/  HMMA.16816.F32.BF16 R32, R48.reuse, R36, R32 ;  /* 0x000000243020723c */ /* 0x048fe60000041820 */
[----:B------:R-:W-:Y:S04]  /*2bbb0*/  STL.64 [R1+0x2dd8], R10 ;  /* 0x002dd80a01007387 */ /* 0x000fe80000100a00 */
[----:B------:R0:W-:Y:S04]  /*2bbc0*/  STL.64 [R1+0x2dd0], R8 ;  /* 0x002dd00801007387 */ /* 0x0001e80000100a00 */
[----:B0-----:R-:W3:Y:S04]  /*2bbd0*/  LDL.LU.64 R8, [R1+0xc00] ;  /* 0x000c000001087983 */ /* 0x001ee80000300a00 */
[----:B------:R-:W3:Y:S01]  /*2bbe0*/  LDL.LU.64 R10, [R1+0xc08] ;  /* 0x000c0800010a7983 */ /* 0x000ee20000300a00 */
        /* <DEDUP_REMOVED lines=31> */
[C---:B------:R-:W-:Y:S01]  /*2bde0*/  HMMA.16816.F32.BF16 R8, R48.reuse, R16, R56 ;  /* 0x000000103008723c */ /* 0x040fe20000041838 */
[----:B------:R-:W2:Y:S10]  /*2bdf0*/  LDL.LU.64 R56, [R1+0x300] ;  /* 0x0003000001387983 */ /* 0x000eb40000300a00 */
[----:B------:R-:W-:Y:S04]  /*2be00*/  STL.64 [R1+0xc00], R24 ;  /* 0x000c001801007387 */ /* 0x000fe80000100a00 */
[----:B------:R0:W-:Y:S04]  /*2be10*/  STL.64 [R1+0xc08], R26 ;  /* 0x000c081a01007387 */ /* 0x0001e80000100a00 */
[----:B------:R-:W2:Y:S04]  /*2be20*/  LDL.LU.64 R58, [R1+0x308] ;  /* 0x00030800013a7983 */ /* 0x000ea80000300a00 */
[----:B------:R1:W-:Y:S01]  /*2be30*/  STL.64 [R1+0xbf0], R8 ;  /* 0x000bf00801007387 */ /* 0x0003e20000100a00 */
[----:B0-----:R-:W-:Y:S03]  /*2be40*/  HMMA.16816.F32.BF16 R24, R48, R12, R40 ;  /* 0x0000000c3018723c */ /* 0x001fe60000041828 */
[----:B------:R0:W-:Y:S04]  /*2be50*/  STL.64 [R1+0xbf8], R10 ;  /* 0x000bf80a01007387 */ /* 0x0001e80000100a00 */
[----:B-1----:R-:W3:Y:S04]  /*2be60*/  LDL.LU.64 R8, [R1+0x2f0] ;  /* 0x0002f00001087983 */ /* 0x002ee80000300a00 */
[----:B0-----:R-:W3:Y:S04]  /*2be70*/  LDL.LU.64 R10, [R1+0x2f8] ;  /* 0x0002f800010a7983 */ /* 0x001ee80000300a00 */
[----:B----4-:R-:W-:Y:S04]  /*2be80*/  STL.64 [R1+0x2d88], R18 ;  /* 0x002d881201007387 */ /* 0x010fe80000100a00 */
[----:B------:R0:W-:Y:S04]  /*2be90*/  STL.64 [R1+0x2d80], R16 ;  /* 0x002d801001007387 */ /* 0x0001e80000100a00 */
[----:B0-----:R-:W4:Y:S04]  /*2bea0*/  LDL.LU.64 R16, [R1+0x2e0] ;  /* 0x0002e00001107983 */ /* 0x001f280000300a00 */
[----:B------:R-:W4:Y:S04]  /*2beb0*/  LDL.LU.64 R18, [R1+0x2e8] ;  /* 0x0002e80001127983 */ /* 0x000f280000300a00 */
[----:B------:R-:W3:Y:S04]  /*2bec0*/  LDL.LU.64 R40, [R1+0x2d0] ;  /* 0x0002d00001287983 */ /* 0x000ee80000300a00 */
[----:B------:R-:W3:Y:S04]  /*2bed0*/  LDL.LU.64 R42, [R1+0x2d8] ;  /* 0x0002d800012a7983 */ /* 0x000ee80000300a00 */
[----:B------:R0:W-:Y:S04]  /*2bee0*/  STL.64 [R1+0x460], R24 ;  /* 0x0004601801007387 */ /* 0x0001e80000100a00 */
[----:B------:R1:W-:Y:S04]  /*2bef0*/  STL.64 [R1+0x468], R26 ;  /* 0x0004681a01007387 */ /* 0x0003e80000100a00 */
[----:B------:R-:W3:Y:S04]  /*2bf00*/  LDL.64 R48, [R1] ;  /* 0x0000000001307983 */ /* 0x000ee80000100a00 */
        /* <DEDUP_REMOVED lines=9> */
[----:B------:R1:W-:Y:S01]  /*2bfa0*/  STL.64 [R1+0x308], R58 ;  /* 0x0003083a01007387 */ /* 0x0003e20000100a00 */
[----:B0-----:R-:W-:Y:S02]  /*2bfb0*/  IMAD.MOV.U32 R57, RZ, RZ, R44 ;  /* 0x000000ffff397224 */ /* 0x001fe400078e002c */
[----:B------:R-:W-:Y:S02]  /*2bfc0*/  IMAD.MOV.U32 R56, RZ, RZ, R45 ;  /* 0x000000ffff387224 */ /* 0x000fe400078e002d */
[----:B------:R-:W3:Y:S02]  /*2bfd0*/  LDL.LU.64 R44, [R1+0x2de0] ;  /* 0x002de000012c7983 */ /* 0x000ee40000300a00 */
[----:B---3--:R-:W-:Y:S01]  /*2bfe0*/  HMMA.16816.F32.BF16 R8, R52, R44, R8 ;  /* 0x0000002c3408723c */ /* 0x008fe20000041808 */
[----:B-1----:R-:W-:-:S02]  /*2bff0*/  IMAD.MOV.U32 R59, RZ, RZ, R44 ;  /* 0x000000ffff3b7224 */ /* 0x002fc400078e002c */
[----:B------:R-:W-:-:S15]  /*2c000*/  IMAD.MOV.U32 R58, RZ, RZ, R45 ;  /* 0x000000ffff3a7224 */ /* 0x000fde00078e002d */
[----:B------:R-:W-:Y:S01]  /*2c010*/  NOP ;  /* 0x0000000000007918 */ /* 0x000fe20000000000 */
[----:B------:R-:W-:Y:S04]  /*2c020*/  STL.64 [R1+0x2f0], R8 ;  /* 0x0002f00801007387 */ /* 0x000fe80000100a00 */
[----:B------:R0:W-:Y:S04]  /*2c030*/  STL.64 [R1+0x2f8], R10 ;  /* 0x0002f80a01007387 */ /* 0x0001e80000100a00 */
[----:B0-----:R-:W2:Y:S04]  /*2c040*/  LDL.LU.64 R10, [R1+0x2dd8] ;  /* 0x002dd800010a7983 */ /* 0x001ea80000300a00 */
[----:B------:R-:W3:Y:S04]  /*2c050*/  LDL.LU.64 R8, [R1+0x2dd0] ;  /* 0x002dd00001087983 */ /* 0x000ee80000300a00 */
[----:B------:R-:W4:Y:S02]  /*2c060*/  LDL.LU.64 R44, [R1+0x2dc8] ;  /* 0x002dc800012c7983 */ /* 0x000f240000300a00 */
[----:B----4-:R-:W-:-:S15]  /*2c070*/  HMMA.16816.F32.BF16 R16, R52, R44, R16 ;  /* 0x0000002c3410723c */ /* 0x010fde0000041810 */
[----:B------:R-:W-:-:S04]  /*2c080*/  NOP ;  /* 0x0000000000007918 */ /* 0x000fc80000000000 */
[----:B------:R0:W-:Y:S04]  /*2c090*/  STL.64 [R1+0x2e0], R16 ;  /* 0x0002e01001007387 */ /* 0x0001e80000100a00 */
[----:B------:R-:W-:Y:S01]  /*2c0a0*/  STL.64 [R1+0x2e8], R18 ;  /* 0x0002e81201007387 */ /* 0x000fe20000100a00 */
[----:B0-----:R-:W-:Y:S02]  /*2c0b0*/  IMAD.MOV.U32 R17, RZ, RZ, R44 ;  /* 0x000000ffff117224 */ /* 0x001fe400078e002c */
[----:B------:R-:W-:Y:S02]  /*2c0c0*/  IMAD.MOV.U32 R16, RZ, RZ, R45 ;  /* 0x000000ffff107224 */ /* 0x000fe400078e002d */
[----:B------:R-:W4:Y:S02]  /*2c0d0*/  LDL.LU.64 R44, [R1+0x2dc0] ;  /* 0x002dc000012c7983 */ /* 0x000f240000300a00 */
[----:B----4-:R-:W-:Y:S01]  /*2c0e0*/  HMMA.16816.F32.BF16 R40, R52, R44, R40 ;  /* 0x0000002c3428723c */ /* 0x010fe20000041828 */
[----:B------:R-:W-:-:S02]  /*2c0f0*/  IMAD.MOV.U32 R3, RZ, RZ, R44 ;  /* 0x000000ffff037224 */ /* 0x000fc400078e002c */
[----:B------:R-:W-:-:S15]  /*2c100*/  IMAD.MOV.U32 R2, RZ, RZ, R45 ;  /* 0x000000ffff027224 */ /* 0x000fde00078e002d */
[----:B------:R-:W-:Y:S01]  /*2c110*/  NOP ;  /* 0x0000000000007918 */ /* 0x000fe20000000000 */
[----:B------:R-:W-:Y:S04]  /*2c120*/  STL.64 [R1+0x2d0], R40 ;  /* 0x0002d02801007387 */ /* 0x000fe80000100a00 */
[----:B------:R0:W-:Y:S04]  /*2c130*/  STL.64 [R1+0x2d8], R42 ;  /* 0x0002d82a01007387 */ /* 0x0001e80000100a00 */
[----:B0-----:R-:W4:Y:S04]  /*2c140*/  LDL.LU.64 R42, [R1+0x2db8] ;  /* 0x002db800012a7983 */ /* 0x001f280000300a00 */
[----:B------:R-:W2:Y:S04]  /*2c150*/  LDL.LU.64 R40, [R1+0x2db0] ;  /* 0x002db00001287983 */ /* 0x000ea80000300a00 */
[----:B------:R-:W2:Y:S04]  /*2c160*/  LDL.LU.64 R46, [R1+0x2da8] ;  /* 0x002da800012e7983 */ /* 0x000ea80000300a00 */
[----:B------:R-:W2:Y:S01]  /*2c170*/  LDL.LU.64 R44, [R1+0x2da0] ;  /* 0x002da000012c7983 */ /* 0x000ea20000300a00 */
[----:B------:R-:W-:Y:S01]  /*2c180*/  HMMA.16816.F32.BF16 R12, R52, R48, R12 ;  /* 0x00000030340c723c */ /* 0x000fe2000004180c */
[----:B------:R-:W-:Y:S01]  /*2c190*/  LOP3.LUT R0, R61, 0x60, RZ, 0x3c, !PT ;  /* 0x000000603d007812 */ /* 0x000fe200078e3cff */
[----:B------:R-:W-:-:S02]  /*2c1a0*/  IMAD.MOV.U32 R19, RZ, RZ, R48 ;  /* 0x000000ffff137224 */ /* 0x000fc400078e0030 */
[----:B------:R-:W-:Y:S02]  /*2c1b0*/  IMAD.MOV.U32 R18, RZ, RZ, R49 ;  /* 0x000000ffff127224 */ /* 0x000fe400078e0031 */
[----:B------:R-:W0:-:S13]  /*2c1c0*/  LDSM.16.MT88.4 R48, [R0+UR5] ;  /* 0x000000050030783b */ /* 0x000e1a0008004200 */
[----:B------:R1:W-:Y:S04]  /*2c1d0*/  STL.64 [R1+0x2c0], R12 ;  /* 0x0002c00c01007387 */ /* 0x0003e80000100a00 */
[----:B------:R3:W-:Y:S04]  /*2c1e0*/  STL.64 [R1+0x2c8], R14 ;  /* 0x0002c80e01007387 */ /* 0x0007e80000100a00 */
[----:B-1----:R-:W4:Y:S04]  /*2c1f0*/  LDL.LU.64 R12, [R1+0xa30] ;  /* 0x000a3000010c7983 */ /* 0x002f280000300a00 */
[----:B---3--:R-:W4:Y:S01]  /*2c200*/  LDL.LU.64 R14, [R1+0xa38] ;  /* 0x000a3800010e7983 */ /* 0x008f220000300a00 */
[----:B--2---:R-:W-:-:S15]  /*2c210*/  HMMA.16816.F32.BF16 R24, R52, R44, R24 ;  /* 0x0000002c3418723c */ /* 0x004fde0000041818 */
[----:B------:R-:W-:-:S04]  /*2c220*/  NOP ;  /* 0x0000000000007918 */ /* 0x000fc80000000000 */
[----:B------:R-:W-:Y:S04]  /*2c230*/  STL.64 [R1+0x2b0], R24 ;  /* 0x0002b01801007387 */ /* 0x000fe80000100a00 */
[----:B------:R-:W-:Y:S04]  /*2c240*/  STL.64 [R1+0x2b8], R26 ;  /* 0x0002b81a01007387 */ /* 0x000fe80000100a00 */
[----:B------:R-:W-:Y:S04]  /*2c250*/  STL.64 [R1+0x2d10], R46 ;  /* 0x002d102e01007387 */ /* 0x000fe80000100a00 */
[----:B------:R1:W-:Y:S04]  /*2c260*/  STL.64 [R1+0x2d08], R44 ;  /* 0x002d082c01007387 */ /* 0x0003e80000100a00 */
[----:B0-----:R-:W-:Y:S04]  /*2c270*/  STL.64 [R1+0x2cd0], R50 ;  /* 0x002cd03201007387 */ /* 0x001fe80000100a00 */
[----:B------:R0:W-:Y:S04]  /*2c280*/  STL.64 [R1+0x2cc8], R48 ;  /* 0x002cc83001007387 */ /* 0x0001e80000100a00 */
[----:B-1----:R-:W2:Y:S04]  /*2c290*/  LDL.LU.64 R44, [R1+0xa20] ;  /* 0x000a2000012c7983 */ /* 0x002ea80000300a00 */
[----:B------:R-:W2:Y:S01]  /*2c2a0*/  LDL.LU.64 R46, [R1+0xa28] ;  /* 0x000a2800012e7983 */ /* 0x000ea20000300a00 */
[----:B0-----:R-:W-:-:S02]  /*2c2b0*/  IMAD.MOV.U32 R48, RZ, RZ, R19 ;  /* 0x000000ffff307224 */ /* 0x001fc400078e0013 */
[----:B------:R-:W-:-:S05]  /*2c2c0*/  IMAD.MOV.U32 R49, RZ, RZ, R18 ;  /* 0x000000ffff317224 */ /* 0x000fca00078e0012 */
[----:B------:R0:W-:Y:S04]  /*2c2d0*/  STL.64 [R1+0x2d18], R48 ;  /* 0x002d183001007387 */ /* 0x0001e80000100a00 */
[----:B------:R-:W3:Y:S04]  /*2c2e0*/  LDL.LU.64 R24, [R1+0xa10] ;  /* 0x000a100001187983 */ /* 0x000ee80000300a00 */
[----:B------:R-:W3:Y:S01]  /*2c2f0*/  LDL.LU.64 R26, [R1+0xa18] ;  /* 0x000a1800011a7983 */ /* 0x000ee20000300a00 */
[----:B0-----:R-:W-:Y:S02]  /*2c300*/  IMAD.MOV.U32 R48, RZ, RZ, R17 ;  /* 0x000000ffff307224 */ /* 0x001fe400078e0011 */
[----:B------:R-:W-:-:S02]  /*2c310*/  IMAD.MOV.U32 R49, RZ, RZ, R16 ;  /* 0x000000ffff317224 */ /* 0x000fc400078e0010 */
[----:B------:R-:W3:Y:S04]  /*2c320*/  LDL.LU.64 R16, [R1+0xa00] ;  /* 0x000a000001107983 */ /* 0x000ee80000300a00 */
[----:B------:R-:W3:Y:S04]  /*2c330*/  LDL.LU.64 R18, [R1+0xa08] ;  /* 0x000a080001127983 */ /* 0x000ee80000300a00 */
[----:B------:R4:W-:Y:S02]  /*2c340*/  STL.64 [R1+0x2d30], R48 ;  /* 0x002d303001007387 */ /* 0x0009e40000100a00 */
[----:B----4-:R-:W-:Y:S02]  /*2c350*/  HMMA.16816.F32.BF16 R48, R52, R40, R12 ;  /* 0x000000283430723c */ /* 0x010fe4000004180c */
[----:B------:R-:W4:Y:S04]  /*2c360*/  LDL.LU.64 R12, [R1+0x9f0] ;  /* 0x0009f000010c7983 */ /* 0x000f280000300a00 */
[----:B------:R-:W4:-:S13]  /*2c370*/  LDL.LU.64 R14, [R1+0x9f8] ;  /* 0x0009f800010e7983 */ /* 0x000f1a0000300a00 */
[----:B------:R0:W-:Y:S04]  /*2c380*/  STL.64 [R1+0xa30], R48 ;  /* 0x000a303001007387 */ /* 0x0001e80000100a00 */
[----:B------:R-:W-:Y:S01]  /*2c390*/  STL.64 [R1+0xa38], R50 ;  /* 0x000a383201007387 */ /* 0x000fe20000100a00 */
[----:B0-----:R-:W-:Y:S02]  /*2c3a0*/  IMAD.MOV.U32 R48, RZ, RZ, R59 ;  /* 0x000000ffff307224 */ /* 0x001fe400078e003b */
[----:B------:R-:W-:-:S05]  /*2c3b0*/  IMAD.MOV.U32 R49, RZ, RZ, R58 ;  /* 0x000000ffff317224 */ /* 0x000fca00078e003a */
[----:B------:R-:W-:Y:S04]  /*2c3c0*/  STL.64 [R1+0x2d48], R48 ;  /* 0x002d483001007387 */ /* 0x000fe80000100a00 */
[----:B------:R-:W-:Y:S04]  /*2c3d0*/  STL.64 [R1+0x2d28], R42 ;  /* 0x002d282a01007387 */ /* 0x000fe80000100a00 */
[----:B------:R2:W-:Y:S02]  /*2c3e0*/  STL.64 [R1+0x2d20], R40 ;  /* 0x002d202801007387 */ /* 0x0005e40000100a00 */
[----:B--2---:R-:W-:-:S15]  /*2c3f0*/  HMMA.16816.F32.BF16 R40, R52, R8, R44 ;  /* 0x000000083428723c */ /* 0x004fde000004182c */
[----:B------:R-:W-:-:S04]  /*2c400*/  NOP ;  /* 0x0000000000007918 */ /* 0x000fc80000000000 */
[----:B------:R-:W-:Y:S04]  /*2c410*/  STL.64 [R1+0xa20], R40 ;  /* 0x000a202801007387 */ /* 0x000fe80000100a00 */
[----:B------:R-:W-:Y:S04]  /*2c420*/  STL.64 [R1+0xa28], R42 ;  /* 0x000a282a01007387 */ /* 0x000fe80000100a00 */
[----:B------:R-:W-:Y:S04]  /*2c430*/  STL.64 [R1+0x2d40], R10 ;  /* 0x002d400a01007387 */ /* 0x000fe80000100a00 */
[----:B------:R3:W-:Y:S04]  /*2c440*/  STL.64 [R1+0x2d38], R8 ;  /* 0x002d380801007387 */ /* 0x0007e80000100a00 */
[----:B------:R-:W-:Y:S04]  /*2c450*/  STL.64 [R1+0x2d58], R6 ;  /* 0x002d580601007387 */ /* 0x000fe80000100a00 */
[----:B------:R0:W-:Y:S01]  /*2c460*/  STL.64 [R1+0x2d50], R4 ;  /* 0x002d500401007387 */ /* 0x0001e20000100a00 */
[C---:B---3--:R-:W-:Y:S08]  /*2c470*/  HMMA.16816.F32.BF16 R8, R52.reuse, R4, R24 ;  /* 0x000000043408723c */ /* 0x048ff00000041818 */
[C---:B0-----:R-:W-:Y:S11]  /*2c480*/  HMMA.16816.F32.BF16 R4, R52.reuse, R36, R16 ;  /* 0x000000243404723c */ /* 0x041ff60000041810 */
[----:B------:R-:W-:Y:S04]  /*2c490*/  STL.64 [R1+0xa10], R8 ;  /* 0x000a100801007387 */ /* 0x000fe80000100a00 */
[----:B------:R-:W-:Y:S04]  /*2c4a0*/  STL.64 [R1+0xa18], R10 ;  /* 0x000a180a01007387 */ /* 0x000fe80000100a00 */
[----:B------:R-:W-:Y:S04]  /*2c4b0*/  STL.64 [R1+0x2d00], R38 ;  /* 0x002d002601007387 */ /* 0x000fe80000100a00 */
[----:B------:R-:W-:Y:S04]  /*2c4c0*/  STL.64 [R1+0x2cf8], R36 ;  /* 0x002cf82401007387 */ /* 0x000fe80000100a00 */
[----:B------:R-:W-:Y:S04]  /*2c4d0*/  STL.64 [R1+0xa00], R4 ;  /* 0x000a000401007387 */ /* 0x000fe80000100a00 */
[----:B------:R4:W-:Y:S04]  /*2c4e0*/  STL.64 [R1+0xa08], R6 ;  /* 0x000a080601007387 */ /* 0x0009e80000100a00 */
[----:B------:R-:W2:Y:S04]  /*2c4f0*/  LDL.LU.64 R24, [R1+0x9e0] ;  /* 0x0009e00001187983 */ /* 0x000ea80000300a00 */
[----:B------:R-:W2:Y:S01]  /*2c500*/  LDL.LU.64 R26, [R1+0x9e8] ;  /* 0x0009e800011a7983 */ /* 0x000ea20000300a00 */
[----:B----4-:R-:W-:Y:S01]  /*2c510*/  HMMA.16816.F32.BF16 R4, R52, R32, R12 ;  /* 0x000000203404723c */ /* 0x010fe2000004180c */
[----:B------:R-:W-:-:S02]  /*2c520*/  IMAD.MOV.U32 R48, RZ, RZ, R57 ;  /* 0x000000ffff307224 */ /* 0x000fc400078e0039 */
[----:B------:R-:W-:-:S15]  /*2c530*/  IMAD.MOV.U32 R49, RZ, RZ, R56 ;  /* 0x000000ffff317224 */ /* 0x000fde00078e0038 */
[----:B------:R-:W-:Y:S01]  /*2c540*/  NOP ;  /* 0x0000000000007918 */ /* 0x000fe20000000000 */
[----:B------:R0:W-:Y:S04]  /*2c550*/  STL.64 [R1+0x9f0], R4 ;  /* 0x0009f00401007387 */ /* 0x0001e80000100a00 */
[----:B------:R1:W-:Y:S04]  /*2c560*/  STL.64 [R1+0x9f8], R6 ;  /* 0x0009f80601007387 */ /* 0x0003e80000100a00 */
[----:B------:R-:W3:Y:S04]  /*2c570*/  LDL.LU.64 R16, [R1+0x9c0] ;  /* 0x0009c00001107983 */ /* 0x000ee80000300a00 */
[----:B------:R-:W3:Y:S04]  /*2c580*/  LDL.LU.64 R18, [R1+0x9c8] ;  /* 0x0009c80001127983 */ /* 0x000ee80000300a00 */
[----:B------:R-:W4:Y:S04]  /*2c590*/  LDL.LU.64 R12, [R1+0x9b0] ;  /* 0x0009b000010c7983 */ /* 0x000f280000300a00 */
[----:B------:R-:W4:Y:S04]  /*2c5a0*/  LDL.LU.64 R14, [R1+0x9b8] ;  /* 0x0009b800010e7983 */ /* 0x000f280000300a00 */
[----:B------:R-:W4:Y:S04]  /*2c5b0*/  LDL.LU.64 R56, [R1+0x2a0] ;  /* 0x0002a00001387983 */ /* 0x000f280000300a00 */
[----:B------:R-:W4:Y:S04]  /*2c5c0*/  LDL.LU.64 R58, [R1+0x2a8] ;  /* 0x0002a800013a7983 */ /* 0x000f280000300a00 */
[----:B0-----:R-:W4:Y:S04]  /*2c5d0*/  LDL.LU.64 R4, [R1+0x130] ;  /* 0x0001300001047983 */ /* 0x001f280000300a00 */
[----:B-1----:R-:W4:Y:S04]  /*2c5e0*/  LDL.LU.64 R6, [R1+0x138] ;  /* 0x0001380001067983 */ /* 0x002f280000300a00 */
[----:B------:R-:W4:Y:S04]  /*2c5f0*/  LDL.LU.64 R8, [R1+0x120] ;  /* 0x0001200001087983 */ /* 0x000f280000300a00 */
[----:B------:R-:W4:Y:S04]  /*2c600*/  LDL.LU.64 R10, [R1+0x128] ;  /* 0x00012800010a7983 */ /* 0x000f280000300a00 */
[----:B------:R-:W4:Y:S04]  /*2c610*/  LDL.LU.64 R40, [R1+0x110] ;  /* 0x0001100001287983 */ /* 0x000f280000300a00 */
[----:B------:R-:W4:Y:S04]  /*2c620*/  LDL.LU.64 R42, [R1+0x118] ;  /* 0x00011800012a7983 */ /* 0x000f280000300a00 */
[----:B------:R-:W4:Y:S04]  /*2c630*/  LDL.LU.64 R44, [R1+0x100] ;  /* 0x00010000012c7983 */ /* 0x000f280000300a00 */
[----:B------:R-:W4:Y:S04]  /*2c640*/  LDL.LU.64 R46, [R1+0x108] ;  /* 0x00010800012e7983 */ /* 0x000f280000300a00 */
[----:B------:R-:W4:Y:S04]  /*2c650*/  LDL.LU.64 R36, [R1+0xe0] ;  /* 0x0000e00001247983 */ /* 0x000f280000300a00 */
[----:B------:R-:W4:Y:S04]  /*2c660*/  LDL.LU.64 R38, [R1+0xe8] ;  /* 0x0000e80001267983 */ /* 0x000f280000300a00 */
[----:B------:R-:W-:Y:S04]  /*2c670*/  STL.64 [R1+0x2cf0], R34 ;  /* 0x002cf02201007387 */ /* 0x000fe80000100a00 */
[----:B------:R0:W-:Y:S04]  /*2c680*/  STL.64 [R1+0x2ce8], R32 ;  /* 0x002ce82001007387 */ /* 0x0001e80000100a00 */
[----:B0-----:R-:W4:Y:S04]  /*2c690*/  LDL.LU.64 R32, [R1+0x9d0] ;  /* 0x0009d00001207983 */ /* 0x001f280000300a00 */
[----:B------:R-:W4:Y:S01]  /*2c6a0*/  LDL.LU.64 R34, [R1+0x9d8] ;  /* 0x0009d80001227983 */ /* 0x000f220000300a00 */
[----:B--2---:R-:W-:-:S15]  /*2c6b0*/  HMMA.16816.F32.BF16 R24, R52, R28, R24 ;  /* 0x0000001c3418723c */ /* 0x004fde0000041818 */
[----:B------:R-:W-:-:S04]  /*2c6c0*/  NOP ;  /* 0x0000000000007918 */ /* 0x000fc80000000000 */
[----:B------:R-:W-:Y:S04]  /*2c6d0*/  STL.64 [R1+0x9e0], R24 ;  /* 0x0009e01801007387 */ /* 0x000fe80000100a00 */
[----:B------:R0:W-:Y:S04]  /*2c6e0*/  STL.64 [R1+0x9e8], R26 ;  /* 0x0009e81a01007387 */ /* 0x0001e80000100a00 */
[----:B0-----:R-:W2:Y:S04]  /*2c6f0*/  LDL.LU.64 R26, [R1+0x2d98] ;  /* 0x002d9800011a7983 */ /* 0x001ea80000300a00 */
[----:B------:R-:W4:Y:S01]  /*2c700*/  LDL.LU.64 R24, [R1+0x2d90] ;  /* 0x002d900001187983 */ /* 0x000f220000300a00 */
[C---:B---3--:R-:W-:Y:S08]  /*2c710*/  HMMA.16816.F32.BF16 R16, R52.reuse, R20, R16 ;  /* 0x000000143410723c */ /* 0x048ff00000041810 */
[----:B----4-:R-:W-:-:S15]  /*2c720*/  HMMA.16816.F32.BF16 R32, R52, R24, R32 ;  /* 0x000000183420723c */ /* 0x010fde0000041820 */
[----:B------:R-:W-:-:S04]  /*2c730*/  NOP ;  /* 0x0000000000007918 */ /* 0x000fc80000000000 */
[----:B------:R0:W-:Y:S04]  /*2c740*/  STL.64 [R1+0x9d0], R32 ;  /* 0x0009d02001007387 */ /* 0x0001e80000100a00 */
[----:B------:R1:W-:Y:S04]  /*2c750*/  STL.64 [R1+0x9d8], R34 ;  /* 0x0009d82201007387 */ /* 0x0003e80000100a00 */
[----:B0-----:R-:W3:Y:S04]  /*2c760*/  LDL.LU.64 R32, [R1+0x800] ;  /* 0x0008000001207983 */ /* 0x001ee80000300a00 */
[----:B-1----:R-:W3:Y:S04]  /*2c770*/  LDL.LU.64 R34, [R1+0x808] ;  /* 0x0008080001227983 */ /* 0x002ee80000300a00 */
[----:B--2---:R-:W-:Y:S04]  /*2c780*/  STL.64 [R1+0x2ce0], R26 ;  /* 0x002ce01a01007387 */ /* 0x004fe80000100a00 */
[----:B------:R0:W-:Y:S04]  /*2c790*/  STL.64 [R1+0x2cd8], R24 ;  /* 0x002cd81801007387 */ /* 0x0001e80000100a00 */
[----:B0-----:R-:W2:Y:S04]  /*2c7a0*/  LDL.LU.64 R24, [R1+0xf0] ;  /* 0x0000f00001187983 */ /* 0x001ea80000300a00 */
[----:B------:R-:W2:Y:S04]  /*2c7b0*/  LDL.LU.64 R26, [R1+0xf8] ;  /* 0x0000f800011a7983 */ /* 0x000ea80000300a00 */
        /* <DEDUP_REMOVED lines=13> */
[----:B------:R-:W-:Y:S04]  /*2c890*/  STL.64 [R1+0x2a0], R52 ;  /* 0x0002a03401007387 */ /* 0x000fe80000100a00 */
[----:B------:R-:W-:Y:S01]  /*2c8a0*/  STL.64 [R1+0x2a8], R54 ;  /* 0x0002a83601007387 */ /* 0x000fe20000100a00 */
        /* <DEDUP_REMOVED lines=14> */
[C---:B------:R-:W-:Y:S08]  /*2c990*/  HMMA.16816.F32.BF16 R52, R56.reuse, R52, R44 ;  /* 0x000000343834723c */ /* 0x040ff0000004182c */
[----:B-1----:R-:W-:Y:S01]  /*2c9a0*/  HMMA.16816.F32.BF16 R48, R56, R48, R40 ;  /* 0x000000303830723c */ /* 0x002fe20000041828 */
[----:B------:R-:W2:Y:S04]  /*2c9b0*/  LDL.LU.64 R42, [R1+0x2d28] ;  /* 0x002d2800012a7983 */ /* 0x000ea80000300a00 */
[----:B------:R-:W3:-:S14]  /*2c9c0*/  LDL.LU.64 R40, [R1+0x2d20] ;  /* 0x002d200001287983 */ /* 0x000edc0000300a00 */
[----:B------:R0:W-:Y:S04]  /*2c9d0*/  STL.64 [R1+0x110], R48 ;  /* 0x0001103001007387 */ /* 0x0001e80000100a00 */
[----:B------:R1:W-:Y:S04]  /*2c9e0*/  STL.64 [R1+0x118], R50 ;  /* 0x0001183201007387 */ /* 0x0003e80000100a00 */
[----:B0-----:R-:W1:Y:S04]  /*2c9f0*/  LDL.LU.64 R48, [R1+0x2d18] ;  /* 0x002d180001307983 */ /* 0x001e680000300a00 */
[----:B------:R-:W2:Y:S04]  /*2ca00*/  LDL.LU.64 R46, [R1+0x2d10] ;  /* 0x002d1000012e7983 */ /* 0x000ea80000300a00 */
[----:B------:R-:W2:Y:S04]  /*2ca10*/  LDL.LU.64 R44, [R1+0x2d08] ;  /* 0x002d0800012c7983 */ /* 0x000ea80000300a00 */
[----:B------:R-:W-:Y:S04]  /*2ca20*/  STL.64 [R1+0x100], R52 ;  /* 0x0001003401007387 */ /* 0x000fe80000100a00 */
[----:B------:R-:W-:Y:S04]  /*2ca30*/  STL.64 [R1+0x108], R54 ;  /* 0x0001083601007387 */ /* 0x000fe80000100a00 */
[----:B------:R-:W0:Y:S01]  /*2ca40*/  LDSM.16.MT88.4 R52, [R0+UR5+0x80] ;  /* 0x000080050034783b */ /* 0x000e220008004200 */
[C---:B-1----:R-:W-:Y:S08]  /*2ca50*/  HMMA.16816.F32.BF16 R48, R56.reuse, R48, R24 ;  /* 0x000000303830723c */ /* 0x042ff00000041818 */
[C---:B--2---:R-:W-:Y:S01]  /*2ca60*/  HMMA.16816.F32.BF16 R24, R56.reuse, R44, R36 ;  /* 0x0000002c3818723c */ /* 0x044fe20000041824 */
        /* <DEDUP_REMOVED lines=8> */
[----:B0-----:R-:W2:Y:S04]  /*2caf0*/  LDL.LU.64 R52, [R1+0x7f0] ;  /* 0x0007f00001347983 */ /* 0x001ea80000300a00 */
[----:B------:R-:W2:Y:S01]  /*2cb00*/  LDL.LU.64 R54, [R1+0x7f8] ;  /* 0x0007f80001367983 */ /* 0x000ea20000300a00 */
[----:B---3--:R-:W-:Y:S03]  /*2cb10*/  HMMA.16816.F32.BF16 R24, R56, R40, R32 ;  /* 0x000000283818723c */ /* 0x008fe60000041820 */
[----:B------:R-:W3:Y:S04]  /*2cb20*/  LDL.LU.64 R36, [R1+0x7e0] ;  /* 0x0007e00001247983 */ /* 0x000ee80000300a00 */
[----:B------:R-:W3:-:S12]  /*2cb30*/  LDL.LU.64 R38, [R1+0x7e8] ;  /* 0x0007e80001267983 */ /* 0x000ed80000300a00 */
[----:B------:R0:W-:Y:S04]  /*2cb40*/  STL.64 [R1+0x800], R24 ;  /* 0x0008001801007387 */ /* 0x0001e80000100a00 */
[----:B------:R1:W-:Y:S04]  /*2cb50*/  STL.64 [R1+0x808], R26 ;  /* 0x0008081a01007387 */ /* 0x0003e80000100a00 */
        /* <DEDUP_REMOVED lines=8> */
[----:B------:R-:W-:Y:S04]  /*2cbe0*/  STL.64 [R1+0x2ca8], R42 ;  /* 0x002ca82a01007387 */ /* 0x000fe80000100a00 */
[----:B------:R2:W-:Y:S04]  /*2cbf0*/  STL.64 [R1+0x2ca0], R40 ;  /* 0x002ca02801007387 */ /* 0x0005e80000100a00 */
[----:B------:R-:W-:Y:S04]  /*2cc00*/  STL.64 [R1+0x2cb8], R10 ;  /* 0x002cb80a01007387 */ /* 0x000fe80000100a00 */
[----:B------:R0:W-:Y:S01]  /*2cc10*/  STL.64 [R1+0x2cb0], R8 ;  /* 0x002cb00801007387 */ /* 0x0001e20000100a00 */
[----:B--2---:R-:W-:-:S15]  /*2cc20*/  HMMA.16816.F32.BF16 R40, R56, R8, R52 ;  /* 0x000000083828723c */ /* 0x004fde0000041834 */
[----:B------:R-:W-:-:S04]  /*2cc30*/  NOP ;  /* 0x0000000000007918 */ /* 0x000fc80000000000 */
[----:B------:R1:W-:Y:S04]  /*2cc40*/  STL.64 [R1+0x7f0], R40 ;  /* 0x0007f02801007387 */ /* 0x0003e80000100a00 */
[----:B------:R-:W-:Y:S01]  /*2cc50*/  STL.64 [R1+0x7f8], R42 ;  /* 0x0007f82a01007387 */ /* 0x000fe20000100a00 */
[C---:B---3--:R-:W-:Y:S03]  /*2cc60*/  HMMA.16816.F32.BF16 R36, R56.reuse, R4, R36 ;  /* 0x000000043824723c */ /* 0x048fe60000041824 */
[----:B0-----:R-:W2:Y:S04]  /*2cc70*/  LDL.64 R8, [R1+0x30] ;  /* 0x0000300001087983 */ /* 0x001ea80000100a00 */
[----:B-1----:R-:W3:Y:S04]  /*2cc80*/  LDL.64 R40, [R1+0x20] ;  /* 0x0000200001287983 */ /* 0x002ee80000100a00 */
[----:B---3--:R0:W-:Y:S04]  /*2cc90*/  STL.64 [R1+0x2cc0], R40 ;  /* 0x002cc02801007387 */ /* 0x0081e80000100a00 */
[----:B0-----:R-:W3:Y:S04]  /*2cca0*/  LDL.LU.64 R40, [R1+0x780] ;  /* 0x0007800001287983 */ /* 0x001ee80000300a00 */
[----:B------:R-:W3:Y:S04]  /*2ccb0*/  LDL.LU.64 R42, [R1+0x788] ;  /* 0x00078800012a7983 */ /* 0x000ee80000300a00 */
[----:B------:R-:W2:Y:S04]  /*2ccc0*/  LDL.64 R52, [R1+0x10] ;  /* 0x0000100001347983 */ /* 0x000ea80000100a00 */
        /* <DEDUP_REMOVED lines=28> */
[----:B------:R0:W-:Y:S04]  /*2ce90*/  STL.64 [R1+0x2c80], R24 ;  /* 0x002c801801007387 */ /* 0x0001e80000100a00 */
[----:B0-----:R-:W2:Y:S04]  /*2cea0*/  LDL.LU.64 R24, [R1+0x790] ;  /* 0x0007900001187983 */ /* 0x001ea80000300a00 */
[----:B------:R-:W2:Y:S04]  /*2ceb0*/  LDL.LU.64 R26, [R1+0x798] ;  /* 0x00079800011a7983 */ /* 0x000ea80000300a00 */
[----:B------:R-:W-:Y:S04]  /*2cec0*/  STL.64 [R1+0x2c78], R22 ;  /* 0x002c781601007387 */ /* 0x000fe80000100a00 */
[----:B------:R0:W-:Y:S01]  /*2ced0*/  STL.64 [R1+0x2c70], R20 ;  /* 0x002c701401007387 */ /* 0x0001e20000100a00 */
[C---:B------:R-:W-:Y:S08]  /*2cee0*/  HMMA.16816.F32.BF16 R44, R56.reuse, R12, R44 ;  /* 0x0000000c382c723c */ /* 0x040ff0000004182c */
[----:B--2---:R-:W-:-:S15]  /*2cef0*/  HMMA.16816.F32.BF16 R24, R56, R20, R24 ;  /* 0x000000143818723c */ /* 0x004fde0000041818 */
[----:B------:R-:W-:-:S04]  /*2cf00*/  NOP ;  /* 0x0000000000007918 */ /* 0x000fc80000000000 */
[----:B------:R-:W-:Y:S04]  /*2cf10*/  STL.64 [R1+0x790], R24 ;  /* 0x0007901801007387 */ /* 0x000fe80000100a00 */
        /* <DEDUP_REMOVED lines=8> */
[----:B0-----:R-:W2:Y:S04]  /*2cfa0*/  LDL.LU.64 R24, [R1+0x5c0] ;  /* 0x0005c00001187983 */ /* 0x001ea80000300a00 */
[----:B-1----:R-:W2:Y:S04]  /*2cfb0*/  LDL.LU.64 R26, [R1+0x5c8] ;  /* 0x0005c800011a7983 */ /* 0x002ea80000300a00 */
[----:B------:R-:W-:Y:S04]  /*2cfc0*/  STL.64 [R1+0x2c68], R18 ;  /* 0x002c681201007387 */ /* 0x000fe80000100a00 */
[----:B------:R0:W-:Y:S04]  /*2cfd0*/  STL.64 [R1+0x2c60], R16 ;  /* 0x002c601001007387 */ /* 0x0001e80000100a00 */
[----:B------:R-:W2:Y:S04]  /*2cfe0*/  LDL.64 R56, [R1+0x40] ;  /* 0x0000400001387983 */ /* 0x000ea80000100a00 */
[----:B0-----:R-:W4:Y:S04]  /*2cff0*/  LDL.LU.64 R16, [R1+0x5b0] ;  /* 0x0005b00001107983 */ /* 0x001f280000300a00 */
[----:B------:R0:W-:Y:S04]  /*2d000*/  STL.64 [R1+0xd0], R44 ;  /* 0x0000d02c01007387 */ /* 0x0001e80000100a00 */
[----:B------:R1:W-:Y:S04]  /*2d010*/  STL.64 [R1+0xd8], R46 ;  /* 0x0000d82e01007387 */ /* 0x0003e80000100a00 */
[----:B------:R-:W4:Y:S04]  /*2d020*/  LDL.LU.64 R18, [R1+0x5b8] ;  /* 0x0005b80001127983 */ /* 0x000f280000300a00 */
[----:B0-----:R-:W4:Y:S04]  /*2d030*/  LDL.LU.64 R44, [R1+0x5a0] ;  /* 0x0005a000012c7983 */ /* 0x001f280000300a00 */
[----:B-1----:R-:W4:Y:S04]  /*2d040*/  LDL.LU.64 R46, [R1+0x5a8] ;  /* 0x0005a800012e7983 */ /* 0x002f280000300a00 */
[----:B------:R-:W-:Y:S04]  /*2d050*/  STL.64 [R1+0x2c58], R14 ;  /* 0x002c580e01007387 */ /* 0x000fe80000100a00 */
[----:B------:R0:W-:Y:S04]  /*2d060*/  STL.64 [R1+0x2c50], R12 ;  /* 0x002c500c01007387 */ /* 0x0001e80000100a00 */
[----:B0-----:R-:W4:Y:S01]  /*2d070*/  LDL.64 R12, [R1] ;  /* 0x00000000010c7983 */ /* 0x001f220000100a00 */
[C---:B---3--:R-:W-:Y:S08]  /*2d080*/  HMMA.16816.F32.BF16 R40, R48.reuse, R8, R40 ;  /* 0x000000083028723c */ /* 0x048ff00000041828 */
[----:B--2---:R-:W-:-:S15]  /*2d090*/  HMMA.16816.F32.BF16 R20, R48, R56, R20 ;  /* 0x000000383014723c */ /* 0x004fde0000041814 */
[----:B------:R-:W-:-:S04]  /*2d0a0*/  NOP ;  /* 0x0000000000007918 */ /* 0x000fc80000000000 */
[----:B------:R0:W-:Y:S04]  /*2d0b0*/  STL.64 [R1+0x1010], R20 ;  /* 0x0010101401007387 */ /* 0x0001e80000100a00 */
[----:B------:R-:W-:Y:S01]  /*2d0c0*/  STL.64 [R1+0x1018], R22 ;  /* 0x0010181601007387 */ /* 0x000fe20000100a00 */
[----:B0-----:R-:W-:Y:S02]  /*2d0d0*/  IMAD.MOV.U32 R21, RZ, RZ, R56 ;  /* 0x000000ffff157224 */ /* 0x001fe400078e0038 */
[----:B------:R-:W-:Y:S02]  /*2d0e0*/  IMAD.MOV.U32 R20, RZ, RZ, R57 ;  /* 0x000000ffff147224 */ /* 0x000fe400078e0039 */
[----:B------:R-:W2:Y:S04]  /*2d0f0*/  LDL.LU.64 R56, [R1+0x590] ;  /* 0x0005900001387983 */ /* 0x000ea80000300a00 */
[----:B------:R-:W2:Y:S04]  /*2d100*/  LDL.LU.64 R58, [R1+0x598] ;  /* 0x00059800013a7983 */ /* 0x000ea80000300a00 */
[----:B------:R0:W-:Y:S04]  /*2d110*/  STL.64 [R1+0x5d0], R40 ;  /* 0x0005d02801007387 */ /* 0x0001e80000100a00 */
[----:B------:R1:W-:Y:S04]  /*2d120*/  STL.64 [R1+0x5d8], R42 ;  /* 0x0005d82a01007387 */ /* 0x0003e80000100a00 */
[----:B0-----:R-:W3:Y:S01]  /*2d130*/  LDL.LU.64 R40, [R1+0x2cc0] ;  /* 0x002cc00001287983 */ /* 0x001ee20000300a00 */
[C---:B----4-:R-:W-:Y:S08]  /*2d140*/  HMMA.16816.F32.BF16 R16, R48.reuse, R52, R16 ;  /* 0x000000343010723c */ /* 0x050ff00000041810 */
[----:B------:R-:W-:Y:S01]  /*2d150*/  HMMA.16816.F32.BF16 R44, R48, R12, R44 ;  /* 0x0000000c302c723c */ /* 0x000fe2000004182c */
[----:B------:R-:W-:-:S02]  /*2d160*/  IMAD.MOV.U32 R23, RZ, RZ, R8 ;  /* 0x000000ffff177224 */ /* 0x000fc400078e0008 */
[----:B------:R-:W-:Y:S01]  /*2d170*/  IMAD.MOV.U32 R22, RZ, RZ, R9 ;  /* 0x000000ffff167224 */ /* 0x000fe200078e0009 */
[----:B------:R-:W4:Y:S04]  /*2d180*/  LDL.LU.64 R10, [R1+0x2cb8] ;  /* 0x002cb800010a7983 */ /* 0x000f280000300a00 */
[----:B------:R-:W2:Y:S01]  /*2d190*/  LDL.LU.64 R8, [R1+0x2cb0] ;  /* 0x002cb00001087983 */ /* 0x000ea20000300a00 */
[----:B---3--:R-:W-:-:S15]  /*2d1a0*/  HMMA.16816.F32.BF16 R24, R48, R40, R24 ;  /* 0x000000283018723c */ /* 0x008fde0000041818 */
[----:B------:R-:W-:-:S04]  /*2d1b0*/  NOP ;  /* 0x0000000000007918 */ /* 0x000fc80000000000 */
[----:B------:R0:W-:Y:S04]  /*2d1c0*/  STL.64 [R1+0x5c0], R24 ;  /* 0x0005c01801007387 */ /* 0x0001e80000100a00 */
[----:B------:R-:W-:Y:S04]  /*2d1d0*/  STL.64 [R1+0x5c8], R26 ;  /* 0x0005c81a01007387 */ /* 0x000fe80000100a00 */
[----:B-1----:R-:W3:Y:S01]  /*2d1e0*/  LDL.LU.64 R42, [R1+0x2ca8] ;  /* 0x002ca800012a7983 */ /* 0x002ee20000300a00 */
[----:B0-----:R-:W-:Y:S02]  /*2d1f0*/  IMAD.MOV.U32 R25, RZ, RZ, R40 ;  /* 0x000000ffff197224 */ /* 0x001fe400078e0028 */
[----:B------:R-:W-:-:S02]  /*2d200*/  IMAD.MOV.U32 R24, RZ, RZ, R41 ;  /* 0x000000ffff187224 */ /* 0x000fc400078e0029 */
[----:B------:R-:W2:Y:S04]  /*2d210*/  LDL.LU.64 R40, [R1+0x2ca0] ;  /* 0x002ca00001287983 */ /* 0x000ea80000300a00 */
[----:B------:R0:W-:Y:S04]  /*2d220*/  STL.64 [R1+0x5b0], R16 ;  /* 0x0005b01001007387 */ /* 0x0001e80000100a00 */
[----:B------:R-:W-:Y:S01]  /*2d230*/  STL.64 [R1+0x5b8], R18 ;  /* 0x0005b81201007387 */ /* 0x000fe20000100a00 */
[----:B0-----:R-:W-:Y:S02]  /*2d240*/  IMAD.MOV.U32 R17, RZ, RZ, R52 ;  /* 0x000000ffff117224 */ /* 0x001fe400078e0034 */
[----:B------:R-:W-:-:S02]  /*2d250*/  IMAD.MOV.U32 R16, RZ, RZ, R53 ;  /* 0x000000ffff107224 */ /* 0x000fc400078e0035 */
        /* <DEDUP_REMOVED lines=8> */
[----:B------:R-:W3:Y:S04]  /*2d2e0*/  LDL.LU.64 R12, [R1+0xe10] ;  /* 0x000e1000010c7983 */ /* 0x000ee80000300a00 */
[----:B------:R-:W3:Y:S01]  /*2d2f0*/  LDL.LU.64 R14, [R1+0xe18] ;  /* 0x000e1800010e7983 */ /* 0x000ee20000300a00 */
[----:B--2---:R-:W-:Y:S03]  /*2d300*/  HMMA.16816.F32.BF16 R56, R48, R44, R56 ;  /* 0x0000002c3038723c */ /* 0x004fe60000041838 */
[----:B------:R-:W-:Y:S04]  /*2d310*/  STL.64 [R1+0x2bf0], R46 ;  /* 0x002bf02e01007387 */ /* 0x000fe80000100a00 */
[----:B------:R0:W-:Y:S02]  /*2d320*/  STL.64 [R1+0x2be8], R44 ;  /* 0x002be82c01007387 */ /* 0x0001e40000100a00 */
[----:B0-----:R-:W-:-:S02]  /*2d330*/  IMAD.MOV.U32 R44, RZ, RZ, R17 ;  /* 0x000000ffff2c7224 */ /* 0x001fc400078e0011 */
[----:B------:R-:W-:-:S08]  /*2d340*/  IMAD.MOV.U32 R45, RZ, RZ, R16 ;  /* 0x000000ffff2d7224 */ /* 0x000fd000078e0010 */
[----:B------:R-:W-:Y:S04]  /*2d350*/  STL.64 [R1+0x590], R56 ;  /* 0x0005903801007387 */ /* 0x000fe80000100a00 */
[----:B------:R-:W-:Y:S04]  /*2d360*/  STL.64 [R1+0x598], R58 ;  /* 0x0005983a01007387 */ /* 0x000fe80000100a00 */
[----:B------:R-:W2:Y:S04]  /*2d370*/  LDL.LU.64 R16, [R1+0xe00] ;  /* 0x000e000001107983 */ /* 0x000ea80000300a00 */
[----:B------:R-:W2:Y:S04]  /*2d380*/  LDL.LU.64 R18, [R1+0xe08] ;  /* 0x000e080001127983 */ /* 0x000ea80000300a00 */
[----:B------:R-:W0:Y:S04]  /*2d390*/  LDSM.16.MT88.4 R56, [R0+UR5+0x100] ;  /* 0x000100050038783b */ /* 0x000e280008004200 */
[----:B------:R1:W-:Y:S02]  /*2d3a0*/  STL.64 [R1+0x2c08], R44 ;  /* 0x002c082c01007387 */ /* 0x0003e40000100a00 */
[C---:B-1----:R-:W-:Y:S02]  /*2d3b0*/  HMMA.16816.F32.BF16 R44, R48.reuse, R40, R52 ;  /* 0x00000028302c723c */ /* 0x042fe40000041834 */
[----:B0-----:R-:W-:Y:S04]  /*2d3c0*/  STL.64 [R1+0x2bc0], R58 ;  /* 0x002bc03a01007387 */ /* 0x001fe80000100a00 */
[----:B------:R-:W-:Y:S04]  /*2d3d0*/  STL.64 [R1+0x2bb8], R56 ;  /* 0x002bb83801007387 */ /* 0x000fe80000100a00 */
[----:B---3--:R-:W-:Y:S04]  /*2d3e0*/  STL.64 [R1+0x2c00], R42 ;  /* 0x002c002a01007387 */ /* 0x008fe80000100a00 */
[----:B------:R0:W-:Y:S02]  /*2d3f0*/  STL.64 [R1+0x2bf8], R40 ;  /* 0x002bf82801007387 */ /* 0x0001e40000100a00 */
[----:B0-----:R-:W-:Y:S03]  /*2d400*/  HMMA.16816.F32.BF16 R40, R48, R8, R12 ;  /* 0x000000083028723c */ /* 0x001fe6000004180c */
[----:B------:R-:W-:Y:S04]  /*2d410*/  STL.64 [R1+0xe20], R44 ;  /* 0x000e202c01007387 */ /* 0x000fe80000100a00 */
[----:B------:R-:W-:Y:S04]  /*2d420*/  STL.64 [R1+0xe28], R46 ;  /* 0x000e282e01007387 */ /* 0x000fe80000100a00 */
[----:B------:R-:W3:Y:S04]  /*2d430*/  LDL.LU.64 R12, [R1+0xdf0] ;  /* 0x000df000010c7983 */ /* 0x000ee80000300a00 */
[----:B------:R-:W3:Y:S04]  /*2d440*/  LDL.LU.64 R14, [R1+0xdf8] ;  /* 0x000df800010e7983 */ /* 0x000ee80000300a00 */
[----:B------:R-:W-:Y:S04]  /*2d450*/  STL.64 [R1+0xe10], R40 ;  /* 0x000e102801007387 */ /* 0x000fe80000100a00 */
[----:B------:R-:W-:Y:S04]  /*2d460*/  STL.64 [R1+0xe18], R42 ;  /* 0x000e182a01007387 */ /* 0x000fe80000100a00 */
[----:B----4-:R-:W-:Y:S04]  /*2d470*/  STL.64 [R1+0x2be0], R10 ;  /* 0x002be00a01007387 */ /* 0x010fe80000100a00 */
[----:B------:R0:W-:Y:S02]  /*2d480*/  STL.64 [R1+0x2bd8], R8 ;  /* 0x002bd80801007387 */ /* 0x0001e40000100a00 */
[----:B0-----:R-:W-:-:S02]  /*2d490*/  IMAD.MOV.U32 R8, RZ, RZ, R25 ;  /* 0x000000ffff087224 */ /* 0x001fc400078e0019 */
[----:B------:R-:W-:-:S05]  /*2d4a0*/  IMAD.MOV.U32 R9, RZ, RZ, R24 ;  /* 0x000000ffff097224 */ /* 0x000fca00078e0018 */
[----:B------:R0:W-:Y:S02]  /*2d4b0*/  STL.64 [R1+0x2c10], R8 ;  /* 0x002c100801007387 */ /* 0x0001e40000100a00 */
[----:B0-----:R-:W-:Y:S02]  /*2d4c0*/  IMAD.MOV.U32 R8, RZ, RZ, R23 ;  /* 0x000000ffff087224 */ /* 0x001fe400078e0017 */
[----:B------:R-:W-:-:S05]  /*2d4d0*/  IMAD.MOV.U32 R9, RZ, RZ, R22 ;  /* 0x000000ffff097224 */ /* 0x000fca00078e0016 */
[----:B------:R0:W-:Y:S04]  /*2d4e0*/  STL.64 [R1+0x2c28], R8 ;  /* 0x002c280801007387 */ /* 0x0001e80000100a00 */
[----:B------:R-:W4:Y:S04]  /*2d4f0*/  LDL.LU.64 R40, [R1+0xde0] ;  /* 0x000de00001287983 */ /* 0x000f280000300a00 */
[----:B------:R-:W4:Y:S01]  /*2d500*/  LDL.LU.64 R42, [R1+0xde8] ;  /* 0x000de800012a7983 */ /* 0x000f220000300a00 */
[----:B0-----:R-:W-:Y:S02]  /*2d510*/  IMAD.MOV.U32 R8, RZ, RZ, R21 ;  /* 0x000000ffff087224 */ /* 0x001fe400078e0015 */
[----:B------:R-:W-:Y:S01]  /*2d520*/  IMAD.MOV.U32 R9, RZ, RZ, R20 ;  /* 0x000000ffff097224 */ /* 0x000fe200078e0014 */
[----:B--2---:R-:W-:-:S15]  /*2d530*/  HMMA.16816.F32.BF16 R16, R48, R4, R16 ;  /* 0x000000043010723c */ /* 0x004fde0000041810 */
[----:B------:R-:W-:-:S04]  /*2d540*/  NOP ;  /* 0x0000000000007918 */ /* 0x000fc80000000000 */
[----:B------:R0:W-:Y:S04]  /*2d550*/  STL.64 [R1+0xe00], R16 ;  /* 0x000e001001007387 */ /* 0x0001e80000100a00 */
[----:B------:R1:W-:Y:S04]  /*2d560*/  STL.64 [R1+0xe08], R18 ;  /* 0x000e081201007387 */ /* 0x0003e80000100a00 */
[----:B------:R-:W2:Y:S04]  /*2d570*/  LDL.LU.64 R24, [R1+0xdd0] ;  /* 0x000dd00001187983 */ /* 0x000ea80000300a00 */
[----:B------:R-:W2:Y:S04]  /*2d580*/  LDL.LU.64 R26, [R1+0xdd8] ;  /* 0x000dd800011a7983 */ /* 0x000ea80000300a00 */
[----:B------:R-:W2:Y:S04]  /*2d590*/  LDL.LU.64 R20, [R1+0xdc0] ;  /* 0x000dc00001147983 */ /* 0x000ea80000300a00 */
[----:B------:R-:W2:Y:S04]  /*2d5a0*/  LDL.LU.64 R22, [R1+0xdc8] ;  /* 0x000dc80001167983 */ /* 0x000ea80000300a00 */
[----:B0-----:R-:W2:Y:S04]  /*2d5b0*/  LDL.LU.64 R16, [R1+0xdb0] ;  /* 0x000db00001107983 */ /* 0x001ea80000300a00 */
[----:B-1----:R-:W2:Y:S04]  /*2d5c0*/  LDL.LU.64 R18, [R1+0xdb8] ;  /* 0x000db80001127983 */ /* 0x002ea80000300a00 */
[----:B------:R-:W-:Y:S04]  /*2d5d0*/  STL.64 [R1+0x2c20], R6 ;  /* 0x002c200601007387 */ /* 0x000fe80000100a00 */
[----:B------:R3:W-:Y:S04]  /*2d5e0*/  STL.64 [R1+0x2c18], R4 ;  /* 0x002c180401007387 */ /* 0x0007e80000100a00 */
[----:B------:R-:W2:Y:S04]  /*2d5f0*/  LDL.LU.64 R56, [R1+0x400] ;  /* 0x0004000001387983 */ /* 0x000ea80000300a00 */
[----:B------:R-:W2:Y:S01]  /*2d600*/  LDL.LU.64 R58, [R1+0x408] ;  /* 0x00040800013a7983 */ /* 0x000ea20000300a00 */
[C---:B---3--:R-:W-:Y:S08]  /*2d610*/  HMMA.16816.F32.BF16 R4, R48.reuse, R36, R12 ;  /* 0x000000243004723c */ /* 0x048ff0000004180c */
[C---:B----4-:R-:W-:Y:S08]  /*2d620*/  HMMA.16816.F32.BF16 R40, R48.reuse, R32, R40 ;  /* 0x000000203028723c */ /* 0x050ff00000041828 */
[C---:B--2---:R-:W-:Y:S01]  /*2d630*/  HMMA.16816.F32.BF16 R24, R48.reuse, R28, R24 ;  /* 0x0000001c3018723c */ /* 0x044fe20000041818 */
[----:B------:R-:W-:Y:S04]  /*2d640*/  STL.64 [R1+0x2c38], R58 ;  /* 0x002c383a01007387 */ /* 0x000fe80000100a00 */
[----:B------:R0:W-:Y:S04]  /*2d650*/  STL.64 [R1+0x2c30], R56 ;  /* 0x002c303801007387 */ /* 0x0001e80000100a00 */
[----:B------:R-:W2:Y:S04]  /*2d660*/  LDL.LU.64 R12, [R1+0xda0] ;  /* 0x000da000010c7983 */ /* 0x000ea80000300a00 */
[----:B------:R-:W2:Y:S04]  /*2d670*/  LDL.LU.64 R14, [R1+0xda8] ;  /* 0x000da800010e7983 */ /* 0x000ea80000300a00 */
[----:B------:R1:W-:Y:S04]  /*2d680*/  STL.64 [R1+0xdf0], R4 ;  /* 0x000df00401007387 */ /* 0x0003e80000100a00 */
[----:B------:R3:W-:Y:S04]  /*2d690*/  STL.64 [R1+0xdf8], R6 ;  /* 0x000df80601007387 */ /* 0x0007e80000100a00 */
[----:B------:R-:W4:Y:S04]  /*2d6a0*/  LDL.LU.64 R52, [R1+0x580] ;  /* 0x0005800001347983 */ /* 0x000f280000300a00 */
[----:B------:R-:W4:Y:S04]  /*2d6b0*/  LDL.LU.64 R54, [R1+0x588] ;  /* 0x0005880001367983 */ /* 0x000f280000300a00 */
[----:B0-----:R-:W2:Y:S04]  /*2d6c0*/  LDL.LU.64 R56, [R1+0x450] ;  /* 0x0004500001387983 */ /* 0x001ea80000300a00 */
[----:B------:R-:W2:Y:S04]  /*2d6d0*/  LDL.LU.64 R58, [R1+0x458] ;  /* 0x00045800013a7983 */ /* 0x000ea80000300a00 */
[----:B-1----:R-:W2:Y:S04]  /*2d6e0*/  LDL.LU.64 R4, [R1+0x440] ;  /* 0x0004400001047983 */ /* 0x002ea80000300a00 */
[----:B---3--:R-:W3:Y:S04]  /*2d6f0*/  LDL.LU.64 R6, [R1+0x448] ;  /* 0x0004480001067983 */ /* 0x008ee80000300a00 */
[----:B------:R-:W2:Y:S04]  /*2d700*/  LDL.LU.64 R44, [R1+0x430] ;  /* 0x00043000012c7983 */ /* 0x000ea80000300a00 */
[----:B------:R-:W2:Y:S04]  /*2d710*/  LDL.LU.64 R46, [R1+0x438] ;  /* 0x00043800012e7983 */ /* 0x000ea80000300a00 */
        /* <DEDUP_REMOVED lines=21> */
[----:B------:R-:W-:Y:S01]  /*2d870*/  STL.64 [R1+0x2bc8], R20 ;  /* 0x002bc81401007387 */ /* 0x000fe20000100a00 */
[----:B--2---:R-:W-:-:S15]  /*2d880*/  HMMA.16816.F32.BF16 R12, R48, R16, R12 ;  /* 0x00000010300c723c */ /* 0x004fde000004180c */
[----:B------:R-:W-:-:S04]  /*2d890*/  NOP ;  /* 0x0000000000007918 */ /* 0x000fc80000000000 */
[----:B------:R-:W-:Y:S04]  /*2d8a0*/  STL.64 [R1+0xda0], R12 ;  /* 0x000da00c01007387 */ /* 0x000fe80000100a00 */
[----:B------:R0:W-:Y:S04]  /*2d8b0*/  STL.64 [R1+0xda8], R14 ;  /* 0x000da80e01007387 */ /* 0x0001e80000100a00 */
[----:B0-----:R-:W2:Y:S04]  /*2d8c0*/  LDL.LU.64 R14, [R1+0x2c58] ;  /* 0x002c5800010e7983 */ /* 0x001ea80000300a00 */
[----:B------:R-:W4:Y:S02]  /*2d8d0*/  LDL.LU.64 R12, [R1+0x2c50] ;  /* 0x002c5000010c7983 */ /* 0x000f240000300a00 */
[----:B----4-:R-:W-:Y:S02]  /*2d8e0*/  HMMA.16816.F32.BF16 R48, R48, R12, R52 ;  /* 0x0000000c3030723c */ /* 0x010fe40000041834 */
[----:B------:R-:W4:Y:S04]  /*2d8f0*/  LDL.LU.64 R54, [R1+0x2c48] ;  /* 0x002c480001367983 */ /* 0x000f280000300a00 */
[----:B------:R-:W4:-:S13]  /*2d900*/  LDL.LU.64 R52, [R1+0x2c40] ;  /* 0x002c400001347983 */ /* 0x000f1a0000300a00 */
[----:B------:R0:W-:Y:S04]  /*2d910*/  STL.64 [R1+0x580], R48 ;  /* 0x0005803001007387 */ /* 0x0001e80000100a00 */
[----:B------:R1:W-:Y:S04]  /*2d920*/  STL.64 [R1+0x588], R50 ;  /* 0x0005883201007387 */ /* 0x0003e80000100a00 */
[----:B0-----:R-:W2:Y:S04]  /*2d930*/  LDL.LU.64 R48, [R1+0x410] ;  /* 0x0004100001307983 */ /* 0x001ea80000300a00 */
[----:B-1----:R-:W2:Y:S01]  /*2d940*/  LDL.LU.64 R50, [R1+0x418] ;  /* 0x0004180001327983 */ /* 0x002ea20000300a00 */
[----:B----4-:R-:W-:Y:S03]  /*2d950*/  HMMA.16816.F32.BF16 R8, R52, R8, R56 ;  /* 0x000000083408723c */ /* 0x010fe60000041838 */
[----:B------:R-:W4:Y:S04]  /*2d960*/  LDL.LU.64 R58, [R1+0x2c38] ;  /* 0x002c3800013a7983 */ /* 0x000f280000300a00 */
[----:B------:R-:W4:-:S12]  /*2d970*/  LDL.LU.64 R56, [R1+0x2c30] ;  /* 0x002c300001387983 */ /* 0x000f180000300a00 */
[----:B------:R0:W-:Y:S04]  /*2d980*/  STL.64 [R1+0x450], R8 ;  /* 0x0004500801007387 */ /* 0x0001e80000100a00 */
[----:B------:R3:W-:Y:S04]  /*2d990*/  STL.64 [R1+0x458], R10 ;  /* 0x0004580a01007387 */ /* 0x0007e80000100a00 */
[----:B0-----:R-:W3:Y:S02]  /*2d9a0*/  LDL.LU.64 R8, [R1+0x2c28] ;  /* 0x002c280001087983 */ /* 0x001ee40000300a00 */
[----:B---3--:R-:W-:Y:S02]  /*2d9b0*/  HMMA.16816.F32.BF16 R8, R52, R8, R4 ;  /* 0x000000083408723c */ /* 0x008fe40000041804 */
[----:B------:R-:W3:Y:S04]  /*2d9c0*/  LDL.LU.64 R6, [R1+0x2c20] ;  /* 0x002c200001067983 */ /* 0x000ee80000300a00 */
[----:B------:R-:W2:-:S13]  /*2d9d0*/  LDL.LU.64 R4, [R1+0x2c18] ;  /* 0x002c180001047983 */ /* 0x000e9a0000300a00 */
[----:B------:R0:W-:Y:S04]  /*2d9e0*/  STL.64 [R1+0x440], R8 ;  /* 0x0004400801007387 */ /* 0x0001e80000100a00 */
[----:B------:R1:W-:Y:S04]  /*2d9f0*/  STL.64 [R1+0x448], R10 ;  /* 0x0004480a01007387 */ /* 0x0003e80000100a00 */
[----:B0-----:R-:W1:Y:S02]  /*2da00*/  LDL.LU.64 R8, [R1+0x2c10] ;  /* 0x002c100001087983 */ /* 0x001e640000300a00 */
[----:B-1----:R-:W-:Y:S02]  /*2da10*/  HMMA.16816.F32.BF16 R8, R52, R8, R44 ;  /* 0x000000083408723c */ /* 0x002fe4000004182c */
[----:B------:R-:W2:-:S15]  /*2da20*/  LDL.LU.64 R44, [R1+0x2c08] ;  /* 0x002c0800012c7983 */ /* 0x000e9e0000300a00 */
[----:B------:R-:W-:Y:S02]  /*2da30*/  NOP ;  /* 0x0000000000007918 */ /* 0x000fe40000000000 */
[----:B------:R0:W-:Y:S04]  /*2da40*/  STL.64 [R1+0x430], R8 ;  /* 0x0004300801007387 */ /* 0x0001e80000100a00 */
[----:B------:R1:W-:Y:S04]  /*2da50*/  STL.64 [R1+0x438], R10 ;  /* 0x0004380a01007387 */ /* 0x0003e80000100a00 */
[----:B0-----:R-:W3:Y:S04]  /*2da60*/  LDL.LU.64 R8, [R1+0xbe0] ;  /* 0x000be00001087983 */ /* 0x001ee80000300a00 */
[----:B-1----:R-:W3:Y:S01]  /*2da70*/  LDL.LU.64 R10, [R1+0xbe8] ;  /* 0x000be800010a7983 */ /* 0x002ee20000300a00 */
[----:B--2---:R-:W-:Y:S03]  /*2da80*/  HMMA.16816.F32.BF16 R44, R52, R44, R40 ;  /* 0x0000002c342c723c */ /* 0x004fe60000041828 */
[----:B------:R-:W2:Y:S04]  /*2da90*/  LDL.LU.64 R42, [R1+0x2c00] ;  /* 0x002c0000012a7983 */ /* 0x000ea80000300a00 */
[----:B------:R-:W3:-:S12]  /*2daa0*/  LDL.LU.64 R40, [R1+0x2bf8] ;  /* 0x002bf80001287983 */ /* 0x000ed80000300a00 */
[----:B------:R-:W-:Y:S04]  /*2dab0*/  STL.64 [R1+0x420], R44 ;  /* 0x0004202c01007387 */ /* 0x000fe80000100a00 */
[----:B------:R0:W-:Y:S04]  /*2dac0*/  STL.64 [R1+0x428], R46 ;  /* 0x0004282e01007387 */ /* 0x0001e80000100a00 */
[----:B0-----:R-:W2:Y:S04]  /*2dad0*/  LDL.LU.64 R46, [R1+0x2bf0] ;  /* 0x002bf000012e7983 */ /* 0x001ea80000300a00 */
[----:B------:R-:W4:Y:S01]  /*2dae0*/  LDL.LU.64 R44, [R1+0x2be8] ;  /* 0x002be800012c7983 */ /* 0x000f220000300a00 */
[----:B------:R-:W-:-:S02]  /*2daf0*/  IMAD.MOV.U32 R20, RZ, RZ, R3 ;  /* 0x000000ffff147224 */ /* 0x000fc400078e0003 */
[----:B------:R-:W-:-:S07]  /*2db00*/  IMAD.MOV.U32 R21, RZ, RZ, R2 ;  /* 0x000000ffff157224 */ /* 0x000fce00078e0002 */
[----:B------:R-:W-:-:S15]  /*2db10*/  HMMA.16816.F32.BF16 R20, R52, R20, R48 ;  /* 0x000000143414723c */ /* 0x000fde0000041830 */
[----:B------:R-:W-:-:S04]  /*2db20*/  NOP ;  /* 0x0000000000007918 */ /* 0x000fc80000000000 */
[----:B------:R0:W-:Y:S04]  /*2db30*/  STL.64 [R1+0x410], R20 ;  /* 0x0004101401007387 */ /* 0x0001e80000100a00 */
[----:B------:R1:W-:Y:S04]  /*2db40*/  STL.64 [R1+0x418], R22 ;  /* 0x0004181601007387 */ /* 0x0003e80000100a00 */
[----:B0-----:R-:W2:Y:S04]  /*2db50*/  LDL.LU.64 R20, [R1+0xbd0] ;  /* 0x000bd00001147983 */ /* 0x001ea80000300a00 */
[----:B-1----:R-:W2:Y:S01]  /*2db60*/  LDL.LU.64 R22, [R1+0xbd8] ;  /* 0x000bd80001167983 */ /* 0x002ea20000300a00 */
[----:B----4-:R-:W-:-:S15]  /*2db70*/  HMMA.16816.F32.BF16 R48, R52, R44, R56 ;  /* 0x0000002c3430723c */ /* 0x010fde0000041838 */
[----:B------:R-:W-:-:S04]  /*2db80*/  NOP ;  /* 0x0000000000007918 */ /* 0x000fc80000000000 */
[----:B------:R-:W-:Y:S04]  /*2db90*/  STL.64 [R1+0x400], R48 ;  /* 0x0004003001007387 */ /* 0x000fe80000100a00 */
[----:B------:R-:W-:Y:S04]  /*2dba0*/  STL.64 [R1+0x408], R50 ;  /* 0x0004083201007387 */ /* 0x000fe80000100a00 */
[----:B------:R-:W0:Y:S01]  /*2dbb0*/  LDSM.16.MT88.4 R48, [R0+UR5+0x180] ;  /* 0x000180050030783b */ /* 0x000e220008004200 */
[C---:B---3--:R-:W-:Y:S03]  /*2dbc0*/  HMMA.16816.F32.BF16 R8, R52.reuse, R40, R8 ;  /* 0x000000283408723c */ /* 0x048fe60000041808 */
[----:B------:R-:W3:Y:S04]  /*2dbd0*/  LDL.LU.64 R56, [R1+0xbc0] ;  /* 0x000bc00001387983 */ /* 0x000ee80000300a00 */
[----:B------:R-:W3:Y:S04]  /*2dbe0*/  LDL.LU.64 R58, [R1+0xbc8] ;  /* 0x000bc800013a7983 */ /* 0x000ee80000300a00 */
[----:B--2---:R-:W-:Y:S04]  /*2dbf0*/  STL.64 [R1+0x2b90], R46 ;  /* 0x002b902e01007387 */ /* 0x004fe80000100a00 */
[----:B------:R1:W-:Y:S04]  /*2dc00*/  STL.64 [R1+0x2b88], R44 ;  /* 0x002b882c01007387 */ /* 0x0003e80000100a00 */
[----:B-1----:R-:W2:Y:S04]  /*2dc10*/  LDL.LU.64 R44, [R1+0xb90] ;  /* 0x000b9000012c7983 */ /* 0x002ea80000300a00 */
[----:B------:R-:W2:Y:S04]  /*2dc20*/  LDL.LU.64 R46, [R1+0xb98] ;  /* 0x000b9800012e7983 */ /* 0x000ea80000300a00 */
[----:B0-----:R-:W-:Y:S04]  /*2dc30*/  STL.64 [R1+0x2b30], R50 ;  /* 0x002b303201007387 */ /* 0x001fe80000100a00 */
[----:B------:R0:W-:Y:S04]  /*2dc40*/  STL.64 [R1+0x2b28], R48 ;  /* 0x002b283001007387 */ /* 0x0001e80000100a00 */
[----:B0-----:R-:W4:Y:S04]  /*2dc50*/  LDL.LU.64 R48, [R1+0xba0] ;  /* 0x000ba00001307983 */ /* 0x001f280000300a00 */
[----:B------:R-:W4:Y:S04]  /*2dc60*/  LDL.LU.64 R50, [R1+0xba8] ;  /* 0x000ba80001327983 */ /* 0x000f280000300a00 */
[----:B------:R-:W-:Y:S04]  /*2dc70*/  STL.64 [R1+0xbe0], R8 ;  /* 0x000be00801007387 */ /* 0x000fe80000100a00 */
[----:B------:R0:W-:Y:S04]  /*2dc80*/  STL.64 [R1+0xbe8], R10 ;  /* 0x000be80a01007387 */ /* 0x0001e80000100a00 */
[----:B0-----:R-:W2:Y:S04]  /*2dc90*/  LDL.LU.64 R10, [R1+0x2be0] ;  /* 0x002be000010a7983 */ /* 0x001ea80000300a00 */
[----:B------:R-:W2:Y:S04]  /*2dca0*/  LDL.LU.64 R8, [R1+0x2bd8] ;  /* 0x002bd80001087983 */ /* 0x000ea80000300a00 */
        /* <DEDUP_REMOVED lines=11> */
[----:B------:R3:W-:Y:S02]  /*2dd60*/  STL.64 [R1+0x2ba8], R8 ;  /* 0x002ba80801007387 */ /* 0x0007e40000100a00 */
[C---:B---3--:R-:W-:Y:S02]  /*2dd70*/  HMMA.16816.F32.BF16 R8, R52.reuse, R4, R56 ;  /* 0x000000043408723c */ /* 0x048fe40000041838 */
[----:B------:R-:W3:Y:S04]  /*2dd80*/  LDL.LU.64 R56, [R1+0xb70] ;  /* 0x000b700001387983 */ /* 0x000ee80000300a00 */
[----:B------:R-:W3:Y:S02]  /*2dd90*/  LDL.LU.64 R58, [R1+0xb78] ;  /* 0x000b7800013a7983 */ /* 0x000ee40000300a00 */
[C---:B----4-:R-:W-:Y:S11]  /*2dda0*/  HMMA.16816.F32.BF16 R48, R52.reuse, R32, R48 ;  /* 0x000000203430723c */ /* 0x050ff60000041830 */
[----:B------:R-:W-:Y:S04]  /*2ddb0*/  STL.64 [R1+0xbc0], R8 ;  /* 0x000bc00801007387 */ /* 0x000fe80000100a00 */
[----:B------:R0:W-:Y:S02]  /*2ddc0*/  STL.64 [R1+0xbc8], R10 ;  /* 0x000bc80a01007387 */ /* 0x0001e40000100a00 */
[C---:B0-----:R-:W-:Y:S08]  /*2ddd0*/  HMMA.16816.F32.BF16 R8, R52.reuse, R36, R40 ;  /* 0x000000243408723c */ /* 0x041ff00000041828 */
[C---:B------:R-:W-:Y:S11]  /*2dde0*/  HMMA.16816.F32.BF16 R40, R52.reuse, R28, R44 ;  /* 0x0000001c3428723c */ /* 0x040ff6000004182c */
[----:B------:R0:W-:Y:S04]  /*2ddf0*/  STL.64 [R1+0xbb0], R8 ;  /* 0x000bb00801007387 */ /* 0x0001e80000100a00 */
[----:B------:R1:W-:Y:S04]  /*2de00*/  STL.64 [R1+0xbb8], R10 ;  /* 0x000bb80a01007387 */ /* 0x0003e80000100a00 */
[----:B0-----:R-:W4:Y:S04]  /*2de10*/  LDL.LU.64 R8, [R1+0xb60] ;  /* 0x000b600001087983 */ /* 0x001f280000300a00 */
[----:B------:R-:W-:Y:S04]  /*2de20*/  STL.64 [R1+0xba0], R48 ;  /* 0x000ba03001007387 */ /* 0x000fe80000100a00 */
[----:B------:R-:W-:Y:S04]  /*2de30*/  STL.64 [R1+0xba8], R50 ;  /* 0x000ba83201007387 */ /* 0x000fe80000100a00 */
[----:B-1----:R-:W4:Y:S04]  /*2de40*/  LDL.LU.64 R10, [R1+0xb68] ;  /* 0x000b6800010a7983 */ /* 0x002f280000300a00 */
[----:B------:R0:W-:Y:S04]  /*2de50*/  STL.64 [R1+0xb90], R40 ;  /* 0x000b902801007387 */ /* 0x0001e80000100a00 */
[----:B------:R-:W-:Y:S04]  /*2de60*/  STL.64 [R1+0xb98], R42 ;  /* 0x000b982a01007387 */ /* 0x000fe80000100a00 */
[----:B0-----:R-:W3:Y:S04]  /*2de70*/  LDL.LU.64 R40, [R1+0x20] ;  /* 0x0000200001287983 */ /* 0x001ee80000300a00 */
[----:B------:R-:W3:Y:S04]  /*2de80*/  LDL.LU.64 R44, [R1+0x10] ;  /* 0x00001000012c7983 */ /* 0x000ee80000300a00 */
[----:B------:R-:W3:Y:S04]  /*2de90*/  LDL.LU.64 R48, [R1] ;  /* 0x0000000001307983 */ /* 0x000ee80000300a00 */
[----:B------:R-:W-:Y:S04]  /*2dea0*/  STL.64 [R1+0x2b80], R30 ;  /* 0x002b801e01007387 */ /* 0x000fe80000100a00 */
        /* <DEDUP_REMOVED lines=8> */
[----:B------:R-:W3:Y:S04]  /*2df30*/  LDL.LU.64 R20, [R1+0x2bc8] ;  /* 0x002bc80001147983 */ /* 0x000ee80000300a00 */
[----:B------:R-:W-:Y:S04]  /*2df40*/  STL.64 [R1+0x2b70], R26 ;  /* 0x002b701a01007387 */ /* 0x000fe80000100a00 */
[----:B------:R0:W-:Y:S04]  /*2df50*/  STL.64 [R1+0x2b68], R24 ;  /* 0x002b681801007387 */ /* 0x0001e80000100a00 */
[----:B0-----:R-:W2:Y:S01]  /*2df60*/  LDL.LU.64 R24, [R1+0x40] ;  /* 0x0000400001187983 */ /* 0x001ea20000300a00 */
[C---:B----4-:R-:W-:Y:S08]  /*2df70*/  HMMA.16816.F32.BF16 R8, R52.reuse, R16, R8 ;  /* 0x000000103408723c */ /* 0x050ff00000041808 */
[----:B---3--:R-:W-:-:S15]  /*2df80*/  HMMA.16816.F32.BF16 R56, R52, R20, R56 ;  /* 0x000000143438723c */ /* 0x008fde0000041838 */
[----:B------:R-:W-:-:S04]  /*2df90*/  NOP ;  /* 0x0000000000007918 */ /* 0x000fc80000000000 */
[----:B------:R-:W-:Y:S04]  /*2dfa0*/  STL.64 [R1+0xb70], R56 ;  /* 0x000b703801007387 */ /* 0x000fe80000100a00 */
[----:B------:R0:W-:Y:S04]  /*2dfb0*/  STL.64 [R1+0xb78], R58 ;  /* 0x000b783a01007387 */ /* 0x0001e80000100a00 */
[----:B0-----:R-:W3:Y:S04]  /*2dfc0*/  LDL.LU.64 R58, [R1+0x2bc0] ;  /* 0x002bc000013a7983 */ /* 0x001ee80000300a00 */
[----:B------:R-:W3:Y:S04]  /*2dfd0*/  LDL.LU.64 R56, [R1+0x2bb8] ;  /* 0x002bb80001387983 */ /* 0x000ee80000300a00 */
[----:B--2---:R-:W-:Y:S04]  /*2dfe0*/  STL.64 [R1+0x2b60], R22 ;  /* 0x002b601601007387 */ /* 0x004fe80000100a00 */
[----:B------:R0:W-:Y:S04]  /*2dff0*/  STL.64 [R1+0x2b58], R20 ;  /* 0x002b581401007387 */ /* 0x0001e80000100a00 */
[----:B0-----:R-:W3:Y:S04]  /*2e000*/  LDL.LU.64 R20, [R1+0x290] ;  /* 0x0002900001147983 */ /* 0x001ee80000300a00 */
[----:B------:R-:W3:Y:S04]  /*2e010*/  LDL.LU.64 R22, [R1+0x298] ;  /* 0x0002980001167983 */ /* 0x000ee80000300a00 */
[----:B------:R0:W-:Y:S04]  /*2e020*/  STL.64 [R1+0xb60], R8 ;  /* 0x000b600801007387 */ /* 0x0001e80000100a00 */
[----:B------:R1:W-:Y:S04]  /*2e030*/  STL.64 [R1+0xb68], R10 ;  /* 0x000b680a01007387 */ /* 0x0003e80000100a00 */
[----:B0-----:R-:W2:Y:S04]  /*2e040*/  LDL.LU.64 R8, [R1+0x280] ;  /* 0x0002800001087983 */ /* 0x001ea80000300a00 */
[----:B-1----:R-:W2:Y:S04]  /*2e050*/  LDL.LU.64 R10, [R1+0x288] ;  /* 0x00028800010a7983 */ /* 0x002ea80000300a00 */
[----:B------:R-:W-:Y:S04]  /*2e060*/  STL.64 [R1+0x2b50], R18 ;  /* 0x002b501201007387 */ /* 0x000fe80000100a00 */
[----:B------:R0:W-:Y:S02]  /*2e070*/  STL.64 [R1+0x2b48], R16 ;  /* 0x002b481001007387 */ /* 0x0001e40000100a00 */
[----:B0-----:R-:W-:Y:S02]  /*2e080*/  HMMA.16816.F32.BF16 R16, R52, R12, R28 ;  /* 0x0000000c3410723c */ /* 0x001fe4000004181c */
[----:B------:R-:W4:Y:S04]  /*2e090*/  LDL.LU.64 R28, [R1+0x270] ;  /* 0x00027000011c7983 */ /* 0x000f280000300a00 */
[----:B------:R-:W4:-:S13]  /*2e0a0*/  LDL.LU.64 R30, [R1+0x278] ;  /* 0x00027800011e7983 */ /* 0x000f1a0000300a00 */
        /* <DEDUP_REMOVED lines=8> */
[----:B0-----:R-:W2:Y:S01]  /*2e130*/  LDL.LU.64 R12, [R1+0x30] ;  /* 0x00003000010c7983 */ /* 0x001ea20000300a00 */
[----:B------:R-:W-:Y:S01]  /*2e140*/  IMAD.MOV.U32 R3, RZ, RZ, R25 ;  /* 0x000000ffff037224 */ /* 0x000fe200078e0019 */
[----:B---3--:R-:W-:-:S15]  /*2e150*/  HMMA.16816.F32.BF16 R20, R56, R24, R20 ;  /* 0x000000183814723c */ /* 0x008fde0000041814 */
[----:B------:R-:W-:-:S04]  /*2e160*/  NOP ;  /* 0x0000000000007918 */ /* 0x000fc80000000000 */
[----:B------:R0:W-:Y:S04]  /*2e170*/  STL.64 [R1+0x290], R20 ;  /* 0x0002901401007387 */ /* 0x0001e80000100a00 */
[----:B------:R1:W-:Y:S01]  /*2e180*/  STL.64 [R1+0x298], R22 ;  /* 0x0002981601007387 */ /* 0x0003e20000100a00 */
[C---:B----4-:R-:W-:Y:S01]  /*2e190*/  HMMA.16816.F32.BF16 R28, R56.reuse, R40, R28 ;  /* 0x00000028381c723c */ /* 0x050fe2000004181c */
[----:B0-----:R-:W-:Y:S02]  /*2e1a0*/  IMAD.MOV.U32 R20, RZ, RZ, R24 ;  /* 0x000000ffff147224 */ /* 0x001fe400078e0018 */
[----:B------:R-:W3:Y:S04]  /*2e1b0*/  LDL.LU.64 R24, [R1+0x240] ;  /* 0x0002400001187983 */ /* 0x000ee80000300a00 */
[----:B------:R-:W3:Y:S01]  /*2e1c0*/  LDL.LU.64 R26, [R1+0x248] ;  /* 0x00024800011a7983 */ /* 0x000ee20000300a00 */
[----:B-1----:R-:W-:Y:S01]  /*2e1d0*/  IMAD.MOV.U32 R23, RZ, RZ, R41 ;  /* 0x000000ffff177224 */ /* 0x002fe200078e0029 */
[C---:B--2---:R-:W-:Y:S08]  /*2e1e0*/  HMMA.16816.F32.BF16 R16, R56.reuse, R44, R16 ;  /* 0x0000002c3810723c */ /* 0x044ff00000041810 */
[----:B------:R-:W-:Y:S01]  /*2e1f0*/  HMMA.16816.F32.BF16 R8, R56, R12, R8 ;  /* 0x0000000c3808723c */ /* 0x000fe20000041808 */
[----:B------:R-:W-:-:S02]  /*2e200*/  IMAD.MOV.U32 R22, RZ, RZ, R12 ;  /* 0x000000ffff167224 */ /* 0x000fc400078e000c */
[----:B------:R-:W-:-:S15]  /*2e210*/  IMAD.MOV.U32 R21, RZ, RZ, R13 ;  /* 0x000000ffff157224 */ /* 0x000fde00078e000d */
[----:B------:R-:W-:Y:S01]  /*2e220*/  NOP ;  /* 0x0000000000007918 */ /* 0x000fe20000000000 */
[----:B------:R-:W-:Y:S04]  /*2e230*/  STL.64 [R1+0x280], R8 ;  /* 0x0002800801007387 */ /* 0x000fe80000100a00 */
[----:B------:R0:W-:Y:S04]  /*2e240*/  STL.64 [R1+0x288], R10 ;  /* 0x0002880a01007387 */ /* 0x0001e80000100a00 */
[----:B0-----:R-:W2:Y:S04]  /*2e250*/  LDL.LU.64 R10, [R1+0x2bb0] ;  /* 0x002bb000010a7983 */ /* 0x001ea80000300a00 */
[----:B------:R-:W4:Y:S04]  /*2e260*/  LDL.LU.64 R8, [R1+0x2ba8] ;  /* 0x002ba80001087983 */ /* 0x000f280000300a00 */
[----:B------:R-:W2:Y:S04]  /*2e270*/  LDL.LU.64 R12, [R1+0x230] ;  /* 0x00023000010c7983 */ /* 0x000ea80000300a00 */
[----:B------:R-:W2:Y:S04]  /*2e280*/  LDL.LU.64 R14, [R1+0x238] ;  /* 0x00023800010e7983 */ /* 0x000ea80000300a00 */
[----:B------:R0:W-:Y:S04]  /*2e290*/  STL.64 [R1+0x270], R28 ;  /* 0x0002701c01007387 */ /* 0x0001e80000100a00 */
[----:B------:R-:W-:Y:S04]  /*2e2a0*/  STL.64 [R1+0x278], R30 ;  /* 0x0002781e01007387 */ /* 0x000fe80000100a00 */
[----:B------:R-:W2:Y:S01]  /*2e2b0*/  LDL.LU.64 R42, [R1+0x2ba0] ;  /* 0x002ba000012a7983 */ /* 0x000ea20000300a00 */
[----:B0-----:R-:W-:-:S03]  /*2e2c0*/  IMAD.MOV.U32 R28, RZ, RZ, R40 ;  /* 0x000000ffff1c7224 */ /* 0x001fc600078e0028 */
[----:B------:R-:W2:Y:S04]  /*2e2d0*/  LDL.LU.64 R40, [R1+0x2b98] ;  /* 0x002b980001287983 */ /* 0x000ea80000300a00 */
[----:B------:R0:W-:Y:S04]  /*2e2e0*/  STL.64 [R1+0x260], R16 ;  /* 0x0002601001007387 */ /* 0x0001e80000100a00 */
[----:B------:R-:W-:Y:S04]  /*2e2f0*/  STL.64 [R1+0x268], R18 ;  /* 0x0002681201007387 */ /* 0x000fe80000100a00 */
[----:B------:R-:W3:Y:S01]  /*2e300*/  LDL.LU.64 R46, [R1+0x2b90] ;  /* 0x002b9000012e7983 */ /* 0x000ee20000300a00 */
[----:B0-----:R-:W-:-:S02]  /*2e310*/  IMAD.MOV.U32 R17, RZ, RZ, R44 ;  /* 0x000000ffff117224 */ /* 0x001fc400078e002c */
[----:B------:R-:W-:Y:S02]  /*2e320*/  IMAD.MOV.U32 R16, RZ, RZ, R45 ;  /* 0x000000ffff107224 */ /* 0x000fe400078e002d */
[----:B------:R-:W3:Y:S01]  /*2e330*/  LDL.LU.64 R44, [R1+0x2b88] ;  /* 0x002b8800012c7983 */ /* 0x000ee20000300a00 */
[----:B------:R-:W-:Y:S01]  /*2e340*/  HMMA.16816.F32.BF16 R52, R56, R48, R52 ;  /* 0x000000303834723c */ /* 0x000fe20000041834 */
[----:B------:R-:W-:Y:S02]  /*2e350*/  IMAD.MOV.U32 R2, RZ, RZ, R48 ;  /* 0x000000ffff027224 */ /* 0x000fe400078e0030 */
[----:B------:R-:W-:-:S15]  /*2e360*/  IMAD.MOV.U32 R0, RZ, RZ, R49 ;  /* 0x000000ffff007224 */ /* 0x000fde00078e0031 */
[----:B------:R-:W-:Y:S01]  /*2e370*/  NOP ;  /* 0x0000000000007918 */ /* 0x000fe20000000000 */
[----:B------:R-:W-:Y:S04]  /*2e380*/  STL.64 [R1+0x250], R52 ;  /* 0x0002503401007387 */ /* 0x000fe80000100a00 */
[----:B------:R-:W-:Y:S04]  /*2e390*/  STL.64 [R1+0x258], R54 ;  /* 0x0002583601007387 */ /* 0x000fe80000100a00 */
[----:B------:R-:W0:Y:S01]  /*2e3a0*/  LDSM.16.MT88.4 R52, [R61+UR5+0x2000] ;  /* 0x002000053d34783b */ /* 0x000e220008004200 */
[C---:B--2---:R-:W-:Y:S08]  /*2e3b0*/  HMMA.16816.F32.BF16 R12, R56.reuse, R40, R12 ;  /* 0x00000028380c723c */ /* 0x044ff0000004180c */
[----:B---3--:R-:W-:Y:S01]  /*2e3c0*/  HMMA.16816.F32.BF16 R48, R56, R44, R24 ;  /* 0x0000002c3830723c */ /* 0x008fe20000041818 */
[----:B------:R-:W4:Y:S04]  /*2e3d0*/  LDL.LU.64 R24, [R1+0x9a0] ;  /* 0x0009a00001187983 */ /* 0x000f280000300a00 */
[----:B------:R-:W4:-:S14]  /*2e3e0*/  LDL.LU.64 R26, [R1+0x9a8] ;  /* 0x0009a800011a7983 */ /* 0x000f1c0000300a00 */
[----:B------:R-:W-:Y:S04]  /*2e3f0*/  STL.64 [R1+0x240], R48 ;  /* 0x0002403001007387 */ /* 0x000fe80000100a00 */
[----:B------:R-:W-:Y:S04]  /*2e400*/  STL.64 [R1+0x248], R50 ;  /* 0x0002483201007387 */ /* 0x000fe80000100a00 */
[----:B------:R-:W-:Y:S04]  /*2e410*/  STL.64 [R1+0x2ac8], R46 ;  /* 0x002ac82e01007387 */ /* 0x000fe80000100a00 */
[----:B------:R1:W-:Y:S02]  /*2e420*/  STL.64 [R1+0x2ac0], R44 ;  /* 0x002ac02c01007387 */ /* 0x0003e40000100a00 */
[----:B-1----:R-:W-:-:S02]  /*2e430*/  IMAD.MOV.U32 R44, RZ, RZ, R17 ;  /* 0x000000ffff2c7224 */ /* 0x002fc400078e0011 */
[----:B------:R-:W-:-:S05]  /*2e440*/  IMAD.MOV.U32 R45, RZ, RZ, R16 ;  /* 0x000000ffff2d7224 */ /* 0x000fca00078e0010 */
[----:B------:R-:W-:Y:S04]  /*2e450*/  STL.64 [R1+0x2ae0], R44 ;  /* 0x002ae02c01007387 */ /* 0x000fe80000100a00 */
[----:B------:R-:W2:Y:S04]  /*2e460*/  LDL.LU.64 R16, [R1+0x990] ;  /* 0x0009900001107983 */ /* 0x000ea80000300a00 */
[----:B------:R-:W2:Y:S04]  /*2e470*/  LDL.LU.64 R18, [R1+0x998] ;  /* 0x0009980001127983 */ /* 0x000ea80000300a00 */
[----:B------:R1:W-:Y:S04]  /*2e480*/  STL.64 [R1+0x230], R12 ;  /* 0x0002300c01007387 */ /* 0x0003e80000100a00 */
[----:B------:R3:W-:Y:S04]  /*2e490*/  STL.64 [R1+0x238], R14 ;  /* 0x0002380e01007387 */ /* 0x0007e80000100a00 */
[----:B-1----:R-:W2:Y:S04]  /*2e4a0*/  LDL.LU.64 R12, [R1+0x980] ;  /* 0x00098000010c7983 */ /* 0x002ea80000300a00 */
[----:B---3--:R-:W3:Y:S01]  /*2e4b0*/  LDL.LU.64 R14, [R1+0x988] ;  /* 0x00098800010e7983 */ /* 0x008ee20000300a00 */
[----:B------:R-:W-:-:S02]  /*2e4c0*/  IMAD.MOV.U32 R44, RZ, RZ, R28 ;  /* 0x000000ffff2c7224 */ /* 0x000fc400078e001c */
[----:B------:R-:W-:-:S05]  /*2e4d0*/  IMAD.MOV.U32 R45, RZ, RZ, R23 ;  /* 0x000000ffff2d7224 */ /* 0x000fca00078e0017 */
[----:B------:R1:W-:Y:S02]  /*2e4e0*/  STL.64 [R1+0x2af8], R44 ;  /* 0x002af82c01007387 */ /* 0x0003e40000100a00 */
[----:B-1----:R-:W-:Y:S02]  /*2e4f0*/  IMAD.MOV.U32 R44, RZ, RZ, R22 ;  /* 0x000000ffff2c7224 */ /* 0x002fe400078e0016 */
[----:B------:R-:W-:-:S05]  /*2e500*/  IMAD.MOV.U32 R45, RZ, RZ, R21 ;  /* 0x000000ffff2d7224 */ /* 0x000fca00078e0015 */
[----:B------:R1:W-:Y:S04]  /*2e510*/  STL.64 [R1+0x2b10], R44 ;  /* 0x002b102c01007387 */ /* 0x0003e80000100a00 */
[----:B------:R-:W-:Y:S04]  /*2e520*/  STL.64 [R1+0x2ad8], R42 ;  /* 0x002ad82a01007387 */ /* 0x000fe80000100a00 */
[----:B------:R-:W-:Y:S04]  /*2e530*/  STL.64 [R1+0x2ad0], R40 ;  /* 0x002ad02801007387 */ /* 0x000fe80000100a00 */
[----:B0-----:R-:W-:Y:S04]  /*2e540*/  STL.64 [R1+0x2a98], R54 ;  /* 0x002a983601007387 */ /* 0x001fe80000100a00 */
[----:B------:R-:W-:Y:S01]  /*2e550*/  STL.64 [R1+0x2a90], R52 ;  /* 0x002a903401007387 */ /* 0x000fe20000100a00 */
[----:B-1----:R-:W-:Y:S01]  /*2e560*/  IMAD.MOV.U32 R44, RZ, RZ, R20 ;  /* 0x000000ffff2c7224 */ /* 0x002fe200078e0014 */
[----:B----4-:R-:W-:-:S15]  /*2e570*/  HMMA.16816.F32.BF16 R24, R56, R8, R24 ;  /* 0x000000083818723c */ /* 0x010fde0000041818 */
[----:B------:R-:W-:-:S04]  /*2e580*/  NOP ;  /* 0x0000000000007918 */ /* 0x000fc80000000000 */
[----:B------:R-:W-:Y:S04]  /*2e590*/  STL.64 [R1+0x9a0], R24 ;  /* 0x0009a01801007387 */ /* 0x000fe80000100a00 */
[----:B------:R-:W-:Y:S04]  /*2e5a0*/  STL.64 [R1+0x9a8], R26 ;  /* 0x0009a81a01007387 */ /* 0x000fe80000100a00 */
[----:B------:R-:W-:Y:S04]  /*2e5b0*/  STL.64 [R1+0x2af0], R10 ;  /* 0x002af00a01007387 */ /* 0x000fe80000100a00 */
[----:B------:R2:W-:Y:S04]  /*2e5c0*/  STL.64 [R1+0x2ae8], R8 ;  /* 0x002ae80801007387 */ /* 0x0005e80000100a00 */
[----:B------:R-:W-:Y:S04]  /*2e5d0*/  STL.64 [R1+0x2b08], R6 ;  /* 0x002b080601007387 */ /* 0x000fe80000100a00 */
[----:B------:R3:W-:Y:S01]  /*2e5e0*/  STL.64 [R1+0x2b00], R4 ;  /* 0x002b000401007387 */ /* 0x0007e20000100a00 */
[C---:B--2---:R-:W-:Y:S08]  /*2e5f0*/  HMMA.16816.F32.BF16 R8, R56.reuse, R4, R16 ;  /* 0x000000043808723c */ /* 0x044ff00000041810 */
[C---:B---3--:R-:W-:Y:S11]  /*2e600*/  HMMA.16816.F32.BF16 R4, R56.reuse, R36, R12 ;  /* 0x000000243804723c */ /* 0x048ff6000004180c */
        /* <DEDUP_REMOVED lines=62> */
[----:B------:R-:W2:Y:S01]  /*2e9f0*/  LDL.LU.64 R12, [R1+0x2b38] ;  /* 0x002b3800010c7983 */ /* 0x000ea20000300a00 */
[----:B------:R-:W-:Y:S01]  /*2ea00*/  IMAD.MOV.U32 R45, RZ, RZ, R3 ;  /* 0x000000ffff2d7224 */ /* 0x000fe200078e0003 */
        /* <DEDUP_REMOVED lines=14> */
[----:B------:R-:W2:Y:S04]  /*2eaf0*/  LDL.LU.64 R6, [R1+0x2b08] ;  /* 0x002b080001067983 */ /* 0x000ea80000300a00 */
[----:B------:R-:W2:-:S13]  /*2eb00*/  LDL.LU.64 R4, [R1+0x2b00] ;  /* 0x002b000001047983 */ /* 0x000e9a0000300a00 */
        /* <DEDUP_REMOVED lines=16> */
[----:B0-----:R-:W2:Y:S04]  /*2ec10*/  LDL.LU.64 R46, [R1+0x2ac8] ;  /* 0x002ac800012e7983 */ /* 0x001ea80000300a00 */
[----:B------:R-:W3:Y:S01]  /*2ec20*/  LDL.LU.64 R44, [R1+0x2ac0] ;  /* 0x002ac000012c7983 */ /* 0x000ee20000300a00 */
[C---:B------:R-:W-:Y:S03]  /*2ec30*/  HMMA.16816.F32.BF16 R32, R48.reuse, R32, R56 ;  /* 0x000000203020723c */ /* 0x040fe60000041838 */
[----:B------:R-:W0:Y:S04]  /*2ec40*/  LDSM.16.MT88.4 R56, [R61+UR5+0x2080] ;  /* 0x002080053d38783b */ /* 0x000e280008004200 */
[----:B--2---:R-:W-:Y:S01]  /*2ec50*/  STL.64 [R1+0x2a88], R46 ;  /* 0x002a882e01007387 */ /* 0x004fe20000100a00 */
[C---:B---3--:R-:W-:Y:S11]  /*2ec60*/  HMMA.16816.F32.BF16 R36, R48.reuse, R44, R36 ;  /* 0x0000002c3024723c */ /* 0x048ff60000041824 */
[----:B------:R-:W-:Y:S04]  /*2ec70*/  STL.64 [R1+0x80], R32 ;  /* 0x0000802001007387 */ /* 0x000fe80000100a00 */
[----:B------:R1:W-:Y:S02]  /*2ec80*/  STL.64 [R1+0x88], R34 ;  /* 0x0000882201007387 */ /* 0x0003e40000100a00 */
[C---:B-1----:R-:W-:Y:S02]  /*2ec90*/  HMMA.16816.F32.BF16 R32, R48.reuse, R40, R52 ;  /* 0x000000283020723c */ /* 0x042fe40000041834 */
[----:B------:R1:W-:Y:S04]  /*2eca0*/  STL.64 [R1+0x70], R36 ;  /* 0x0000702401007387 */ /* 0x0003e80000100a00 */
[----:B------:R2:W-:Y:S04]  /*2ecb0*/  STL.64 [R1+0x78], R38 ;  /* 0x0000782601007387 */ /* 0x0005e80000100a00 */
[----:B-1----:R-:W3:Y:S04]  /*2ecc0*/  LDL.LU.64 R36, [R1+0x760] ;  /* 0x0007600001247983 */ /* 0x002ee80000300a00 */
[----:B--2---:R-:W3:Y:S05]  /*2ecd0*/  LDL.LU.64 R38, [R1+0x768] ;  /* 0x0007680001267983 */ /* 0x004eea0000300a00 */
[----:B------:R1:W-:Y:S04]  /*2ece0*/  STL.64 [R1+0x60], R32 ;  /* 0x0000602001007387 */ /* 0x0003e80000100a00 */
[----:B------:R2:W-:Y:S04]  /*2ecf0*/  STL.64 [R1+0x68], R34 ;  /* 0x0000682201007387 */ /* 0x0005e80000100a00 */
[----:B-1----:R-:W4:Y:S04]  /*2ed00*/  LDL.LU.64 R32, [R1+0x750] ;  /* 0x0007500001207983 */ /* 0x002f280000300a00 */
[----:B--2---:R-:W4:Y:S04]  /*2ed10*/  LDL.LU.64 R34, [R1+0x758] ;  /* 0x0007580001227983 */ /* 0x004f280000300a00 */
[----:B------:R-:W2:Y:S04]  /*2ed20*/  LDL.LU.64 R52, [R1+0x740] ;  /* 0x0007400001347983 */ /* 0x000ea80000300a00 */
[----:B------:R-:W2:Y:S04]  /*2ed30*/  LDL.LU.64 R54, [R1+0x748] ;  /* 0x0007480001367983 */ /* 0x000ea80000300a00 */
[----:B------:R-:W2:Y:S04]  /*2ed40*/  LDL.LU.64 R44, [R1+0x710] ;  /* 0x00071000012c7983 */ /* 0x000ea80000300a00 */
[----:B------:R-:W2:Y:S04]  /*2ed50*/  LDL.LU.64 R46, [R1+0x718] ;  /* 0x00071800012e7983 */ /* 0x000ea80000300a00 */
[----:B------:R1:W-:Y:S04]  /*2ed60*/  STL.64 [R1+0x2a28], R42 ;  /* 0x002a282a01007387 */ /* 0x0003e80000100a00 */
[----:B------:R-:W2:Y:S04]  /*2ed70*/  LDL.LU.64 R40, [R1+0x770] ;  /* 0x0007700001287983 */ /* 0x000ea80000300a00 */
[----:B-1----:R-:W2:Y:S04]  /*2ed80*/  LDL.LU.64 R42, [R1+0x778] ;  /* 0x00077800012a7983 */ /* 0x002ea80000300a00 */
[----:B0-----:R-:W-:Y:S04]  /*2ed90*/  STL.64 [R1+0x29b0], R58 ;  /* 0x0029b03a01007387 */ /* 0x001fe80000100a00 */
[----:B------:R0:W-:Y:S04]  /*2eda0*/  STL.64 [R1+0x29a8], R56 ;  /* 0x0029a83801007387 */ /* 0x0001e80000100a00 */
[----:B0-----:R-:W4:Y:S04]  /*2edb0*/  LDL.LU.64 R56, [R1+0x720] ;  /* 0x0007200001387983 */ /* 0x001f280000300a00 */
[----:B------:R-:W4:Y:S01]  /*2edc0*/  LDL.LU.64 R58, [R1+0x728] ;  /* 0x00072800013a7983 */ /* 0x000f220000300a00 */
[C---:B---3--:R-:W-:Y:S08]  /*2edd0*/  HMMA.16816.F32.BF16 R36, R48.reuse, R4, R36 ;  /* 0x000000043024723c */ /* 0x048ff00000041824 */
[----:B--2---:R-:W-:-:S15]  /*2ede0*/  HMMA.16816.F32.BF16 R40, R48, R8, R40 ;  /* 0x000000083028723c */ /* 0x004fde0000041828 */
[----:B------:R-:W-:-:S04]  /*2edf0*/  NOP ;  /* 0x0000000000007918 */ /* 0x000fc80000000000 */
[----:B------:R-:W-:Y:S02]  /*2ee00*/  IMAD.MOV.U32 R60, RZ, RZ, R42 ;  /* 0x000000ffff3c7224 */ /* 0x000fe400078e002a */
[----:B------:R-:W-:Y:S01]  /*2ee10*/  IMAD.MOV.U32 R0, RZ, RZ, R43 ;  /* 0x000000ffff007224 */ /* 0x000fe200078e002b */
[----:B------:R0:W-:Y:S04]  /*2ee20*/  STL.64 [R1+0x770], R40 ;  /* 0x0007702801007387 */ /* 0x0001e80000100a00 */
[----:B0-----:R-:W2:Y:S04]  /*2ee30*/  LDL.LU.64 R40, [R1+0x700] ;  /* 0x0007000001287983 */ /* 0x001ea80000300a00 */
[----:B------:R-:W2:Y:S04]  /*2ee40*/  LDL.LU.64 R42, [R1+0x708] ;  /* 0x00070800012a7983 */ /* 0x000ea80000300a00 */
[----:B------:R-:W-:Y:S04]  /*2ee50*/  STL [R1+0x1fd0], R60 ;  /* 0x001fd03c01007387 */ /* 0x000fe80000100800 */
[----:B------:R-:W-:Y:S04]  /*2ee60*/  STL [R1+0x1fcc], R0 ;  /* 0x001fcc0001007387 */ /* 0x000fe80000100800 */
[----:B------:R-:W-:Y:S04]  /*2ee70*/  STL.64 [R1+0x760], R36 ;  /* 0x0007602401007387 */ /* 0x000fe80000100a00 */
[----:B------:R0:W-:Y:S04]  /*2ee80*/  STL.64 [R1+0x768], R38 ;  /* 0x0007682601007387 */ /* 0x0001e80000100a00 */
[----:B0-----:R-:W3:Y:S04]  /*2ee90*/  LDL.LU.64 R38, [R1+0x2ab8] ;  /* 0x002ab80001267983 */ /* 0x001ee80000300a00 */
[----:B------:R-:W4:Y:S02]  /*2eea0*/  LDL.LU.64 R36, [R1+0x2ab0] ;  /* 0x002ab00001247983 */ /* 0x000f240000300a00 */
[----:B----4-:R-:W-:-:S15]  /*2eeb0*/  HMMA.16816.F32.BF16 R32, R48, R36, R32 ;  /* 0x000000243020723c */ /* 0x010fde0000041820 */
[----:B------:R-:W-:-:S04]  /*2eec0*/  NOP ;  /* 0x0000000000007918 */ /* 0x000fc80000000000 */
[----:B------:R-:W-:Y:S04]  /*2eed0*/  STL.64 [R1+0x750], R32 ;  /* 0x0007502001007387 */ /* 0x000fe80000100a00 */
[----:B------:R0:W-:Y:S04]  /*2eee0*/  STL.64 [R1+0x758], R34 ;  /* 0x0007582201007387 */ /* 0x0001e80000100a00 */
[----:B0-----:R-:W4:Y:S04]  /*2eef0*/  LDL.LU.64 R34, [R1+0x2aa8] ;  /* 0x002aa80001227983 */ /* 0x001f280000300a00 */
[----:B------:R-:W2:Y:S04]  /*2ef00*/  LDL.LU.64 R32, [R1+0x2aa0] ;  /* 0x002aa00001207983 */ /* 0x000ea80000300a00 */
[----:B---3--:R0:W-:Y:S04]  /*2ef10*/  STL.64 [R1+0x29f8], R38 ;  /* 0x0029f82601007387 */ /* 0x0081e80000100a00 */
[----:B------:R-:W3:Y:S04]  /*2ef20*/  LDL.LU.64 R36, [R1+0x730] ;  /* 0x0007300001247983 */ /* 0x000ee80000300a00 */
[----:B0-----:R-:W3:Y:S01]  /*2ef30*/  LDL.LU.64 R38, [R1+0x738] ;  /* 0x0007380001267983 */ /* 0x001ee20000300a00 */
[C---:B--2---:R-:W-:Y:S08]  /*2ef40*/  HMMA.16816.F32.BF16 R52, R48.reuse, R32, R52 ;  /* 0x000000203034723c */ /* 0x044ff00000041834 */
[C---:B---3--:R-:W-:Y:S11]  /*2ef50*/  HMMA.16816.F32.BF16 R36, R48.reuse, R28, R36 ;  /* 0x0000001c3024723c */ /* 0x048ff60000041824 */
[----:B------:R-:W-:Y:S04]  /*2ef60*/  STL.64 [R1+0x740], R52 ;  /* 0x0007403401007387 */ /* 0x000fe80000100a00 */
[----:B------:R0:W-:Y:S04]  /*2ef70*/  STL.64 [R1+0x748], R54 ;  /* 0x0007483601007387 */ /* 0x0001e80000100a00 */
[----:B0-----:R-:W2:Y:S04]  /*2ef80*/  LDL.LU.64 R54, [R1+0x2a98] ;  /* 0x002a980001367983 */ /* 0x001ea80000300a00 */
[----:B------:R-:W2:Y:S04]  /*2ef90*/  LDL.LU.64 R52, [R1+0x2a90] ;  /* 0x002a900001347983 */ /* 0x000ea80000300a00 */
[----:B----4-:R-:W-:Y:S04]  /*2efa0*/  STL.64 [R1+0x29d8], R34 ;  /* 0x0029d82201007387 */ /* 0x010fe80000100a00 */
[----:B------:R0:W-:Y:S04]  /*2efb0*/  STL.64 [R1+0x2a30], R30 ;  /* 0x002a301e01007387 */ /* 0x0001e80000100a00 */
[----:B------:R-:W-:Y:S04]  /*2efc0*/  STL.64 [R1+0x730], R36 ;  /* 0x0007302401007387 */ /* 0x000fe80000100a00 */
[----:B------:R-:W-:Y:S04]  /*2efd0*/  STL.64 [R1+0x738], R38 ;  /* 0x0007382601007387 */ /* 0x000fe80000100a00 */
[----:B------:R1:W-:Y:S01]  /*2efe0*/  STL.64 [R1+0x2a38], R26 ;  /* 0x002a381a01007387 */ /* 0x0003e20000100a00 */
[C---:B0-----:R-:W-:Y:S08]  /*2eff0*/  HMMA.16816.F32.BF16 R28, R48.reuse, R20, R44 ;  /* 0x00000014301c723c */ /* 0x041ff0000004182c */
[C---:B------:R-:W-:Y:S08]  /*2f000*/  HMMA.16816.F32.BF16 R32, R48.reuse, R24, R56 ;  /* 0x000000183020723c */ /* 0x040ff00000041838 */
[----:B-1----:R-:W-:Y:S03]  /*2f010*/  HMMA.16816.F32.BF16 R24, R48, R16, R40 ;  /* 0x000000103018723c */ /* 0x002fe60000041828 */
[----:B------:R-:W-:-:S02]  /*2f020*/  IMAD.MOV.U32 R2, RZ, RZ, R31 ;  /* 0x000000ffff027224 */ /* 0x000fc400078e001f */
[----:B------:R-:W-:-:S06]  /*2f030*/  IMAD.MOV.U32 R3, RZ, RZ, R30 ;  /* 0x000000ffff037224 */ /* 0x000fcc00078e001e */
[----:B------:R0:W-:Y:S04]  /*2f040*/  STL.64 [R1+0x720], R32 ;  /* 0x0007202001007387 */ /* 0x0001e80000100a00 */
[----:B------:R1:W-:Y:S04]  /*2f050*/  STL.64 [R1+0x728], R34 ;  /* 0x0007282201007387 */ /* 0x0003e80000100a00 */
[----:B------:R-:W-:Y:S02]  /*2f060*/  IMAD.MOV.U32 R5, RZ, RZ, R26 ;  /* 0x000000ffff057224 */ /* 0x000fe400078e001a */
[----:B------:R-:W-:Y:S01]  /*2f070*/  IMAD.MOV.U32 R4, RZ, RZ, R27 ;  /* 0x000000ffff047224 */ /* 0x000fe200078e001b */
[----:B------:R-:W-:Y:S04]  /*2f080*/  STL.64 [R1+0x710], R28 ;  /* 0x0007101c01007387 */ /* 0x000fe80000100a00 */
[----:B------:R-:W-:Y:S04]  /*2f090*/  STL [R1+0x203c], R2 ;  /* 0x00203c0201007387 */ /* 0x000fe80000100800 */
[----:B------:R-:W-:Y:S04]  /*2f0a0*/  STL [R1+0x2038], R3 ;  /* 0x0020380301007387 */ /* 0x000fe80000100800 */
[----:B------:R-:W-:Y:S04]  /*2f0b0*/  STL.64 [R1+0x2a48], R6 ;  /* 0x002a480601007387 */ /* 0x000fe80000100a00 */
[----:B------:R-:W-:Y:S04]  /*2f0c0*/  STL.64 [R1+0x2a40], R4 ;  /* 0x002a400401007387 */ /* 0x000fe80000100a00 */
[----:B0-----:R-:W3:Y:S04]  /*2f0d0*/  LDL.LU R32, [R1+0x6b0] ;  /* 0x0006b00001207983 */ /* 0x001ee80000300800 */
[----:B------:R-:W3:Y:S04]  /*2f0e0*/  LDL.LU R33, [R1+0x6b4] ;  /* 0x0006b40001217983 */ /* 0x000ee80000300800 */
[----:B-1----:R-:W4:Y:S04]  /*2f0f0*/  LDL.LU R34, [R1+0x6b8] ;  /* 0x0006b80001227983 */ /* 0x002f280000300800 */
[----:B------:R-:W4:Y:S04]  /*2f100*/  LDL.LU R35, [R1+0x6bc] ;  /* 0x0006bc0001237983 */ /* 0x000f280000300800 */
[----:B------:R-:W2:Y:S04]  /*2f110*/  LDL.LU.64 R36, [R1+0x50] ;  /* 0x0000500001247983 */ /* 0x000ea80000300a00 */
[----:B------:R-:W2:Y:S01]  /*2f120*/  LDL.LU.64 R38, [R1+0x58] ;  /* 0x0000580001267983 */ /* 0x000ea20000300a00 */
[----:B------:R-:W-:-:S02]  /*2f130*/  IMAD.MOV.U32 R60, RZ, RZ, R24 ;  /* 0x000000ffff3c7224 */ /* 0x000fc400078e0018 */
[----:B------:R-:W-:Y:S01]  /*2f140*/  IMAD.MOV.U32 R0, RZ, RZ, R25 ;  /* 0x000000ffff007224 */ /* 0x000fe200078e0019 */
[----:B----4-:R-:W-:Y:S04]  /*2f150*/  STL.64 [R1+0x2a58], R34 ;  /* 0x002a582201007387 */ /* 0x010fe80000100a00 */
[----:B---3--:R0:W-:Y:S04]  /*2f160*/  STL.64 [R1+0x2a50], R32 ;  /* 0x002a502001007387 */ /* 0x0081e80000100a00 */
[----:B------:R-:W3:Y:S04]  /*2f170*/  LDL.LU R24, [R1+0x6d0] ;  /* 0x0006d00001187983 */ /* 0x000ee80000300800 */
[----:B------:R-:W3:Y:S04]  /*2f180*/  LDL.LU R25, [R1+0x6d4] ;  /* 0x0006d40001197983 */ /* 0x000ee80000300800 */
[----:B------:R-:W4:Y:S04]  /*2f190*/  LDL.LU R26, [R1+0x6d8] ;  /* 0x0006d800011a7983 */ /* 0x000f280000300800 */
[----:B------:R-:W4:Y:S04]  /*2f1a0*/  LDL.LU R27, [R1+0x6dc] ;  /* 0x0006dc00011b7983 */ /* 0x000f280000300800 */
[----:B----4-:R1:W-:Y:S04]  /*2f1b0*/  STL.64 [R1+0x2a68], R26 ;  /* 0x002a681a01007387 */ /* 0x0103e80000100a00 */
[----:B---3--:R3:W-:Y:S04]  /*2f1c0*/  STL.64 [R1+0x2a60], R24 ;  /* 0x002a601801007387 */ /* 0x0087e80000100a00 */
[----:B0-----:R-:W4:Y:S04]  /*2f1d0*/  LDL.LU R32, [R1+0x6e0] ;  /* 0x0006e00001207983 */ /* 0x001f280000300800 */
[----:B------:R-:W4:Y:S04]  /*2f1e0*/  LDL.LU R33, [R1+0x6e4] ;  /* 0x0006e40001217983 */ /* 0x000f280000300800 */
[----:B------:R-:W2:Y:S04]  /*2f1f0*/  LDL.LU R34, [R1+0x6e8] ;  /* 0x0006e80001227983 */ /* 0x000ea80000300800 */
[----:B------:R-:W2:Y:S04]  /*2f200*/  LDL.LU R35, [R1+0x6ec] ;  /* 0x0006ec0001237983 */ /* 0x000ea80000300800 */
[----:B------:R-:W3:Y:S04]  /*2f210*/  LDL.64 R46, [R1+0x48] ;  /* 0x00004800012e7983 */ /* 0x000ee80000100a00 */
[----:B--2---:R-:W-:Y:S04]  /*2f220*/  STL.64 [R1+0x2a78], R34 ;  /* 0x002a782201007387 */ /* 0x004fe80000100a00 */
[----:B----4-:R-:W-:Y:S04]  /*2f230*/  STL.64 [R1+0x2a70], R32 ;  /* 0x002a702001007387 */ /* 0x010fe80000100a00 */
[----:B-1----:R-:W2:Y:S04]  /*2f240*/  LDL R26, [R1+0x38] ;  /* 0x00003800011a7983 */ /* 0x002ea80000100800 */
[----:B------:R-:W2:Y:S01]  /*2f250*/  LDL R27, [R1+0x3c] ;  /* 0x00003c00011b7983 */ /* 0x000ea20000100800 */
[----:B------:R-:W-:Y:S03]  /*2f260*/  HMMA.16816.F32.BF16 R36, R48, R12, R36 ;  /* 0x0000000c3024723c */ /* 0x000fe60000041824 */
[----:B--2---:R0:W-:Y:S04]  /*2f270*/  STL.64 [R1+0x2a80], R26 ;  /* 0x002a801a01007387 */ /* 0x0041e80000100a00 */
[----:B---3--:R-:W2:Y:S04]  /*2f280*/  LDL.LU R24, [R1+0x1040] ;  /* 0x0010400001187983 */ /* 0x008ea80000300800 */
[----:B------:R-:W2:Y:S04]  /*2f290*/  LDL.LU R25, [R1+0x1044] ;  /* 0x0010440001197983 */ /* 0x000ea80000300800 */
[----:B0-----:R-:W2:Y:S04]  /*2f2a0*/  LDL.LU R26, [R1+0x1048] ;  /* 0x00104800011a7983 */ /* 0x001ea80000300800 */
[----:B------:R-:W2:Y:S04]  /*2f2b0*/  LDL.LU R27, [R1+0x104c] ;  /* 0x00104c00011b7983 */ /* 0x000ea80000300800 */
[----:B------:R-:W3:Y:S04]  /*2f2c0*/  LDL.LU R32, [R1+0x6f0] ;  /* 0x0006f00001207983 */ /* 0x000ee80000300800 */
[----:B------:R-:W3:Y:S04]  /*2f2d0*/  LDL.LU R33, [R1+0x6f4] ;  /* 0x0006f40001217983 */ /* 0x000ee80000300800 */
[----:B------:R-:W3:Y:S04]  /*2f2e0*/  LDL.LU R34, [R1+0x6f8] ;  /* 0x0006f80001227983 */ /* 0x000ee80000300800 */
[----:B------:R-:W3:Y:S04]  /*2f2f0*/  LDL.LU R35, [R1+0x6fc] ;  /* 0x0006fc0001237983 */ /* 0x000ee80000300800 */
[----:B------:R-:W4:Y:S04]  /*2f300*/  LDL.64 R6, [R1+0x28] ;  /* 0x0000280001067983 */ /* 0x000f280000100a00 */
[----:B------:R-:W3:Y:S04]  /*2f310*/  LDL.64 R30, [R1+0x18] ;  /* 0x00001800011e7983 */ /* 0x000ee80000100a00 */
[----:B------:R-:W3:Y:S04]  /*2f320*/  LDL.LU R40, [R1+0x6c0] ;  /* 0x0006c00001287983 */ /* 0x000ee80000300800 */
[----:B------:R-:W3:Y:S04]  /*2f330*/  LDL.LU R41, [R1+0x6c4] ;  /* 0x0006c40001297983 */ /* 0x000ee80000300800 */
[----:B------:R-:W3:Y:S04]  /*2f340*/  LDL.LU R42, [R1+0x6c8] ;  /* 0x0006c800012a7983 */ /* 0x000ee80000300800 */
[----:B------:R-:W3:Y:S04]  /*2f350*/  LDL.LU R43, [R1+0x6cc] ;  /* 0x0006cc00012b7983 */ /* 0x000ee80000300800 */
[----:B------:R-:W-:Y:S04]  /*2f360*/  STL [R1+0x2044], R0 ;  /* 0x0020440001007387 */ /* 0x000fe80000100800 */
[----:B------:R-:W-:Y:S04]  /*2f370*/  STL [R1+0x2040], R60 ;  /* 0x0020403c01007387 */ /* 0x000fe80000100800 */
[----:B------:R-:W3:Y:S04]  /*2f380*/  LDL R50, [R1+0x8] ;  /* 0x0000080001327983 */ /* 0x000ee80000100800 */
[----:B------:R-:W3:Y:S04]  /*2f390*/  LDL R51, [R1+0xc] ;  /* 0x00000c0001337983 */ /* 0x000ee80000100800 */
[----:B------:R-:W3:Y:S04]  /*2f3a0*/  LDL.LU R56, [R1+0xfb0] ;  /* 0x000fb00001387983 */ /* 0x000ee80000300800 */
[----:B------:R-:W3:Y:S04]  /*2f3b0*/  LDL.LU R57, [R1+0xfb4] ;  /* 0x000fb40001397983 */ /* 0x000ee80000300800 */
[----:B------:R-:W3:Y:S01]  /*2f3c0*/  LDL.LU R58, [R1+0xfb8] ;  /* 0x000fb800013a7983 */ /* 0x000ee20000300800 */
[----:B------:R-:W-:-:S03]  /*2f3d0*/  IMAD.MOV.U32 R17, RZ, RZ, R36 ;  /* 0x000000ffff117224 */ /* 0x000fc600078e0024 */
[----:B------:R-:W3:Y:S01]  /*2f3e0*/  LDL.LU R59, [R1+0xfbc] ;  /* 0x000fbc00013b7983 */ /* 0x000ee20000300800 */
[----:B------:R-:W-:-:S03]  /*2f3f0*/  IMAD.MOV.U32 R16, RZ, RZ, R37 ;  /* 0x000000ffff107224 */ /* 0x000fc600078e0025 */
[----:B------:R-:W3:Y:S01]  /*2f400*/  LDL.LU R36, [R1+0xfd0] ;  /* 0x000fd00001247983 */ /* 0x000ee20000300800 */
[----:B------:R-:W-:-:S03]  /*2f410*/  IMAD.MOV.U32 R13, RZ, RZ, R38 ;  /* 0x000000ffff0d7224 */ /* 0x000fc600078e0026 */
[----:B------:R-:W3:Y:S01]  /*2f420*/  LDL.LU R37, [R1+0xfd4] ;  /* 0x000fd40001257983 */ /* 0x000ee20000300800 */
[----:B------:R-:W-:-:S03]  /*2f430*/  IMAD.MOV.U32 R12, RZ, RZ, R39 ;  /* 0x000000ffff0c7224 */ /* 0x000fc600078e0027 */
[----:B------:R-:W3:Y:S04]  /*2f440*/  LDL.LU R38, [R1+0xfd8] ;  /* 0x000fd80001267983 */ /* 0x000ee80000300800 */
[----:B------:R-:W3:Y:S04]  /*2f450*/  LDL.LU R39, [R1+0xfdc] ;  /* 0x000fdc0001277983 */ /* 0x000ee80000300800 */
[----:B------:R-:W-:Y:S01]  /*2f460*/  STL [R1+0x2450], R17 ;  /* 0x0024501101007387 */ /* 0x000fe20000100800 */
[----:B------:R-:W-:Y:S02]  /*2f470*/  IMAD.MOV.U32 R8, RZ, RZ, R46 ;  /* 0x000000ffff087224 */ /* 0x000fe400078e002e */
[----:B------:R-:W-:Y:S01]  /*2f480*/  IMAD.MOV.U32 R3, RZ, RZ, R47 ;  /* 0x000000ffff037224 */ /* 0x000fe200078e002f */
[----:B--2---:R-:W-:Y:S01]  /*2f490*/  HMMA.16816.F32.BF16 R24, R52, R46, R24 ;  /* 0x0000002e3418723c */ /* 0x004fe20000041818 */
[----:B------:R-:W2:-:S15]  /*2f4a0*/  LDL.LU.64 R46, [R1+0x2a88] ;  /* 0x002a8800012e7983 */ /* 0x000e9e0000300a00 */
[----:B------:R-:W-:-:S03]  /*2f4b0*/  NOP ;  /* 0x0000000000007918 */ /* 0x000fc60000000000 */
[----:B------:R-:W-:Y:S01]  /*2f4c0*/  STL.64 [R1+0x1040], R24 ;  /* 0x0010401801007387 */ /* 0x000fe20000100a00 */
[----:B------:R-:W-:Y:S02]  /*2f4d0*/  IMAD.MOV.U32 R21, RZ, RZ, R27 ;  /* 0x000000ffff157224 */ /* 0x000fe400078e001b */
[----:B------:R-:W-:Y:S01]  /*2f4e0*/  IMAD.MOV.U32 R45, RZ, RZ, R26 ;  /* 0x000000ffff2d7224 */ /* 0x000fe200078e001a */
[----:B------:R0:W-:Y:S04]  /*2f4f0*/  STL.64 [R1+0x1048], R26 ;  /* 0x0010481a01007387 */ /* 0x0001e80000100a00 */
[----:B0-----:R-:W3:Y:S01]  /*2f500*/  LDL.LU.64 R26, [R1+0x2a80] ;  /* 0x002a8000011a7983 */ /* 0x001ee20000300a00 */
[----:B------:R-:W-:Y:S02]  /*2f510*/  IMAD.MOV.U32 R20, RZ, RZ, R25 ;  /* 0x000000ffff147224 */ /* 0x000fe400078e0019 */
[----:B------:R-:W-:-:S02]  /*2f520*/  IMAD.MOV.U32 R44, RZ, RZ, R24 ;  /* 0x000000ffff2c7224 */ /* 0x000fc400078e0018 */
[----:B---3--:R-:W-:Y:S01]  /*2f530*/  HMMA.16816.F32.BF16 R24, R52, R26, R32 ;  /* 0x0000001a3418723c */ /* 0x008fe20000041820 */
[----:B------:R-:W3:Y:S04]  /*2f540*/  LDL.LU.64 R34, [R1+0x2a78] ;  /* 0x002a780001227983 */ /* 0x000ee80000300a00 */
[----:B------:R-:W3:-:S14]  /*2f550*/  LDL.LU.64 R32, [R1+0x2a70] ;  /* 0x002a700001207983 */ /* 0x000edc0000300a00 */
[----:B------:R-:W-:Y:S04]  /*2f560*/  STL.64 [R1+0x6f0], R24 ;  /* 0x0006f01801007387 */ /* 0x000fe80000100a00 */
[----:B------:R0:W-:Y:S04]  /*2f570*/  STL.64 [R1+0x6f8], R26 ;  /* 0x0006f81a01007387 */ /* 0x0001e80000100a00 */
[----:B0-----:R-:W2:Y:S04]  /*2f580*/  LDL.LU.64 R26, [R1+0x2a68] ;  /* 0x002a6800011a7983 */ /* 0x001ea80000300a00 */
[----:B------:R-:W2:Y:S01]  /*2f590*/  LDL.LU.64 R24, [R1+0x2a60] ;  /* 0x002a600001187983 */ /* 0x000ea20000300a00 */
[----:B----4-:R-:W-:-:S02]  /*2f5a0*/  IMAD.MOV.U32 R17, RZ, RZ, R6 ;  /* 0x000000ffff117224 */ /* 0x010fc400078e0006 */
[----:B------:R-:W-:Y:S02]  /*2f5b0*/  IMAD.MOV.U32 R9, RZ, RZ, R7 ;  /* 0x000000ffff097224 */ /* 0x000fe400078e0007 */
[----:B------:R-:W-:Y:S02]  /*2f5c0*/  IMAD.MOV.U32 R2, RZ, RZ, R30 ;  /* 0x000000ffff027224 */ /* 0x000fe400078e001e */
[----:B------:R-:W-:Y:S01]  /*2f5d0*/  IMAD.MOV.U32 R0, RZ, RZ, R31 ;  /* 0x000000ffff007224 */ /* 0x000fe200078e001f */
[C---:B------:R-:W-:Y:S08]  /*2f5e0*/  HMMA.16816.F32.BF16 R48, R52.reuse, R50, R40 ;  /* 0x000000323430723c */ /* 0x040ff00000041828 */
[----:B---3--:R-:W-:-:S15]  /*2f5f0*/  HMMA.16816.F32.BF16 R32, R52, R6, R32 ;  /* 0x000000063420723c */ /* 0x008fde0000041820 */
[----:B------:R-:W-:-:S04]  /*2f600*/  NOP ;  /* 0x0000000000007918 */ /* 0x000fc80000000000 */
[----:B------:R-:W-:Y:S04]  /*2f610*/  STL.64 [R1+0x6e0], R32 ;  /* 0x0006e02001007387 */ /* 0x000fe80000100a00 */
[----:B------:R0:W-:Y:S01]  /*2f620*/  STL.64 [R1+0x6e8], R34 ;  /* 0x0006e82201007387 */ /* 0x0001e20000100a00 */
[C---:B--2---:R-:W-:Y:S03]  /*2f630*/  HMMA.16816.F32.BF16 R24, R52.reuse, R30, R24 ;  /* 0x0000001e3418723c */ /* 0x044fe60000041818 */
[----:B0-----:R-:W2:Y:S04]  /*2f640*/  LDL.LU.64 R34, [R1+0x2a58] ;  /* 0x002a580001227983 */ /* 0x001ea80000300a00 */
[----:B------:R-:W2:Y:S04]  /*2f650*/  LDL.LU.64 R32, [R1+0x2a50] ;  /* 0x002a500001207983 */ /* 0x000ea80000300a00 */
[----:B------:R-:W3:Y:S04]  /*2f660*/  LDL.LU.64 R6, [R1+0x2a48] ;  /* 0x002a480001067983 */ /* 0x000ee80000300a00 */
[----:B------:R-:W4:Y:S04]  /*2f670*/  LDL.LU.64 R4, [R1+0x2a40] ;  /* 0x002a400001047983 */ /* 0x000f280000300a00 */
[----:B------:R-:W-:Y:S04]  /*2f680*/  STL.64 [R1+0x6d0], R24 ;  /* 0x0006d01801007387 */ /* 0x000fe80000100a00 */
[----:B------:R0:W-:Y:S04]  /*2f690*/  STL.64 [R1+0x6d8], R26 ;  /* 0x0006d81a01007387 */ /* 0x0001e80000100a00 */
[----:B0-----:R-:W3:Y:S04]  /*2f6a0*/  LDL.LU.64 R26, [R1+0x2a38] ;  /* 0x002a3800011a7983 */ /* 0x001ee80000300a00 */
[----:B------:R-:W3:Y:S04]  /*2f6b0*/  LDL.LU.64 R30, [R1+0x2a30] ;  /* 0x002a3000011e7983 */ /* 0x000ee80000300a00 */
[----:B------:R-:W3:Y:S04]  /*2f6c0*/  LDL.LU.64 R42, [R1+0x2a28] ;  /* 0x002a2800012a7983 */ /* 0x000ee80000300a00 */
[----:B------:R-:W-:Y:S04]  /*2f6d0*/  STL.64 [R1+0x6c0], R48 ;  /* 0x0006c03001007387 */ /* 0x000fe80000100a00 */
[----:B------:R2:W-:Y:S02]  /*2f6e0*/  STL.64 [R1+0x6c8], R50 ;  /* 0x0006c83201007387 */ /* 0x0005e40000100a00 */
[----:B--2---:R-:W-:Y:S01]  /*2f6f0*/  HMMA.16816.F32.BF16 R48, R52, R46, R32 ;  /* 0x0000002e3430723c */ /* 0x004fe20000041820 */
[----:B------:R-:W-:-:S02]  /*2f700*/  IMAD.MOV.U32 R32, RZ, RZ, R10 ;  /* 0x000000ffff207224 */ /* 0x000fc400078e000a */
[----:B------:R-:W2:-:S15]  /*2f710*/  LDL.LU R10, [R1+0x2a20] ;  /* 0x002a2000010a7983 */ /* 0x000e9e0000300800 */
[----:B------:R-:W-:Y:S01]  /*2f720*/  NOP ;  /* 0x0000000000007918 */ /* 0x000fe20000000000 */
[----:B------:R-:W-:Y:S04]  /*2f730*/  STL.64 [R1+0x6b0], R48 ;  /* 0x0006b03001007387 */ /* 0x000fe80000100a00 */
[----:B------:R-:W-:Y:S04]  /*2f740*/  STL.64 [R1+0x6b8], R50 ;  /* 0x0006b83201007387 */ /* 0x000fe80000100a00 */
[----:B------:R-:W0:Y:S01]  /*2f750*/  LDSM.16.MT88.4 R48, [R61+UR5+0x2100] ;  /* 0x002100053d30783b */ /* 0x000e220008004200 */
[----:B---3--:R-:W-:Y:S02]  /*2f760*/  IMAD.MOV.U32 R33, RZ, RZ, R42 ;  /* 0x000000ffff217224 */ /* 0x008fe400078e002a */
[----:B------:R-:W-:Y:S01]  /*2f770*/  IMAD.MOV.U32 R34, RZ, RZ, R43 ;  /* 0x000000ffff227224 */ /* 0x000fe200078e002b */
[----:B------:R-:W3:Y:S04]  /*2f780*/  LDL.LU R42, [R1+0x2a1c] ;  /* 0x002a1c00012a7983 */ /* 0x000ee80000300800 */
[----:B------:R-:W4:Y:S04]  /*2f790*/  LDL.LU R43, [R1+0x2a18] ;  /* 0x002a1800012b7983 */ /* 0x000f280000300800 */
[----:B------:R-:W4:Y:S04]  /*2f7a0*/  LDL.LU R35, [R1+0xfac] ;  /* 0x000fac0001237983 */ /* 0x000f280000300800 */
[----:B------:R-:W-:Y:S04]  /*2f7b0*/  STL.64 [R1+0x2968], R46 ;  /* 0x0029682e01007387 */ /* 0x000fe80000100a00 */
[----:B------:R1:W-:Y:S02]  /*2f7c0*/  STL.64 [R1+0x2960], R44 ;  /* 0x0029602c01007387 */ /* 0x0003e40000100a00 */
[----:B-1----:R-:W-:-:S02]  /*2f7d0*/  IMAD.MOV.U32 R44, RZ, RZ, R6 ;  /* 0x000000ffff2c7224 */ /* 0x002fc400078e0006 */
[----:B------:R-:W4:Y:S01]  /*2f7e0*/  LDL.LU R6, [R1+0x2a14] ;  /* 0x002a140001067983 */ /* 0x000f220000300800 */
[----:B--2---:R-:W-:-:S03]  /*2f7f0*/  IMAD.MOV.U32 R45, RZ, RZ, R10 ;  /* 0x000000ffff2d7224 */ /* 0x004fc600078e000a */
[----:B------:R-:W2:Y:S01]  /*2f800*/  LDL.LU R10, [R1+0x2a10] ;  /* 0x002a1000010a7983 */ /* 0x000ea20000300800 */
[----:B---3--:R-:W-:Y:S02]  /*2f810*/  IMAD.MOV.U32 R46, RZ, RZ, R42 ;  /* 0x000000ffff2e7224 */ /* 0x008fe400078e002a */
[----:B----4-:R-:W-:Y:S01]  /*2f820*/  IMAD.MOV.U32 R47, RZ, RZ, R43 ;  /* 0x000000ffff2f7224 */ /* 0x010fe200078e002b */
[----:B------:R-:W3:Y:S04]  /*2f830*/  LDL.LU R42, [R1+0x2a0c] ;  /* 0x002a0c00012a7983 */ /* 0x000ee80000300800 */
[----:B------:R-:W3:Y:S04]  /*2f840*/  LDL.LU R43, [R1+0x2a08] ;  /* 0x002a0800012b7983 */ /* 0x000ee80000300800 */
[----:B0-----:R-:W-:Y:S04]  /*2f850*/  STL.64 [R1+0x2938], R50 ;  /* 0x0029383201007387 */ /* 0x001fe80000100a00 */
[----:B------:R0:W-:Y:S02]  /*2f860*/  STL.64 [R1+0x2930], R48 ;  /* 0x0029303001007387 */ /* 0x0001e40000100a00 */
[----:B0-----:R-:W-:-:S02]  /*2f870*/  IMAD.MOV.U32 R48, RZ, RZ, R11 ;  /* 0x000000ffff307224 */ /* 0x001fc400078e000b */
[----:B------:R-:W2:Y:S01]  /*2f880*/  LDL.LU R11, [R1+0x2a04] ;  /* 0x002a0400010b7983 */ /* 0x000ea20000300800 */
[----:B------:R-:W-:-:S03]  /*2f890*/  IMAD.MOV.U32 R49, RZ, RZ, R7 ;  /* 0x000000ffff317224 */ /* 0x000fc600078e0007 */
[----:B------:R-:W4:Y:S04]  /*2f8a0*/  LDL.LU R7, [R1+0x2a00] ;  /* 0x002a000001077983 */ /* 0x000f280000300800 */
[----:B------:R-:W2:Y:S04]  /*2f8b0*/  LDL.LU R50, [R1+0xf88] ;  /* 0x000f880001327983 */ /* 0x000ea80000300800 */
[----:B------:R-:W2:Y:S01]  /*2f8c0*/  LDL.LU R51, [R1+0xf8c] ;  /* 0x000f8c0001337983 */ /* 0x000ea20000300800 */
[----:B---3--:R-:W-:-:S15]  /*2f8d0*/  HMMA.16816.F32.BF16 R36, R52, R42, R36 ;  /* 0x0000002a3424723c */ /* 0x008fde0000041824 */
[----:B------:R-:W-:-:S04]  /*2f8e0*/  NOP ;  /* 0x0000000000007918 */ /* 0x000fc80000000000 */
[----:B------:R-:W-:Y:S04]  /*2f8f0*/  STL.64 [R1+0xfd0], R36 ;  /* 0x000fd02401007387 */ /* 0x000fe80000100a00 */
[----:B------:R0:W-:Y:S04]  /*2f900*/  STL.64 [R1+0xfd8], R38 ;  /* 0x000fd82601007387 */ /* 0x0001e80000100a00 */
[----:B0-----:R-:W3:Y:S01]  /*2f910*/  LDL.LU.64 R38, [R1+0x29f8] ;  /* 0x0029f80001267983 */ /* 0x001ee20000300a00 */
[C---:B--2---:R-:W-:Y:S03]  /*2f920*/  HMMA.16816.F32.BF16 R44, R52.reuse, R10, R44 ;  /* 0x0000000a342c723c */ /* 0x044fe6000004182c */
[----:B------:R4:W-:Y:S05]  /*2f930*/  STL.64 [R1+0x2970], R42 ;  /* 0x0029702a01007387 */ /* 0x0009ea0000100a00 */
[----:B----4-:R-:W-:Y:S01]  /*2f940*/  HMMA.16816.F32.BF16 R40, R52, R6, R56 ;  /* 0x000000063428723c */ /* 0x010fe20000041838 */
[----:B------:R-:W-:Y:S10]  /*2f950*/  STL.64 [R1+0x2958], R10 ;  /* 0x0029580a01007387 */ /* 0x000ff40000100a00 */
[----:B------:R0:W-:Y:S04]  /*2f960*/  STL.64 [R1+0xfc0], R44 ;  /* 0x000fc02c01007387 */ /* 0x0001e80000100a00 */
[----:B------:R1:W-:Y:S04]  /*2f970*/  STL.64 [R1+0xfc8], R46 ;  /* 0x000fc82e01007387 */ /* 0x0003e80000100a00 */
[----:B------:R-:W2:Y:S04]  /*2f980*/  LDL.LU R56, [R1+0xf70] ;  /* 0x000f700001387983 */ /* 0x000ea80000300800 */
[----:B------:R4:W-:Y:S04]  /*2f990*/  STL.64 [R1+0xfb0], R40 ;  /* 0x000fb02801007387 */ /* 0x0009e80000100a00 */
[----:B------:R3:W-:Y:S04]  /*2f9a0*/  STL.64 [R1+0xfb8], R42 ;  /* 0x000fb82a01007387 */ /* 0x0007e80000100a00 */
[----:B------:R-:W2:Y:S04]  /*2f9b0*/  LDL.LU R57, [R1+0xf74] ;  /* 0x000f740001397983 */ /* 0x000ea80000300800 */
[----:B------:R-:W2:Y:S04]  /*2f9c0*/  LDL.LU R58, [R1+0xf78] ;  /* 0x000f7800013a7983 */ /* 0x000ea80000300800 */
[----:B------:R-:W2:Y:S04]  /*2f9d0*/  LDL.LU R59, [R1+0xf7c] ;  /* 0x000f7c00013b7983 */ /* 0x000ea80000300800 */
[----:B0-----:R-:W2:Y:S04]  /*2f9e0*/  LDL.LU R44, [R1+0x6a0] ;  /* 0x0006a000012c7983 */ /* 0x001ea80000300800 */
[----:B------:R-:W2:Y:S04]  /*2f9f0*/  LDL.LU R45, [R1+0x6a4] ;  /* 0x0006a400012d7983 */ /* 0x000ea80000300800 */
[----:B-1----:R-:W2:Y:S01]  /*2fa00*/  LDL.LU R46, [R1+0x6a8] ;  /* 0x0006a800012e7983 */ /* 0x002ea20000300800 */
[----:B------:R-:W-:-:S03]  /*2fa10*/  IMAD.MOV.U32 R47, RZ, RZ, R30 ;  /* 0x000000ffff2f7224 */ /* 0x000fc600078e001e */
[----:B------:R-:W2:Y:S01]  /*2fa20*/  LDL.LU R30, [R1+0x29f4] ;  /* 0x0029f400011e7983 */ /* 0x000ea20000300800 */
[----:B----4-:R-:W-:-:S03]  /*2fa30*/  IMAD.MOV.U32 R40, RZ, RZ, R31 ;  /* 0x000000ffff287224 */ /* 0x010fc600078e001f */
[----:B------:R-:W4:Y:S04]  /*2fa40*/  LDL.LU R31, [R1+0x29f0] ;  /* 0x0029f000011f7983 */ /* 0x000f280000300800 */
[----:B------:R-:W4:Y:S01]  /*2fa50*/  LDL.LU R41, [R1+0xf54] ;  /* 0x000f540001297983 */ /* 0x000f220000300800 */
[----:B---3--:R-:W-:Y:S02]  /*2fa60*/  IMAD.MOV.U32 R42, RZ, RZ, R38 ;  /* 0x000000ffff2a7224 */ /* 0x008fe400078e0026 */
[----:B------:R-:W-:Y:S01]  /*2fa70*/  IMAD.MOV.U32 R43, RZ, RZ, R39 ;  /* 0x000000ffff2b7224 */ /* 0x000fe200078e0027 */
[----:B------:R-:W3:Y:S04]  /*2fa80*/  LDL.LU R38, [R1+0x29ec] ;  /* 0x0029ec0001267983 */ /* 0x000ee80000300800 */
[----:B------:R-:W3:Y:S04]  /*2fa90*/  LDL.LU R39, [R1+0x29e8] ;  /* 0x0029e80001277983 */ /* 0x000ee80000300800 */
[----:B------:R-:W-:Y:S04]  /*2faa0*/  STL.64 [R1+0x2950], R6 ;  /* 0x0029500601007387 */ /* 0x000fe80000100a00 */
[----:B------:R2:W-:Y:S02]  /*2fab0*/  STL.64 [R1+0x2948], R4 ;  /* 0x0029480401007387 */ /* 0x0005e40000100a00 */
[----:B--2---:R-:W-:-:S02]  /*2fac0*/  IMAD.MOV.U32 R4, RZ, RZ, R30 ;  /* 0x000000ffff047224 */ /* 0x004fc400078e001e */
[----:B------:R-:W2:Y:S01]  /*2fad0*/  LDL.LU R30, [R1+0x29e4] ;  /* 0x0029e400011e7983 */ /* 0x000ea20000300800 */
[----:B----4-:R-:W-:-:S03]  /*2fae0*/  IMAD.MOV.U32 R5, RZ, RZ, R31 ;  /* 0x000000ffff057224 */ /* 0x010fc600078e001f */
[----:B------:R-:W2:Y:S04]  /*2faf0*/  LDL.LU R31, [R1+0x29e0] ;  /* 0x0029e000011f7983 */ /* 0x000ea80000300800 */
[----:B------:R-:W4:Y:S04]  /*2fb00*/  LDL.LU R6, [R1+0xf98] ;  /* 0x000f980001067983 */ /* 0x000f280000300800 */
[----:B------:R-:W4:Y:S01]  /*2fb10*/  LDL.LU R7, [R1+0xf9c] ;  /* 0x000f9c0001077983 */ /* 0x000f220000300800 */
[----:B---3--:R-:W-:-:S15]  /*2fb20*/  HMMA.16816.F32.BF16 R32, R52, R38, R32 ;  /* 0x000000263420723c */ /* 0x008fde0000041820 */
[----:B------:R-:W-:-:S04]  /*2fb30*/  NOP ;  /* 0x0000000000007918 */ /* 0x000fc80000000000 */
[----:B------:R-:W-:Y:S04]  /*2fb40*/  STL.64 [R1+0xfa0], R32 ;  /* 0x000fa02001007387 */ /* 0x000fe80000100a00 */
[----:B------:R0:W-:Y:S04]  /*2fb50*/  STL.64 [R1+0xfa8], R34 ;  /* 0x000fa82201007387 */ /* 0x0001e80000100a00 */
[----:B0-----:R-:W4:Y:S04]  /*2fb60*/  LDL.LU.64 R34, [R1+0x29d8] ;  /* 0x0029d80001227983 */ /* 0x001f280000300a00 */
[----:B------:R4:W-:Y:S02]  /*2fb70*/  STL.64 [R1+0x2990], R38 ;  /* 0x0029902601007387 */ /* 0x0009e40000100a00 */
[C---:B----4-:R-:W-:Y:S08]  /*2fb80*/  HMMA.16816.F32.BF16 R36, R52.reuse, R34, R4 ;  /* 0x000000223424723c */ /* 0x050ff00000041804 */
[----:B--2---:R-:W-:Y:S01]  /*2fb90*/  HMMA.16816.F32.BF16 R4, R52, R30, R48 ;  /* 0x0000001e3404723c */ /* 0x004fe20000041830 */
[----:B------:R0:W-:Y:S10]  /*2fba0*/  STL.64 [R1+0x2998], R34 ;  /* 0x0029982201007387 */ /* 0x0001f40000100a00 */
[----:B------:R-:W-:Y:S04]  /*2fbb0*/  STL.64 [R1+0xf90], R36 ;  /* 0x000f902401007387 */ /* 0x000fe80000100a00 */
[----:B------:R-:W-:Y:S04]  /*2fbc0*/  STL.64 [R1+0xf98], R38 ;  /* 0x000f982601007387 */ /* 0x000fe80000100a00 */
[----:B------:R1:W-:Y:S04]  /*2fbd0*/  STL.64 [R1+0xf80], R4 ;  /* 0x000f800401007387 */ /* 0x0003e80000100a00 */
[----:B------:R2:W-:Y:S04]  /*2fbe0*/  STL.64 [R1+0xf88], R6 ;  /* 0x000f880601007387 */ /* 0x0005e80000100a00 */
[----:B------:R-:W3:Y:S04]  /*2fbf0*/  LDL.LU R32, [R1+0x1000] ;  /* 0x0010000001207983 */ /* 0x000ee80000300800 */
[----:B------:R-:W3:Y:S04]  /*2fc00*/  LDL.LU R33, [R1+0x1004] ;  /* 0x0010040001217983 */ /* 0x000ee80000300800 */
[----:B0-----:R-:W3:Y:S04]  /*2fc10*/  LDL.LU R34, [R1+0x1008] ;  /* 0x0010080001227983 */ /* 0x001ee80000300800 */
[----:B------:R-:W3:Y:S01]  /*2fc20*/  LDL.LU R35, [R1+0x100c] ;  /* 0x00100c0001237983 */ /* 0x000ee20000300800 */
[----:B-1----:R-:W-:-:S02]  /*2fc30*/  IMAD.MOV.U32 R4, RZ, RZ, R15 ;  /* 0x000000ffff047224 */ /* 0x002fc400078e000f */
[----:B------:R-:W-:Y:S01]  /*2fc40*/  IMAD.MOV.U32 R5, RZ, RZ, R19 ;  /* 0x000000ffff057224 */ /* 0x000fe200078e0013 */
[----:B------:R-:W4:Y:S04]  /*2fc50*/  LDL.LU R15, [R1+0x29d4] ;  /* 0x0029d400010f7983 */ /* 0x000f280000300800 */
[----:B------:R-:W3:Y:S01]  /*2fc60*/  LDL.LU R19, [R1+0x29d0] ;  /* 0x0029d00001137983 */ /* 0x000ee20000300800 */
[----:B--2---:R-:W-:Y:S02]  /*2fc70*/  IMAD.MOV.U32 R6, RZ, RZ, R26 ;  /* 0x000000ffff067224 */ /* 0x004fe400078e001a */
[----:B------:R-:W-:Y:S01]  /*2fc80*/  IMAD.MOV.U32 R7, RZ, RZ, R27 ;  /* 0x000000ffff077224 */ /* 0x000fe200078e001b */
[----:B------:R-:W2:Y:S04]  /*2fc90*/  LDL.LU R26, [R1+0x29cc] ;  /* 0x0029cc00011a7983 */ /* 0x000ea80000300800 */
[----:B------:R-:W2:Y:S01]  /*2fca0*/  LDL.LU R27, [R1+0x29c8] ;  /* 0x0029c800011b7983 */ /* 0x000ea20000300800 */
[----:B------:R-:W-:-:S02]  /*2fcb0*/  IMAD.MOV.U32 R38, RZ, RZ, R8 ;  /* 0x000000ffff267224 */ /* 0x000fc400078e0008 */
[----:B------:R-:W-:Y:S02]  /*2fcc0*/  IMAD.MOV.U32 R51, RZ, RZ, R9 ;  /* 0x000000ffff337224 */ /* 0x000fe400078e0009 */
[----:B------:R-:W-:Y:S02]  /*2fcd0*/  IMAD.MOV.U32 R8, RZ, RZ, R14 ;  /* 0x000000ffff087224 */ /* 0x000fe400078e000e */
[----:B------:R-:W-:Y:S01]  /*2fce0*/  IMAD.MOV.U32 R9, RZ, RZ, R18 ;  /* 0x000000ffff097224 */ /* 0x000fe200078e0012 */
[----:B------:R-:W4:Y:S04]  /*2fcf0*/  LDL.LU R14, [R1+0x29c4] ;  /* 0x0029c400010e7983 */ /* 0x000f280000300800 */
[----:B------:R-:W4:Y:S01]  /*2fd00*/  LDL.LU R18, [R1+0x29c0] ;  /* 0x0029c00001127983 */ /* 0x000f220000300800 */
[----:B------:R-:W-:-:S02]  /*2fd10*/  IMAD.MOV.U32 R10, RZ, RZ, R22 ;  /* 0x000000ffff0a7224 */ /* 0x000fc400078e0016 */
[----:B------:R-:W-:Y:S01]  /*2fd20*/  IMAD.MOV.U32 R11, RZ, RZ, R23 ;  /* 0x000000ffff0b7224 */ /* 0x000fe200078e0017 */
[----:B------:R-:W4:Y:S04]  /*2fd30*/  LDL.LU R22, [R1+0x29bc] ;  /* 0x0029bc0001167983 */ /* 0x000f280000300800 */
[----:B------:R-:W4:Y:S04]  /*2fd40*/  LDL.LU R23, [R1+0x29b8] ;  /* 0x0029b80001177983 */ /* 0x000f280000300800 */
[----:B------:R0:W-:Y:S04]  /*2fd50*/  STL.64 [R1+0x2940], R30 ;  /* 0x0029401e01007387 */ /* 0x0001e80000100a00 */
[----:B0-----:R-:W4:Y:S01]  /*2fd60*/  LDL.64 R30, [R1+0x38] ;  /* 0x00003800011e7983 */ /* 0x001f220000100a00 */
[----:B--2---:R-:W-:Y:S01]  /*2fd70*/  HMMA.16816.F32.BF16 R56, R52, R26, R56 ;  /* 0x0000001a3438723c */ /* 0x004fe20000041838 */
[----:B---3--:R-:W-:-:S02]  /*2fd80*/  IMAD.MOV.U32 R24, RZ, RZ, R19 ;  /* 0x000000ffff187224 */ /* 0x008fc400078e0013 */
[----:B----4-:R-:W-:-:S15]  /*2fd90*/  IMAD.MOV.U32 R25, RZ, RZ, R15 ;  /* 0x000000ffff197224 */ /* 0x010fde00078e000f */
[----:B------:R-:W-:Y:S01]  /*2fda0*/  NOP ;  /* 0x0000000000007918 */ /* 0x000fe20000000000 */
[----:B------:R-:W-:Y:S04]  /*2fdb0*/  STL.64 [R1+0xf70], R56 ;  /* 0x000f703801007387 */ /* 0x000fe80000100a00 */
[----:B------:R0:W-:Y:S04]  /*2fdc0*/  STL.64 [R1+0xf78], R58 ;  /* 0x000f783a01007387 */ /* 0x0001e80000100a00 */
[----:B0-----:R-:W2:Y:S04]  /*2fdd0*/  LDL.LU.64 R58, [R1+0x29b0] ;  /* 0x0029b000013a7983 */ /* 0x001ea80000300a00 */
[----:B------:R-:W2:Y:S04]  /*2fde0*/  LDL.LU.64 R56, [R1+0x29a8] ;  /* 0x0029a80001387983 */ /* 0x000ea80000300a00 */
[----:B------:R0:W-:Y:S04]  /*2fdf0*/  STL.64 [R1+0x2978], R26 ;  /* 0x0029781a01007387 */ /* 0x0001e80000100a00 */
[----:B------:R-:W3:Y:S04]  /*2fe00*/  LDL.LU R19, [R1+0x29a4] ;  /* 0x0029a40001137983 */ /* 0x000ee80000300800 */
[----:B------:R-:W4:Y:S04]  /*2fe10*/  LDL.LU R15, [R1+0x29a0] ;  /* 0x0029a000010f7983 */ /* 0x000f280000300800 */
[----:B0-----:R-:W2:Y:S04]  /*2fe20*/  LDL.LU R26, [R1+0xf68] ;  /* 0x000f6800011a7983 */ /* 0x001ea80000300800 */
[----:B------:R-:W2:Y:S04]  /*2fe30*/  LDL.LU R27, [R1+0xf6c] ;  /* 0x000f6c00011b7983 */ /* 0x000ea80000300800 */
[----:B------:R-:W-:Y:S04]  /*2fe40*/  STL.64 [R1+0x2988], R22 ;  /* 0x0029881601007387 */ /* 0x000fe80000100a00 */
[----:B------:R4:W-:Y:S01]  /*2fe50*/  STL.64 [R1+0x2980], R20 ;  /* 0x0029801401007387 */ /* 0x0009e20000100a00 */
[C---:B--2---:R-:W-:Y:S08]  /*2fe60*/  HMMA.16816.F32.BF16 R24, R52.reuse, R22, R24 ;  /* 0x000000163418723c */ /* 0x044ff00000041818 */
[C---:B----4-:R-:W-:Y:S11]  /*2fe70*/  HMMA.16816.F32.BF16 R20, R52.reuse, R14, R44 ;  /* 0x0000000e3414723c */ /* 0x050ff6000004182c */
[----:B------:R-:W-:Y:S04]  /*2fe80*/  STL.64 [R1+0xf60], R24 ;  /* 0x000f601801007387 */ /* 0x000fe80000100a00 */
[----:B------:R3:W-:Y:S02]  /*2fe90*/  STL.64 [R1+0xf68], R26 ;  /* 0x000f681a01007387 */ /* 0x0007e40000100a00 */
[----:B---3--:R-:W-:Y:S02]  /*2fea0*/  HMMA.16816.F32.BF16 R24, R52, R18, R40 ;  /* 0x000000123418723c */ /* 0x008fe40000041828 */
[----:B------:R-:W2:-:S15]  /*2feb0*/  LDL.LU R40, [R1+0x540] ;  /* 0x0005400001287983 */ /* 0x000e9e0000300800 */
[----:B------:R-:W-:Y:S02]  /*2fec0*/  NOP ;  /* 0x0000000000007918 */ /* 0x000fe40000000000 */
[----:B------:R-:W-:Y:S04]  /*2fed0*/  STL.64 [R1+0xf50], R24 ;  /* 0x000f501801007387 */ /* 0x000fe80000100a00 */
[----:B------:R-:W-:Y:S04]  /*2fee0*/  STL.64 [R1+0xf58], R26 ;  /* 0x000f581a01007387 */ /* 0x000fe80000100a00 */
[----:B------:R0:W-:Y:S04]  /*2fef0*/  STL.64 [R1+0x6a0], R20 ;  /* 0x0006a01401007387 */ /* 0x0001e80000100a00 */
[----:B------:R1:W-:Y:S04]  /*2ff00*/  STL.64 [R1+0x6a8], R22 ;  /* 0x0006a81601007387 */ /* 0x0003e80000100a00 */
[----:B------:R-:W2:Y:S04]  /*2ff10*/  LDL.LU R41, [R1+0x544] ;  /* 0x0005440001297983 */ /* 0x000ea80000300800 */
[----:B------:R-:W2:Y:S04]  /*2ff20*/  LDL.LU R42, [R1+0x548] ;  /* 0x00054800012a7983 */ /* 0x000ea80000300800 */
[----:B------:R-:W2:Y:S04]  /*2ff30*/  LDL.LU R43, [R1+0x54c] ;  /* 0x00054c00012b7983 */ /* 0x000ea80000300800 */
[----:B0-----:R-:W3:Y:S04]  /*2ff40*/  LDL.LU R20, [R1+0x550] ;  /* 0x0005500001147983 */ /* 0x001ee80000300800 */
[----:B------:R-:W3:Y:S04]  /*2ff50*/  LDL.LU R21, [R1+0x554] ;  /* 0x0005540001157983 */ /* 0x000ee80000300800 */
[----:B-1----:R-:W3:Y:S04]  /*2ff60*/  LDL.LU R22, [R1+0x558] ;  /* 0x0005580001167983 */ /* 0x002ee80000300800 */
[----:B------:R-:W3:Y:S04]  /*2ff70*/  LDL.LU R23, [R1+0x55c] ;  /* 0x00055c0001177983 */ /* 0x000ee80000300800 */
[----:B------:R-:W2:Y:S01]  /*2ff80*/  LDL.64 R46, [R1+0x8] ;  /* 0x00000800012e7983 */ /* 0x000ea20000100a00 */
[----:B------:R-:W-:Y:S01]  /*2ff90*/  IMAD.MOV.U32 R39, RZ, RZ, R3 ;  /* 0x000000ffff277224 */ /* 0x000fe200078e0003 */
[C---:B------:R-:W-:Y:S08]  /*2ffa0*/  HMMA.16816.F32.BF16 R4, R56.reuse, R30, R4 ;  /* 0x0000001e3804723c */ /* 0x040ff00000041804 */
[----:B------:R-:W-:Y:S01]  /*2ffb0*/  HMMA.16816.F32.BF16 R36, R56, R38, R32 ;  /* 0x000000263824723c */ /* 0x000fe20000041820 */
[----:B------:R-:W4:Y:S04]  /*2ffc0*/  LDL.LU R52, [R1+0x530] ;  /* 0x0005300001347983 */ /* 0x000f280000300800 */
[----:B------:R-:W4:Y:S04]  /*2ffd0*/  LDL.LU R53, [R1+0x534] ;  /* 0x0005340001357983 */ /* 0x000f280000300800 */
[----:B------:R-:W4:Y:S01]  /*2ffe0*/  LDL.LU R54, [R1+0x538] ;  /* 0x0005380001367983 */ /* 0x000f220000300800 */
[----:B------:R-:W-:-:S03]  /*2fff0*/  IMAD.MOV.U32 R50, RZ, RZ, R17 ;  /* 0x000000ffff327224 */ /* 0x000fc600078e0011 */
[----:B------:R-:W4:Y:S04]  /*30000*/  LDL.LU R55, [R1+0x53c] ;  /* 0x00053c0001377983 */ /* 0x000f280000300800 */
[----:B------:R-:W4:Y:S04]  /*30010*/  LDL.LU.64 R34, [R1+0x2998] ;  /* 0x0029980001227983 */ /* 0x000f280000300a00 */
[----:B------:R0:W-:Y:S01]  /*30020*/  STL.64 [R1+0x1000], R36 ;  /* 0x0010002401007387 */ /* 0x0001e20000100a00 */
[----:B------:R-:W-:-:S03]  /*30030*/  IMAD.MOV.U32 R33, RZ, RZ, R38 ;  /* 0x000000ffff217224 */ /* 0x000fc600078e0026 */
[----:B------:R1:W-:Y:S01]  /*30040*/  STL.64 [R1+0x1008], R38 ;  /* 0x0010082601007387 */ /* 0x0003e20000100a00 */
[----:B------:R-:W-:Y:S02]  /*30050*/  IMAD.MOV.U32 R32, RZ, RZ, R36 ;  /* 0x000000ffff207224 */ /* 0x000fe400078e0024 */
[----:B0-----:R-:W-:Y:S01]  /*30060*/  IMAD.MOV.U32 R37, RZ, RZ, R6 ;  /* 0x000000ffff257224 */ /* 0x001fe200078e0006 */
[----:B-1----:R-:W4:Y:S04]  /*30070*/  LDL.LU.64 R38, [R1+0x2990] ;  /* 0x0029900001267983 */ /* 0x002f280000300a00 */
[----:B------:R-:W-:Y:S04]  /*30080*/  STL.64 [R1+0x570], R4 ;  /* 0x0005700401007387 */ /* 0x000fe80000100a00 */
[----:B------:R0:W-:Y:S01]  /*30090*/  STL.64 [R1+0x578], R6 ;  /* 0x0005780601007387 */ /* 0x0001e20000100a00 */
[----:B------:R-:W-:-:S02]  /*300a0*/  IMAD.MOV.U32 R36, RZ, RZ, R4 ;  /* 0x000000ffff247224 */ /* 0x000fc400078e0004 */
[----:B0-----:R-:W-:Y:S01]  /*300b0*/  HMMA.16816.F32.BF16 R4, R56, R50, R8 ;  /* 0x000000323804723c */ /* 0x001fe20000041808 */
[----:B------:R-:W-:Y:S02]  /*300c0*/  IMAD.MOV.U32 R26, RZ, RZ, R2 ;  /* 0x000000ffff1a7224 */ /* 0x000fe400078e0002 */
[----:B------:R-:W-:Y:S01]  /*300d0*/  IMAD.MOV.U32 R27, RZ, RZ, R0 ;  /* 0x000000ffff1b7224 */ /* 0x000fe200078e0000 */
[----:B------:R-:W4:Y:S01]  /*300e0*/  LDL.LU R8, [R1+0xd90] ;  /* 0x000d900001087983 */ /* 0x000f220000300800 */
[----:B------:R-:W-:-:S14]  /*300f0*/  IMAD.MOV.U32 R17, RZ, RZ, R30 ;  /* 0x000000ffff117224 */ /* 0x000fdc00078e001e */
[----:B------:R0:W-:Y:S04]  /*30100*/  STL.64 [R1+0x560], R4 ;  /* 0x0005600401007387 */ /* 0x0001e80000100a00 */
[----:B------:R1:W-:Y:S04]  /*30110*/  STL.64 [R1+0x568], R6 ;  /* 0x0005680601007387 */ /* 0x0003e80000100a00 */
[----:B------:R-:W4:Y:S04]  /*30120*/  LDL.LU R9, [R1+0xd94] ;  /* 0x000d940001097983 */ /* 0x000f280000300800 */
[----:B------:R-:W4:Y:S04]  /*30130*/  LDL.LU R10, [R1+0xd98] ;  /* 0x000d9800010a7983 */ /* 0x000f280000300800 */
[----:B------:R-:W4:Y:S04]  /*30140*/  LDL.LU R11, [R1+0xd9c] ;  /* 0x000d9c00010b7983 */ /* 0x000f280000300800 */
[----:B0-----:R-:W4:Y:S04]  /*30150*/  LDL.LU R4, [R1+0xd80] ;  /* 0x000d800001047983 */ /* 0x001f280000300800 */
[----:B------:R-:W4:Y:S04]  /*30160*/  LDL.LU R5, [R1+0xd84] ;  /* 0x000d840001057983 */ /* 0x000f280000300800 */
[----:B-1----:R-:W4:Y:S04]  /*30170*/  LDL.LU R6, [R1+0xd88] ;  /* 0x000d880001067983 */ /* 0x002f280000300800 */
[----:B------:R-:W4:Y:S04]  /*30180*/  LDL.LU R7, [R1+0xd8c] ;  /* 0x000d8c0001077983 */ /* 0x000f280000300800 */
[----:B------:R-:W4:Y:S04]  /*30190*/  LDL.LU R48, [R1+0xd10] ;  /* 0x000d100001307983 */ /* 0x000f280000300800 */
[----:B------:R-:W4:Y:S04]  /*301a0*/  LDL.LU R49, [R1+0xd14] ;  /* 0x000d140001317983 */ /* 0x000f280000300800 */
[----:B------:R-:W4:Y:S04]  /*301b0*/  LDL.LU R50, [R1+0xd18] ;  /* 0x000d180001327983 */ /* 0x000f280000300800 */
[----:B------:R-:W4:Y:S04]  /*301c0*/  LDL.LU R51, [R1+0xd1c] ;  /* 0x000d1c0001337983 */ /* 0x000f280000300800 */
[----:B------:R-:W4:Y:S04]  /*301d0*/  LDL.LU R28, [R1+0xd70] ;  /* 0x000d7000011c7983 */ /* 0x000f280000300800 */
[----:B------:R-:W4:Y:S01]  /*301e0*/  LDL.LU R29, [R1+0xd74] ;  /* 0x000d7400011d7983 */ /* 0x000f220000300800 */
[----:B------:R-:W-:-:S03]  /*301f0*/  IMAD.MOV.U32 R3, RZ, RZ, R31 ;  /* 0x000000ffff037224 */ /* 0x000fc600078e001f */
[----:B------:R-:W4:Y:S04]  /*30200*/  LDL.LU R30, [R1+0xd78] ;  /* 0x000d7800011e7983 */ /* 0x000f280000300800 */
[----:B------:R-:W4:Y:S01]  /*30210*/  LDL.LU R31, [R1+0xd7c] ;  /* 0x000d7c00011f7983 */ /* 0x000f220000300800 */
[C---:B---3--:R-:W-:Y:S08]  /*30220*/  HMMA.16816.F32.BF16 R24, R56.reuse, R26, R20 ;  /* 0x0000001a3818723c */ /* 0x048ff00000041814 */
[----:B--2---:R-:W-:Y:S01]  /*30230*/  HMMA.16816.F32.BF16 R40, R56, R46, R40 ;  /* 0x0000002e3828723c */ /* 0x004fe20000041828 */
[----:B------:R-:W2:Y:S04]  /*30240*/  LDL.LU.64 R22, [R1+0x2988] ;  /* 0x0029880001167983 */ /* 0x000ea80000300a00 */
[----:B------:R-:W3:Y:S01]  /*30250*/  LDL.LU.64 R20, [R1+0x2980] ;  /* 0x0029800001147983 */ /* 0x000ee20000300a00 */
[----:B------:R-:W-:-:S02]  /*30260*/  IMAD.MOV.U32 R2, RZ, RZ, R46 ;  /* 0x000000ffff027224 */ /* 0x000fc400078e002e */
[----:B------:R-:W-:-:S03]  /*30270*/  IMAD.MOV.U32 R0, RZ, RZ, R47 ;  /* 0x000000ffff007224 */ /* 0x000fc600078e002f */
[----:B------:R-:W-:Y:S04]  /*30280*/  STL.64 [R1+0x550], R24 ;  /* 0x0005501801007387 */ /* 0x000fe80000100a00 */
[----:B------:R0:W-:Y:S04]  /*30290*/  STL.64 [R1+0x558], R26 ;  /* 0x0005581a01007387 */ /* 0x0001e80000100a00 */
[----:B0-----:R-:W2:Y:S04]  /*302a0*/  LDL.LU.64 R26, [R1+0x2978] ;  /* 0x00297800011a7983 */ /* 0x001ea80000300a00 */
[----:B------:R-:W-:Y:S04]  /*302b0*/  STL.64 [R1+0x540], R40 ;  /* 0x0005402801007387 */ /* 0x000fe80000100a00 */
[----:B------:R0:W-:Y:S04]  /*302c0*/  STL.64 [R1+0x548], R42 ;  /* 0x0005482a01007387 */ /* 0x0001e80000100a00 */
[----:B0-----:R-:W2:Y:S04]  /*302d0*/  LDL.LU.64 R42, [R1+0x2970] ;  /* 0x00297000012a7983 */ /* 0x001ea80000300a00 */
[----:B------:R-:W4:Y:S04]  /*302e0*/  LDL.LU.64 R46, [R1+0x2968] ;  /* 0x00296800012e7983 */ /* 0x000f280000300a00 */
[----:B------:R-:W2:Y:S01]  /*302f0*/  LDL.LU.64 R44, [R1+0x2960] ;  /* 0x00296000012c7983 */ /* 0x000ea20000300a00 */
[----:B----4-:R-:W-:Y:S03]  /*30300*/  HMMA.16816.F32.BF16 R52, R56, R46, R52 ;  /* 0x0000002e3834723c */ /* 0x010fe60000041834 */
[----:B------:R-:W-:Y:S04]  /*30310*/  STL.64 [R1+0x28d0], R46 ;  /* 0x0028d02e01007387 */ /* 0x000fe80000100a00 */
[----:B--2---:R0:W-:-:S12]  /*30320*/  STL.64 [R1+0x28c8], R44 ;  /* 0x0028c82c01007387 */ /* 0x0041d80000100a00 */
[----:B------:R-:W-:Y:S04]  /*30330*/  STL.64 [R1+0x530], R52 ;  /* 0x0005303401007387 */ /* 0x000fe80000100a00 */
[----:B------:R-:W-:Y:S04]  /*30340*/  STL.64 [R1+0x538], R54 ;  /* 0x0005383601007387 */ /* 0x000fe80000100a00 */
[----:B------:R-:W1:Y:S01]  /*30350*/  LDSM.16.MT88.4 R52, [R61+UR5+0x2180] ;  /* 0x002180053d34783b */ /* 0x000e620008004200 */
[C---:B------:R-:W-:Y:S03]  /*30360*/  HMMA.16816.F32.BF16 R8, R56.reuse, R42, R8 ;  /* 0x0000002a3808723c */ /* 0x040fe60000041808 */
[----:B0-----:R-:W2:Y:S04]  /*30370*/  LDL.LU R44, [R1+0xd20] ;  /* 0x000d2000012c7983 */ /* 0x001ea80000300800 */
[----:B------:R-:W2:Y:S04]  /*30380*/  LDL.LU R45, [R1+0xd24] ;  /* 0x000d2400012d7983 */ /* 0x000ea80000300800 */
[----:B------:R-:W2:Y:S04]  /*30390*/  LDL.LU R46, [R1+0xd28] ;  /* 0x000d2800012e7983 */ /* 0x000ea80000300800 */
[----:B------:R-:W2:Y:S04]  /*303a0*/  LDL.LU R47, [R1+0xd2c] ;  /* 0x000d2c00012f7983 */ /* 0x000ea80000300800 */
[----:B-1----:R-:W-:Y:S04]  /*303b0*/  STL.64 [R1+0x2888], R54 ;  /* 0x0028883601007387 */ /* 0x002fe80000100a00 */
[----:B------:R0:W-:Y:S04]  /*303c0*/  STL.64 [R1+0x2880], R52 ;  /* 0x0028803401007387 */ /* 0x0001e80000100a00 */
[----:B0-----:R-:W4:Y:S04]  /*303d0*/  LDL.LU R52, [R1+0xd30] ;  /* 0x000d300001347983 */ /* 0x001f280000300800 */
[----:B------:R-:W4:Y:S04]  /*303e0*/  LDL.LU R53, [R1+0xd34] ;  /* 0x000d340001357983 */ /* 0x000f280000300800 */
[----:B------:R-:W4:Y:S04]  /*303f0*/  LDL.LU R54, [R1+0xd38] ;  /* 0x000d380001367983 */ /* 0x000f280000300800 */
[----:B------:R-:W4:Y:S04]  /*30400*/  LDL.LU R55, [R1+0xd3c] ;  /* 0x000d3c0001377983 */ /* 0x000f280000300800 */
[----:B------:R-:W-:Y:S04]  /*30410*/  STL.64 [R1+0xd90], R8 ;  /* 0x000d900801007387 */ /* 0x000fe80000100a00 */
[----:B------:R0:W-:Y:S04]  /*30420*/  STL.64 [R1+0xd98], R10 ;  /* 0x000d980a01007387 */ /* 0x0001e80000100a00 */
[----:B0-----:R-:W2:Y:S04]  /*30430*/  LDL.LU.64 R10, [R1+0x2958] ;  /* 0x00295800010a7983 */ /* 0x001ea80000300a00 */
[----:B------:R0:W-:Y:S04]  /*30440*/  STL.64 [R1+0x2910], R42 ;  /* 0x0029102a01007387 */ /* 0x0001e80000100a00 */
[----:B------:R-:W3:Y:S04]  /*30450*/  LDL.LU R40, [R1+0xd40] ;  /* 0x000d400001287983 */ /* 0x000ee80000300800 */
[----:B------:R-:W3:Y:S04]  /*30460*/  LDL.LU R41, [R1+0xd44] ;  /* 0x000d440001297983 */ /* 0x000ee80000300800 */
[----:B0-----:R-:W3:Y:S04]  /*30470*/  LDL.LU R42, [R1+0xd48] ;  /* 0x000d4800012a7983 */ /* 0x001ee80000300800 */
[----:B------:R-:W3:Y:S01]  /*30480*/  LDL.LU R43, [R1+0xd4c] ;  /* 0x000d4c00012b7983 */ /* 0x000ee20000300800 */
[----:B--2---:R-:W-:-:S15]  /*30490*/  HMMA.16816.F32.BF16 R4, R56, R10, R4 ;  /* 0x0000000a3804723c */ /* 0x004fde0000041804 */
[----:B------:R-:W-:-:S04]  /*304a0*/  NOP ;  /* 0x0000000000007918 */ /* 0x000fc80000000000 */
[----:B------:R-:W-:Y:S04]  /*304b0*/  STL.64 [R1+0xd80], R4 ;  /* 0x000d800401007387 */ /* 0x000fe80000100a00 */
[----:B------:R0:W-:Y:S04]  /*304c0*/  STL.64 [R1+0xd88], R6 ;  /* 0x000d880601007387 */ /* 0x0001e80000100a00 */
[----:B0-----:R-:W2:Y:S04]  /*304d0*/  LDL.LU.64 R6, [R1+0x2950] ;  /* 0x0029500001067983 */ /* 0x001ea80000300a00 */
[----:B------:R-:W3:Y:S04]  /*304e0*/  LDL.LU.64 R4, [R1+0x2948] ;  /* 0x0029480001047983 */ /* 0x000ee80000300a00 */
        /* <DEDUP_REMOVED lines=10> */
[----:B------:R-:W-:Y:S04]  /*30590*/  STL.64 [R1+0x28e0], R6 ;  /* 0x0028e00601007387 */ /* 0x000fe80000100a00 */
[----:B---3--:R0:W-:Y:S04]  /*305a0*/  STL.64 [R1+0x28d8], R4 ;  /* 0x0028d80401007387 */ /* 0x0081e80000100a00 */
[----:B0-----:R-:W3:Y:S04]  /*305b0*/  LDL.LU R4, [R1+0xd60] ;  /* 0x000d600001047983 */ /* 0x001ee80000300800 */
[----:B------:R-:W3:Y:S04]  /*305c0*/  LDL.LU R5, [R1+0xd64] ;  /* 0x000d640001057983 */ /* 0x000ee80000300800 */
[----:B------:R-:W3:Y:S04]  /*305d0*/  LDL.LU R6, [R1+0xd68] ;  /* 0x000d680001067983 */ /* 0x000ee80000300800 */
[----:B------:R-:W3:Y:S04]  /*305e0*/  LDL.LU R7, [R1+0xd6c] ;  /* 0x000d6c0001077983 */ /* 0x000ee80000300800 */
[----:B------:R-:W-:Y:S04]  /*305f0*/  STL.64 [R1+0x28f0], R38 ;  /* 0x0028f02601007387 */ /* 0x000fe80000100a00 */
[----:B------:R-:W-:Y:S01]  /*30600*/  STL.64 [R1+0x28e8], R36 ;  /* 0x0028e82401007387 */ /* 0x000fe20000100a00 */
[----:B---3--:R-:W-:-:S15]  /*30610*/  HMMA.16816.F32.BF16 R4, R56, R38, R4 ;  /* 0x000000263804723c */ /* 0x008fde0000041804 */
[----:B------:R-:W-:-:S04]  /*30620*/  NOP ;  /* 0x0000000000007918 */ /* 0x000fc80000000000 */
[----:B------:R-:W-:Y:S04]  /*30630*/  STL.64 [R1+0xd60], R4 ;  /* 0x000d600401007387 */ /* 0x000fe80000100a00 */
[----:B------:R0:W-:Y:S02]  /*30640*/  STL.64 [R1+0xd68], R6 ;  /* 0x000d680601007387 */ /* 0x0001e40000100a00 */
[----:B0-----:R-:W-:Y:S02]  /*30650*/  HMMA.16816.F32.BF16 R4, R56, R34, R8 ;  /* 0x000000223804723c */ /* 0x001fe40000041808 */
[----:B------:R-:W-:Y:S04]  /*30660*/  STL.64 [R1+0x28c0], R34 ;  /* 0x0028c02201007387 */ /* 0x000fe80000100a00 */
[----:B------:R-:W-:-:S13]  /*30670*/  STL.64 [R1+0x28b8], R32 ;  /* 0x0028b82001007387 */ /* 0x000fda0000100a00 */
[----:B------:R-:W-:Y:S04]  /*30680*/  STL.64 [R1+0xd50], R4 ;  /* 0x000d500401007387 */ /* 0x000fe80000100a00 */
[----:B------:R2:W-:Y:S02]  /*30690*/  STL.64 [R1+0xd58], R6 ;  /* 0x000d580601007387 */ /* 0x0005e40000100a00 */
[C---:B--2---:R-:W-:Y:S08]  /*306a0*/  HMMA.16816.F32.BF16 R4, R56.reuse, R30, R40 ;  /* 0x0000001e3804723c */ /* 0x044ff00000041828 */
[C---:B----4-:R-:W-:Y:S01]  /*306b0*/  HMMA.16816.F32.BF16 R8, R56.reuse, R26, R52 ;  /* 0x0000001a3808723c */ /* 0x050fe20000041834 */
[----:B------:R-:W-:Y:S10]  /*306c0*/  STL.64 [R1+0x2928], R30 ;  /* 0x0029281e01007387 */ /* 0x000ff40000100a00 */
[----:B------:R-:W-:Y:S04]  /*306d0*/  STL.64 [R1+0xd40], R4 ;  /* 0x000d400401007387 */ /* 0x000fe80000100a00 */
[----:B------:R0:W-:Y:S02]  /*306e0*/  STL.64 [R1+0xd48], R6 ;  /* 0x000d480601007387 */ /* 0x0001e40000100a00 */
[C---:B0-----:R-:W-:Y:S02]  /*306f0*/  HMMA.16816.F32.BF16 R4, R56.reuse, R22, R44 ;  /* 0x000000163804723c */ /* 0x041fe4000004182c */
[----:B------:R-:W-:Y:S04]  /*30700*/  STL.64 [R1+0x28a0], R26 ;  /* 0x0028a01a01007387 */ /* 0x000fe80000100a00 */
[----:B------:R-:W-:Y:S04]  /*30710*/  STL.64 [R1+0xd30], R8 ;  /* 0x000d300801007387 */ /* 0x000fe80000100a00 */
[----:B------:R-:W-:Y:S04]  /*30720*/  STL.64 [R1+0xd38], R10 ;  /* 0x000d380a01007387 */ /* 0x000fe80000100a00 */
[----:B------:R-:W-:Y:S04]  /*30730*/  STL.64 [R1+0x2898], R22 ;  /* 0x0028981601007387 */ /* 0x000fe80000100a00 */
[----:B------:R0:W-:Y:S04]  /*30740*/  STL.64 [R1+0x2890], R20 ;  /* 0x0028901401007387 */ /* 0x0001e80000100a00 */
[----:B------:R-:W-:Y:S04]  /*30750*/  STL.64 [R1+0xd20], R4 ;  /* 0x000d200401007387 */ /* 0x000fe80000100a00 */
[----:B------:R1:W-:Y:S04]  /*30760*/  STL.64 [R1+0xd28], R6 ;  /* 0x000d280601007387 */ /* 0x0003e80000100a00 */
[----:B0-----:R-:W2:Y:S01]  /*30770*/  LDL.LU R20, [R1+0x390] ;  /* 0x0003900001147983 */ /* 0x001ea20000300800 */
[----:B-1----:R-:W-:-:S15]  /*30780*/  HMMA.16816.F32.BF16 R4, R56, R18, R48 ;  /* 0x000000123804723c */ /* 0x002fde0000041830 */
[----:B------:R-:W-:-:S04]  /*30790*/  NOP ;  /* 0x0000000000007918 */ /* 0x000fc80000000000 */
[----:B------:R-:W-:Y:S04]  /*307a0*/  STL.64 [R1+0xd10], R4 ;  /* 0x000d100401007387 */ /* 0x000fe80000100a00 */
[----:B------:R-:W-:Y:S04]  /*307b0*/  STL.64 [R1+0xd18], R6 ;  /* 0x000d180601007387 */ /* 0x000fe80000100a00 */
[----:B------:R-:W2:Y:S04]  /*307c0*/  LDL.LU R21, [R1+0x394] ;  /* 0x0003940001157983 */ /* 0x000ea80000300800 */
[----:B------:R-:W3:Y:S04]  /*307d0*/  LDL.LU R22, [R1+0x398] ;  /* 0x0003980001167983 */ /* 0x000ee80000300800 */
[----:B------:R-:W3:Y:S04]  /*307e0*/  LDL.LU R23, [R1+0x39c] ;  /* 0x00039c0001177983 */ /* 0x000ee80000300800 */
[----:B---3--:R-:W-:Y:S04]  /*307f0*/  STL.64 [R1+0x2908], R22 ;  /* 0x0029081601007387 */ /* 0x008fe80000100a00 */
[----:B--2---:R-:W-:Y:S04]  /*30800*/  STL.64 [R1+0x2900], R20 ;  /* 0x0029001401007387 */ /* 0x004fe80000100a00 */
[----:B------:R-:W2:Y:S04]  /*30810*/  LDL.LU R8, [R1+0x3c0] ;  /* 0x0003c00001087983 */ /* 0x000ea80000300800 */
[----:B------:R-:W2:Y:S04]  /*30820*/  LDL.LU R9, [R1+0x3c4] ;  /* 0x0003c40001097983 */ /* 0x000ea80000300800 */
[----:B------:R-:W3:Y:S04]  /*30830*/  LDL.LU R10, [R1+0x3c8] ;  /* 0x0003c800010a7983 */ /* 0x000ee80000300800 */
[----:B------:R-:W3:Y:S04]  /*30840*/  LDL.LU R11, [R1+0x3cc] ;  /* 0x0003cc00010b7983 */ /* 0x000ee80000300800 */
[----:B---3--:R-:W-:Y:S04]  /*30850*/  STL.64 [R1+0x2920], R10 ;  /* 0x0029200a01007387 */ /* 0x008fe80000100a00 */
[----:B--2---:R0:W-:Y:S04]  /*30860*/  STL.64 [R1+0x2918], R8 ;  /* 0x0029180801007387 */ /* 0x0041e80000100a00 */
[----:B------:R-:W2:Y:S04]  /*30870*/  LDL.LU R48, [R1+0x520] ;  /* 0x0005200001307983 */ /* 0x000ea80000300800 */
[----:B------:R-:W2:Y:S04]  /*30880*/  LDL.LU R49, [R1+0x524] ;  /* 0x0005240001317983 */ /* 0x000ea80000300800 */
[----:B------:R-:W2:Y:S04]  /*30890*/  LDL.LU R50, [R1+0x528] ;  /* 0x0005280001327983 */ /* 0x000ea80000300800 */
[----:B------:R-:W2:Y:S04]  /*308a0*/  LDL.LU R51, [R1+0x52c] ;  /* 0x00052c0001337983 */ /* 0x000ea80000300800 */
[----:B0-----:R-:W3:Y:S04]  /*308b0*/  LDL.LU R8, [R1+0x3e0] ;  /* 0x0003e00001087983 */ /* 0x001ee80000300800 */
[----:B------:R-:W3:Y:S04]  /*308c0*/  LDL.LU R9, [R1+0x3e4] ;  /* 0x0003e40001097983 */ /* 0x000ee80000300800 */
[----:B------:R-:W3:Y:S04]  /*308d0*/  LDL.LU R10, [R1+0x3e8] ;  /* 0x0003e800010a7983 */ /* 0x000ee80000300800 */
[----:B------:R-:W3:Y:S04]  /*308e0*/  LDL.LU R11, [R1+0x3ec] ;  /* 0x0003ec00010b7983 */ /* 0x000ee80000300800 */
[----:B------:R-:W4:Y:S04]  /*308f0*/  LDL.64 R30, [R1+0x48] ;  /* 0x00004800011e7983 */ /* 0x000f280000100a00 */
[----:B------:R-:W3:Y:S04]  /*30900*/  LDL.LU R40, [R1+0x3d0] ;  /* 0x0003d00001287983 */ /* 0x000ee80000300800 */
[----:B------:R-:W3:Y:S04]  /*30910*/  LDL.LU R41, [R1+0x3d4] ;  /* 0x0003d40001297983 */ /* 0x000ee80000300800 */
[----:B------:R-:W3:Y:S04]  /*30920*/  LDL.LU R42, [R1+0x3d8] ;  /* 0x0003d800012a7983 */ /* 0x000ee80000300800 */
[----:B------:R-:W3:Y:S04]  /*30930*/  LDL.LU R43, [R1+0x3dc] ;  /* 0x0003dc00012b7983 */ /* 0x000ee80000300800 */
[----:B------:R-:W3:Y:S04]  /*30940*/  LDL.64 R38, [R1+0x28] ;  /* 0x0000280001267983 */ /* 0x000ee80000100a00 */
[----:B------:R-:W3:Y:S04]  /*30950*/  LDL.64 R6, [R1+0x18] ;  /* 0x0000180001067983 */ /* 0x000ee80000100a00 */
        /* <DEDUP_REMOVED lines=16> */
[----:B------:R-:W-:Y:S04]  /*30a60*/  STL.64 [R1+0x28b0], R18 ;  /* 0x0028b01201007387 */ /* 0x000fe80000100a00 */
[----:B------:R0:W-:Y:S01]  /*30a70*/  STL [R1+0x28a8], R16 ;  /* 0x0028a81001007387 */ /* 0x0001e20000100800 */
[----:B------:R-:W-:-:S03]  /*30a80*/  IMAD.MOV.U32 R22, RZ, RZ, R17 ;  /* 0x000000ffff167224 */ /* 0x000fc600078e0011 */
[----:B0-----:R-:W3:Y:S04]  /*30a90*/  LDL.LU R16, [R1+0x3b0] ;  /* 0x0003b00001107983 */ /* 0x001ee80000300800 */
[----:B------:R-:W3:Y:S04]  /*30aa0*/  LDL.LU R17, [R1+0x3b4] ;  /* 0x0003b40001117983 */ /* 0x000ee80000300800 */
[----:B------:R-:W3:Y:S04]  /*30ab0*/  LDL.LU R18, [R1+0x3b8] ;  /* 0x0003b80001127983 */ /* 0x000ee80000300800 */
[----:B------:R-:W3:Y:S01]  /*30ac0*/  LDL.LU R19, [R1+0x3bc] ;  /* 0x0003bc0001137983 */ /* 0x000ee20000300800 */
[----:B--2---:R-:W-:Y:S03]  /*30ad0*/  HMMA.16816.F32.BF16 R56, R56, R14, R48 ;  /* 0x0000000e3838723c */ /* 0x004fe60000041830 */
[----:B------:R-:W3:Y:S04]  /*30ae0*/  LDL.LU.64 R50, [R1+0x2938] ;  /* 0x0029380001327983 */ /* 0x000ee80000300a00 */
[----:B------:R-:W3:-:S12]  /*30af0*/  LDL.LU.64 R48, [R1+0x2930] ;  /* 0x0029300001307983 */ /* 0x000ed80000300a00 */
[----:B------:R-:W-:Y:S04]  /*30b00*/  STL.64 [R1+0x520], R56 ;  /* 0x0005203801007387 */ /* 0x000fe80000100a00 */
[----:B------:R0:W-:Y:S02]  /*30b10*/  STL.64 [R1+0x528], R58 ;  /* 0x0005283a01007387 */ /* 0x0001e40000100a00 */
[----:B0-----:R-:W-:Y:S02]  /*30b20*/  IMAD.MOV.U32 R58, RZ, RZ, R2 ;  /* 0x000000ffff3a7224 */ /* 0x001fe400078e0002 */
[----:B------:R-:W-:Y:S02]  /*30b30*/  IMAD.MOV.U32 R59, RZ, RZ, R0 ;  /* 0x000000ffff3b7224 */ /* 0x000fe400078e0000 */
[----:B----4-:R-:W-:-:S02]  /*30b40*/  IMAD.MOV.U32 R2, RZ, RZ, R30 ;  /* 0x000000ffff027224 */ /* 0x010fc400078e001e */
[----:B------:R-:W-:Y:S01]  /*30b50*/  IMAD.MOV.U32 R0, RZ, RZ, R31 ;  /* 0x000000ffff007224 */ /* 0x000fe200078e001f */
[----:B---3--:R-:W-:Y:S01]  /*30b60*/  HMMA.16816.F32.BF16 R8, R48, R30, R8 ;  /* 0x0000001e3008723c */ /* 0x008fe20000041808 */
[----:B------:R-:W2:-:S15]  /*30b70*/  LDL.LU.64 R30, [R1+0x2928] ;  /* 0x00292800011e7983 */ /* 0x000e9e0000300a00 */
[----:B------:R-:W-:-:S03]  /*30b80*/  NOP ;  /* 0x0000000000007918 */ /* 0x000fc60000000000 */
[----:B------:R-:W-:Y:S01]  /*30b90*/  STL.64 [R1+0x3e0], R8 ;  /* 0x0003e00801007387 */ /* 0x000fe20000100a00 */
[----:B------:R-:W-:-:S03]  /*30ba0*/  IMAD.MOV.U32 R29, RZ, RZ, R10 ;  /* 0x000000ffff1d7224 */ /* 0x000fc600078e000a */
[----:B------:R0:W-:Y:S01]  /*30bb0*/  STL.64 [R1+0x3e8], R10 ;  /* 0x0003e80a01007387 */ /* 0x0001e20000100a00 */
[----:B------:R-:W-:-:S03]  /*30bc0*/  IMAD.MOV.U32 R28, RZ, RZ, R8 ;  /* 0x000000ffff1c7224 */ /* 0x000fc600078e0008 */
[----:B0-----:R-:W3:Y:S04]  /*30bd0*/  LDL.LU.64 R10, [R1+0x2920] ;  /* 0x00292000010a7983 */ /* 0x001ee80000300a00 */
[----:B------:R-:W3:Y:S01]  /*30be0*/  LDL.LU.64 R8, [R1+0x2918] ;  /* 0x0029180001087983 */ /* 0x000ee20000300a00 */
[----:B------:R-:W-:-:S07]  /*30bf0*/  IMAD.MOV.U32 R23, RZ, RZ, R3 ;  /* 0x000000ffff177224 */ /* 0x000fce00078e0003 */
[C---:B------:R-:W-:Y:S08]  /*30c00*/  HMMA.16816.F32.BF16 R20, R48.reuse, R22, R40 ;  /* 0x000000163014723c */ /* 0x040ff00000041828 */
[----:B------:R-:W-:Y:S01]  /*30c10*/  HMMA.16816.F32.BF16 R16, R48, R6, R16 ;  /* 0x000000063010723c */ /* 0x000fe20000041810 */
[----:B------:R-:W4:Y:S01]  /*30c20*/  LDL.LU.64 R42, [R1+0x2910] ;  /* 0x00291000012a7983 */ /* 0x000f220000300a00 */
[----:B------:R-:W-:-:S06]  /*30c30*/  IMAD.MOV.U32 R3, RZ, RZ, R39 ;  /* 0x000000ffff037224 */ /* 0x000fcc00078e0027 */
[----:B------:R-:W-:Y:S03]  /*30c40*/  HMMA.16816.F32.BF16 R56, R48, R58, R44 ;  /* 0x0000003a3038723c */ /* 0x000fe6000004182c */
[----:B------:R-:W-:Y:S01]  /*30c50*/  STL.64 [R1+0x3d0], R20 ;  /* 0x0003d01401007387 */ /* 0x000fe20000100a00 */
[----:B------:R-:W-:-:S03]  /*30c60*/  IMAD.MOV.U32 R41, RZ, RZ, R22 ;  /* 0x000000ffff297224 */ /* 0x000fc600078e0016 */
[----:B------:R0:W-:Y:S01]  /*30c70*/  STL.64 [R1+0x3d8], R22 ;  /* 0x0003d81601007387 */ /* 0x0001e20000100a00 */
[----:B------:R-:W-:-:S03]  /*30c80*/  IMAD.MOV.U32 R40, RZ, RZ, R20 ;  /* 0x000000ffff287224 */ /* 0x000fc600078e0014 */
[----:B0-----:R-:W2:Y:S04]  /*30c90*/  LDL.LU.64 R22, [R1+0x2908] ;  /* 0x0029080001167983 */ /* 0x001ea80000300a00 */
[----:B------:R-:W2:Y:S01]  /*30ca0*/  LDL.LU.64 R20, [R1+0x2900] ;  /* 0x0029000001147983 */ /* 0x000ea20000300a00 */
[----:B---3--:R-:W-:-:S15]  /*30cb0*/  HMMA.16816.F32.BF16 R8, R48, R38, R8 ;  /* 0x000000263008723c */ /* 0x008fde0000041808 */
[----:B------:R-:W-:-:S04]  /*30cc0*/  NOP ;  /* 0x0000000000007918 */ /* 0x000fc80000000000 */
[----:B------:R0:W-:Y:S04]  /*30cd0*/  STL.64 [R1+0x3c0], R8 ;  /* 0x0003c00801007387 */ /* 0x0001e80000100a00 */
[----:B------:R1:W-:Y:S01]  /*30ce0*/  STL.64 [R1+0x3c8], R10 ;  /* 0x0003c80a01007387 */ /* 0x0003e20000100a00 */
[----:B0-----:R-:W-:-:S03]  /*30cf0*/  IMAD.MOV.U32 R8, RZ, RZ, R38 ;  /* 0x000000ffff087224 */ /* 0x001fc600078e0026 */
[----:B-1----:R-:W3:Y:S04]  /*30d00*/  LDL.LU.64 R10, [R1+0x28f8] ;  /* 0x0028f800010a7983 */ /* 0x002ee80000300a00 */
[----:B------:R-:W2:Y:S04]  /*30d10*/  LDL.LU.64 R38, [R1+0x28f0] ;  /* 0x0028f00001267983 */ /* 0x000ea80000300a00 */
[----:B------:R-:W2:Y:S04]  /*30d20*/  LDL.LU.64 R36, [R1+0x28e8] ;  /* 0x0028e80001247983 */ /* 0x000ea80000300a00 */
[----:B------:R0:W-:Y:S04]  /*30d30*/  STL.64 [R1+0x3b0], R16 ;  /* 0x0003b01001007387 */ /* 0x0001e80000100a00 */
[----:B------:R-:W-:Y:S01]  /*30d40*/  STL.64 [R1+0x3b8], R18 ;  /* 0x0003b81201007387 */ /* 0x000fe20000100a00 */
[----:B0-----:R-:W-:-:S02]  /*30d50*/  IMAD.MOV.U32 R17, RZ, RZ, R6 ;  /* 0x000000ffff117224 */ /* 0x001fc400078e0006 */
[----:B------:R-:W-:Y:S02]  /*30d60*/  IMAD.MOV.U32 R16, RZ, RZ, R7 ;  /* 0x000000ffff107224 */ /* 0x000fe400078e0007 */
[----:B------:R-:W2:Y:S04]  /*30d70*/  LDL.LU.64 R6, [R1+0x28e0] ;  /* 0x0028e00001067983 */ /* 0x000ea80000300a00 */
[----:B------:R-:W2:Y:S04]  /*30d80*/  LDL.LU.64 R4, [R1+0x28d8] ;  /* 0x0028d80001047983 */ /* 0x000ea80000300a00 */
[----:B------:R-:W2:Y:S04]  /*30d90*/  LDL.LU.64 R46, [R1+0x28d0] ;  /* 0x0028d000012e7983 */ /* 0x000ea80000300a00 */
[----:B------:R-:W3:Y:S01]  /*30da0*/  LDL.LU.64 R44, [R1+0x28c8] ;  /* 0x0028c800012c7983 */ /* 0x000ee20000300a00 */
[----:B------:R-:W-:-:S03]  /*30db0*/  LOP3.LUT R9, R61, 0x20, RZ, 0x3c, !PT ;  /* 0x000000203d097812 */ /* 0x000fc600078e3cff */
[----:B--2---:R-:W-:Y:S04]  /*30dc0*/  STL.64 [R1+0x2810], R46 ;  /* 0x0028102e01007387 */ /* 0x004fe80000100a00 */
[----:B------:R-:W-:Y:S04]  /*30dd0*/  STL.64 [R1+0x3a0], R56 ;  /* 0x0003a03801007387 */ /* 0x000fe80000100a00 */
[----:B------:R-:W-:Y:S04]  /*30de0*/  STL.64 [R1+0x3a8], R58 ;  /* 0x0003a83a01007387 */ /* 0x000fe80000100a00 */
[----:B------:R-:W0:Y:S01]  /*30df0*/  LDSM.16.MT88.4 R56, [R9+UR5+0x2000] ;  /* 0x002000050938783b */ /* 0x000e220008004200 */
[----:B------:R-:W-:Y:S03]  /*30e00*/  HMMA.16816.F32.BF16 R20, R48, R46, R20 ;  /* 0x0000002e3014723c */ /* 0x000fe60000041814 */
[----:B---3--:R-:W-:-:S15]  /*30e10*/  STL.64 [R1+0x2808], R44 ;  /* 0x0028082c01007387 */ /* 0x008fde0000100a00 */
[----:B------:R-:W-:Y:S01]  /*30e20*/  NOP ;  /* 0x0000000000007918 */ /* 0x000fe20000000000 */
[----:B------:R-:W-:Y:S04]  /*30e30*/  STL.64 [R1+0x390], R20 ;  /* 0x0003901401007387 */ /* 0x000fe80000100a00 */
[----:B------:R4:W-:Y:S02]  /*30e40*/  STL.64 [R1+0x398], R22 ;  /* 0x0003981601007387 */ /* 0x0009e40000100a00 */
[C---:B----4-:R-:W-:Y:S02]  /*30e50*/  HMMA.16816.F32.BF16 R20, R48.reuse, R42, R24 ;  /* 0x0000002a3014723c */ /* 0x050fe40000041818 */
[----:B0-----:R-:W-:Y:S04]  /*30e60*/  STL.64 [R1+0x27e0], R58 ;  /* 0x0027e03a01007387 */ /* 0x001fe80000100a00 */
[----:B------:R-:W-:Y:S04]  /*30e70*/  STL.64 [R1+0x27d8], R56 ;  /* 0x0027d83801007387 */ /* 0x000fe80000100a00 */
[----:B------:R-:W-:Y:S04]  /*30e80*/  STL.64 [R1+0x2820], R42 ;  /* 0x0028202a01007387 */ /* 0x000fe80000100a00 */
[----:B------:R-:W-:Y:S05]  /*30e90*/  STL.64 [R1+0x2818], R40 ;  /* 0x0028182801007387 */ /* 0x000fea0000100a00 */
[----:B------:R-:W-:Y:S04]  /*30ea0*/  STL.64 [R1+0xb50], R20 ;  /* 0x000b501401007387 */ /* 0x000fe80000100a00 */
[----:B------:R0:W-:Y:S02]  /*30eb0*/  STL.64 [R1+0xb58], R22 ;  /* 0x000b581601007387 */ /* 0x0001e40000100a00 */
[----:B0-----:R-:W-:Y:S02]  /*30ec0*/  HMMA.16816.F32.BF16 R20, R48, R10, R32 ;  /* 0x0000000a3014723c */ /* 0x001fe40000041820 */
[----:B------:R-:W-:Y:S04]  /*30ed0*/  STL.64 [R1+0x2860], R10 ;  /* 0x0028600a01007387 */ /* 0x000fe80000100a00 */
[----:B------:R-:W-:-:S13]  /*30ee0*/  STL [R1+0x2858], R9 ;  /* 0x0028580901007387 */ /* 0x000fda0000100800 */
[----:B------:R-:W-:Y:S04]  /*30ef0*/  STL.64 [R1+0xb40], R20 ;  /* 0x000b401401007387 */ /* 0x000fe80000100a00 */
[----:B------:R0:W-:Y:S04]  /*30f00*/  STL.64 [R1+0xb48], R22 ;  /* 0x000b481601007387 */ /* 0x0001e80000100a00 */
[----:B------:R-:W2:Y:S01]  /*30f10*/  LDL.LU R44, [R1+0x1d0] ;  /* 0x0001d000012c7983 */ /* 0x000ea20000300800 */
[----:B0-----:R-:W-:-:S15]  /*30f20*/  HMMA.16816.F32.BF16 R20, R48, R6, R52 ;  /* 0x000000063014723c */ /* 0x001fde0000041834 */
[----:B------:R-:W-:-:S04]  /*30f30*/  NOP ;  /* 0x0000000000007918 */ /* 0x000fc80000000000 */
[----:B------:R-:W-:Y:S04]  /*30f40*/  STL.64 [R1+0xb30], R20 ;  /* 0x000b301401007387 */ /* 0x000fe80000100a00 */
[----:B------:R-:W-:Y:S04]  /*30f50*/  STL.64 [R1+0xb38], R22 ;  /* 0x000b381601007387 */ /* 0x000fe80000100a00 */
[----:B------:R-:W2:Y:S04]  /*30f60*/  LDL.LU R45, [R1+0x1d4] ;  /* 0x0001d400012d7983 */ /* 0x000ea80000300800 */
[----:B------:R-:W3:Y:S04]  /*30f70*/  LDL.LU R46, [R1+0x1d8] ;  /* 0x0001d800012e7983 */ /* 0x000ee80000300800 */
[----:B------:R-:W3:Y:S01]  /*30f80*/  LDL.LU R47, [R1+0x1dc] ;  /* 0x0001dc00012f7983 */ /* 0x000ee20000300800 */
[----:B------:R-:W-:-:S02]  /*30f90*/  IMAD.MOV.U32 R42, RZ, RZ, R17 ;  /* 0x000000ffff2a7224 */ /* 0x000fc400078e0011 */
[----:B------:R-:W-:Y:S01]  /*30fa0*/  IMAD.MOV.U32 R43, RZ, RZ, R16 ;  /* 0x000000ffff2b7224 */ /* 0x000fe200078e0010 */
[----:B---3--:R-:W-:Y:S04]  /*30fb0*/  STL.64 [R1+0x2830], R46 ;  /* 0x0028302e01007387 */ /* 0x008fe80000100a00 */
[----:B--2---:R0:W-:Y:S04]  /*30fc0*/  STL.64 [R1+0x2828], R44 ;  /* 0x0028282c01007387 */ /* 0x0041e80000100a00 */
[----:B------:R1:W-:Y:S04]  /*30fd0*/  STL.64 [R1+0x2838], R42 ;  /* 0x0028382a01007387 */ /* 0x0003e80000100a00 */
[----:B0-----:R-:W2:Y:S04]  /*30fe0*/  LDL.LU R44, [R1+0x1e0] ;  /* 0x0001e000012c7983 */ /* 0x001ea80000300800 */
[----:B------:R-:W2:Y:S04]  /*30ff0*/  LDL.LU R45, [R1+0x1e4] ;  /* 0x0001e400012d7983 */ /* 0x000ea80000300800 */
[----:B------:R-:W3:Y:S04]  /*31000*/  LDL.LU R46, [R1+0x1e8] ;  /* 0x0001e800012e7983 */ /* 0x000ee80000300800 */
[----:B------:R-:W3:Y:S01]  /*31010*/  LDL.LU R47, [R1+0x1ec] ;  /* 0x0001ec00012f7983 */ /* 0x000ee20000300800 */
[----:B-1----:R-:W-:-:S03]  /*31020*/  IMAD.MOV.U32 R42, RZ, RZ, R8 ;  /* 0x000000ffff2a7224 */ /* 0x002fc600078e0008 */
[----:B---3--:R-:W-:Y:S04]  /*31030*/  STL.64 [R1+0x2848], R46 ;  /* 0x0028482e01007387 */ /* 0x008fe80000100a00 */
[----:B--2---:R-:W-:Y:S04]  /*31040*/  STL.64 [R1+0x2840], R44 ;  /* 0x0028402c01007387 */ /* 0x004fe80000100a00 */
[----:B------:R-:W2:Y:S04]  /*31050*/  LDL.LU R52, [R1+0xae0] ;  /* 0x000ae00001347983 */ /* 0x000ea80000300800 */
[----:B------:R-:W2:Y:S04]  /*31060*/  LDL.LU R53, [R1+0xae4] ;  /* 0x000ae40001357983 */ /* 0x000ea80000300800 */
[----:B------:R-:W2:Y:S04]  /*31070*/  LDL.LU R54, [R1+0xae8] ;  /* 0x000ae80001367983 */ /* 0x000ea80000300800 */
[----:B------:R-:W2:Y:S04]  /*31080*/  LDL.LU R55, [R1+0xaec] ;  /* 0x000aec0001377983 */ /* 0x000ea80000300800 */
[----:B------:R-:W3:Y:S04]  /*31090*/  LDL.LU R20, [R1+0xaf0] ;  /* 0x000af00001147983 */ /* 0x000ee80000300800 */
[----:B------:R-:W3:Y:S04]  /*310a0*/  LDL.LU R21, [R1+0xaf4] ;  /* 0x000af40001157983 */ /* 0x000ee80000300800 */
[----:B------:R-:W3:Y:S04]  /*310b0*/  LDL.LU R22, [R1+0xaf8] ;  /* 0x000af80001167983 */ /* 0x000ee80000300800 */
[----:B------:R-:W3:Y:S04]  /*310c0*/  LDL.LU R23, [R1+0xafc] ;  /* 0x000afc0001177983 */ /* 0x000ee80000300800 */
[----:B------:R-:W4:Y:S04]  /*310d0*/  LDL.LU R24, [R1+0xb00] ;  /* 0x000b000001187983 */ /* 0x000f280000300800 */
[----:B------:R-:W4:Y:S04]  /*310e0*/  LDL.LU R25, [R1+0xb04] ;  /* 0x000b040001197983 */ /* 0x000f280000300800 */
[----:B------:R-:W4:Y:S04]  /*310f0*/  LDL.LU R26, [R1+0xb08] ;  /* 0x000b0800011a7983 */ /* 0x000f280000300800 */
        /* <DEDUP_REMOVED lines=12> */
[----:B------:R-:W2:Y:S01]  /*311c0*/  LDL.LU R11, [R1+0x20c] ;  /* 0x00020c00010b7983 */ /* 0x000ea20000300800 */
[----:B------:R-:W-:-:S03]  /*311d0*/  IMAD.MOV.U32 R43, RZ, RZ, R3 ;  /* 0x000000ffff2b7224 */ /* 0x000fc600078e0003 */
[----:B--2---:R-:W-:Y:S04]  /*311e0*/  STL.64 [R1+0x2870], R10 ;  /* 0x0028700a01007387 */ /* 0x004fe80000100a00 */
[----:B------:R-:W-:Y:S04]  /*311f0*/  STL.64 [R1+0x2868], R8 ;  /* 0x0028680801007387 */ /* 0x000fe80000100a00 */
[----:B------:R0:W-:Y:S04]  /*31200*/  STL.64 [R1+0x2850], R42 ;  /* 0x0028502a01007387 */ /* 0x0001e80000100a00 */
[----:B0-----:R-:W2:Y:S01]  /*31210*/  LDL.64 R42, [R1+0x38] ;  /* 0x00003800012a7983 */ /* 0x001ea20000100a00 */
[C---:B------:R-:W-:Y:S03]  /*31220*/  HMMA.16816.F32.BF16 R32, R48.reuse, R38, R32 ;  /* 0x000000263020723c */ /* 0x040fe60000041820 */
[----:B--2---:R0:W-:Y:S04]  /*31230*/  STL.64 [R1+0x2878], R42 ;  /* 0x0028782a01007387 */ /* 0x0041e80000100a00 */
[----:B------:R-:W2:Y:S04]  /*31240*/  LDL.LU R40, [R1+0x210] ;  /* 0x0002100001287983 */ /* 0x000ea80000300800 */
[----:B------:R-:W2:Y:S04]  /*31250*/  LDL.LU R41, [R1+0x214] ;  /* 0x0002140001297983 */ /* 0x000ea80000300800 */
        /* <DEDUP_REMOVED lines=10> */
[----:B------:R-:W-:Y:S04]  /*31300*/  STL.64 [R1+0x2800], R6 ;  /* 0x0028000601007387 */ /* 0x000fe80000100a00 */
[----:B------:R0:W-:Y:S04]  /*31310*/  STL.64 [R1+0x27f8], R4 ;  /* 0x0027f80401007387 */ /* 0x0001e80000100a00 */
[----:B0-----:R-:W2:Y:S04]  /*31320*/  LDL.LU R4, [R1+0x380] ;  /* 0x0003800001047983 */ /* 0x001ea80000300800 */
[----:B------:R-:W2:Y:S04]  /*31330*/  LDL.LU R5, [R1+0x384] ;  /* 0x0003840001057983 */ /* 0x000ea80000300800 */
[----:B------:R-:W2:Y:S04]  /*31340*/  LDL.LU R6, [R1+0x388] ;  /* 0x0003880001067983 */ /* 0x000ea80000300800 */
[----:B------:R-:W2:Y:S04]  /*31350*/  LDL.LU R7, [R1+0x38c] ;  /* 0x00038c0001077983 */ /* 0x000ea80000300800 */
[----:B------:R-:W-:Y:S04]  /*31360*/  STL.64 [R1+0xb20], R32 ;  /* 0x000b202001007387 */ /* 0x000fe80000100a00 */
[----:B------:R0:W-:Y:S04]  /*31370*/  STL.64 [R1+0xb28], R34 ;  /* 0x000b282201007387 */ /* 0x0001e80000100a00 */
[----:B0-----:R-:W2:Y:S01]  /*31380*/  LDL.LU.64 R34, [R1+0x28c0] ;  /* 0x0028c00001227983 */ /* 0x001ea20000300a00 */
[C---:B----4-:R-:W-:Y:S03]  /*31390*/  HMMA.16816.F32.BF16 R24, R48.reuse, R30, R24 ;  /* 0x0000001e3018723c */ /* 0x050fe60000041818 */
[----:B------:R-:W4:Y:S05]  /*313a0*/  LDL.LU.64 R32, [R1+0x28b8] ;  /* 0x0028b80001207983 */ /* 0x000f2a0000300a00 */
[----:B--2---:R-:W-:-:S15]  /*313b0*/  HMMA.16816.F32.BF16 R16, R48, R34, R16 ;  /* 0x000000223010723c */ /* 0x004fde0000041810 */
[----:B------:R-:W-:-:S04]  /*313c0*/  NOP ;  /* 0x0000000000007918 */ /* 0x000fc80000000000 */
[----:B------:R-:W-:Y:S04]  /*313d0*/  STL.64 [R1+0xb10], R16 ;  /* 0x000b101001007387 */ /* 0x000fe80000100a00 */
[----:B------:R0:W-:Y:S04]  /*313e0*/  STL.64 [R1+0xb18], R18 ;  /* 0x000b181201007387 */ /* 0x0001e80000100a00 */
[----:B0-----:R-:W2:Y:S04]  /*313f0*/  LDL.LU.64 R18, [R1+0x28b0] ;  /* 0x0028b00001127983 */ /* 0x001ea80000300a00 */
[----:B------:R-:W2:Y:S04]  /*31400*/  LDL.LU R16, [R1+0x28a8] ;  /* 0x0028a80001107983 */ /* 0x000ea80000300800 */
[----:B------:R-:W-:Y:S04]  /*31410*/  STL.64 [R1+0xb00], R24 ;  /* 0x000b001801007387 */ /* 0x000fe80000100a00 */
[----:B------:R0:W-:Y:S04]  /*31420*/  STL.64 [R1+0xb08], R26 ;  /* 0x000b081a01007387 */ /* 0x0001e80000100a00 */
[----:B0-----:R-:W3:Y:S02]  /*31430*/  LDL.LU.64 R26, [R1+0x28a0] ;  /* 0x0028a000011a7983 */ /* 0x001ee40000300a00 */
[----:B---3--:R-:W-:-:S15]  /*31440*/  HMMA.16816.F32.BF16 R20, R48, R26, R20 ;  /* 0x0000001a3014723c */ /* 0x008fde0000041814 */
[----:B------:R-:W-:-:S04]  /*31450*/  NOP ;  /* 0x0000000000007918 */ /* 0x000fc80000000000 */
[----:B------:R-:W-:Y:S04]  /*31460*/  STL.64 [R1+0xaf0], R20 ;  /* 0x000af01401007387 */ /* 0x000fe80000100a00 */
[----:B------:R0:W-:Y:S04]  /*31470*/  STL.64 [R1+0xaf8], R22 ;  /* 0x000af81601007387 */ /* 0x0001e80000100a00 */
[----:B0-----:R-:W3:Y:S04]  /*31480*/  LDL.LU.64 R22, [R1+0x2898] ;  /* 0x0028980001167983 */ /* 0x001ee80000300a00 */
[----:B------:R-:W2:Y:S01]  /*31490*/  LDL.LU.64 R20, [R1+0x2890] ;  /* 0x0028900001147983 */ /* 0x000ea20000300a00 */
[----:B---3--:R-:W-:-:S15]  /*314a0*/  HMMA.16816.F32.BF16 R52, R48, R22, R52 ;  /* 0x000000163034723c */ /* 0x008fde0000041834 */
[----:B------:R-:W-:-:S04]  /*314b0*/  NOP ;  /* 0x0000000000007918 */ /* 0x000fc80000000000 */
[----:B------:R-:W-:Y:S04]  /*314c0*/  STL.64 [R1+0xae0], R52 ;  /* 0x000ae03401007387 */ /* 0x000fe80000100a00 */
[----:B------:R0:W-:Y:S04]  /*314d0*/  STL.64 [R1+0xae8], R54 ;  /* 0x000ae83601007387 */ /* 0x0001e80000100a00 */
[----:B0-----:R-:W3:Y:S04]  /*314e0*/  LDL.LU.64 R54, [R1+0x2888] ;  /* 0x0028880001367983 */ /* 0x001ee80000300a00 */
[----:B------:R-:W3:Y:S04]  /*314f0*/  LDL.LU.64 R52, [R1+0x2880] ;  /* 0x0028800001347983 */ /* 0x000ee80000300a00 */
[----:B------:R-:W-:Y:S04]  /*31500*/  STL.64 [R1+0x27f0], R22 ;  /* 0x0027f01601007387 */ /* 0x000fe80000100a00 */
[----:B--2---:R0:W-:Y:S04]  /*31510*/  STL.64 [R1+0x27e8], R20 ;  /* 0x0027e81401007387 */ /* 0x0041e80000100a00 */
[----:B0-----:R-:W2:Y:S04]  /*31520*/  LDL.LU R20, [R1+0xad0] ;  /* 0x000ad00001147983 */ /* 0x001ea80000300800 */
[----:B------:R-:W2:Y:S04]  /*31530*/  LDL.LU R21, [R1+0xad4] ;  /* 0x000ad40001157983 */ /* 0x000ea80000300800 */
[----:B------:R-:W2:Y:S04]  /*31540*/  LDL.LU R22, [R1+0xad8] ;  /* 0x000ad80001167983 */ /* 0x000ea80000300800 */
[----:B------:R-:W2:Y:S01]  /*31550*/  LDL.LU R23, [R1+0xadc] ;  /* 0x000adc0001177983 */ /* 0x000ea20000300800 */
[----:B------:R-:W-:-:S02]  /*31560*/  IMAD.MOV.U32 R10, RZ, RZ, R2 ;  /* 0x000000ffff0a7224 */ /* 0x000fc400078e0002 */
[----:B------:R-:W-:Y:S01]  /*31570*/  IMAD.MOV.U32 R11, RZ, RZ, R0 ;  /* 0x000000ffff0b7224 */ /* 0x000fe200078e0000 */
[----:B--2---:R-:W-:Y:S08]  /*31580*/  HMMA.16816.F32.BF16 R20, R48, R18, R20 ;  /* 0x000000123014723c */ /* 0x004ff00000041814 */
[----:B---3--:R-:W-:Y:S11]  /*31590*/  HMMA.16816.F32.BF16 R8, R52, R10, R40 ;  /* 0x0000000a3408723c */ /* 0x008ff60000041828 */
[----:B------:R-:W-:Y:S04]  /*315a0*/  STL.64 [R1+0xad0], R20 ;  /* 0x000ad01401007387 */ /* 0x000fe80000100a00 */
[----:B------:R0:W-:Y:S02]  /*315b0*/  STL.64 [R1+0xad8], R22 ;  /* 0x000ad81601007387 */ /* 0x0001e40000100a00 */
[----:B0-----:R-:W-:Y:S02]  /*315c0*/  HMMA.16816.F32.BF16 R20, R48, R14, R4 ;  /* 0x0000000e3014723c */ /* 0x001fe40000041804 */
[----:B------:R-:W2:Y:S04]  /*315d0*/  LDL.64 R50, [R1+0x8] ;  /* 0x0000080001327983 */ /* 0x000ea80000100a00 */
[----:B------:R-:W3:Y:S01]  /*315e0*/  LDL.LU R4, [R1+0x920] ;  /* 0x0009200001047983 */ /* 0x000ee20000300800 */
[----:B------:R-:W-:-:S02]  /*315f0*/  IMAD.MOV.U32 R25, RZ, RZ, R10 ;  /* 0x000000ffff197224 */ /* 0x000fc400078e000a */
[----:B------:R-:W-:-:S10]  /*31600*/  IMAD.MOV.U32 R24, RZ, RZ, R8 ;  /* 0x000000ffff187224 */ /* 0x000fd400078e0008 */
[----:B------:R0:W-:Y:S04]  /*31610*/  STL.64 [R1+0x380], R20 ;  /* 0x0003801401007387 */ /* 0x0001e80000100a00 */
[----:B------:R1:W-:Y:S04]  /*31620*/  STL.64 [R1+0x388], R22 ;  /* 0x0003881601007387 */ /* 0x0003e80000100a00 */
[----:B------:R-:W3:Y:S04]  /*31630*/  LDL.LU R5, [R1+0x924] ;  /* 0x0009240001057983 */ /* 0x000ee80000300800 */
[----:B------:R-:W3:Y:S04]  /*31640*/  LDL.LU R6, [R1+0x928] ;  /* 0x0009280001067983 */ /* 0x000ee80000300800 */
[----:B------:R-:W3:Y:S04]  /*31650*/  LDL.LU R7, [R1+0x92c] ;  /* 0x00092c0001077983 */ /* 0x000ee80000300800 */
[----:B0-----:R-:W2:Y:S04]  /*31660*/  LDL.LU R20, [R1+0x900] ;  /* 0x0009000001147983 */ /* 0x001ea80000300800 */
[----:B------:R-:W2:Y:S04]  /*31670*/  LDL.LU R21, [R1+0x904] ;  /* 0x0009040001157983 */ /* 0x000ea80000300800 */
[----:B-1----:R-:W2:Y:S04]  /*31680*/  LDL.LU R22, [R1+0x908] ;  /* 0x0009080001167983 */ /* 0x002ea80000300800 */
[----:B------:R-:W2:Y:S04]  /*31690*/  LDL.LU R23, [R1+0x90c] ;  /* 0x00090c0001177983 */ /* 0x000ea80000300800 */
[----:B------:R-:W2:Y:S04]  /*316a0*/  LDL.LU.64 R42, [R1+0x2878] ;  /* 0x00287800012a7983 */ /* 0x000ea80000300a00 */
[----:B------:R-:W-:Y:S04]  /*316b0*/  STL.64 [R1+0x210], R8 ;  /* 0x0002100801007387 */ /* 0x000fe80000100a00 */
[----:B------:R0:W-:Y:S04]  /*316c0*/  STL.64 [R1+0x218], R10 ;  /* 0x0002180a01007387 */ /* 0x0001e80000100a00 */
[----:B0-----:R-:W2:Y:S04]  /*316d0*/  LDL.LU.64 R10, [R1+0x2870] ;  /* 0x00287000010a7983 */ /* 0x001ea80000300a00 */
[----:B------:R-:W2:Y:S02]  /*316e0*/  LDL.LU.64 R8, [R1+0x2868] ;  /* 0x0028680001087983 */ /* 0x000ea40000300a00 */
[----:B--2---:R-:W-:Y:S01]  /*316f0*/  HMMA.16816.F32.BF16 R8, R52, R42, R8 ;  /* 0x0000002a3408723c */ /* 0x004fe20000041808 */
[----:B------:R-:W-:-:S15]  /*31700*/  IMAD.MOV.U32 R3, RZ, RZ, R43 ;  /* 0x000000ffff037224 */ /* 0x000fde00078e002b */
[----:B------:R-:W-:-:S03]  /*31710*/  NOP ;  /* 0x0000000000007918 */ /* 0x000fc60000000000 */
[----:B------:R0:W-:Y:S04]  /*31720*/  STL.64 [R1+0x200], R8 ;  /* 0x0002000801007387 */ /* 0x0001e80000100a00 */
[----:B------:R1:W-:Y:S01]  /*31730*/  STL.64 [R1+0x208], R10 ;  /* 0x0002080a01007387 */ /* 0x0003e20000100a00 */
[----:B0-----:R-:W-:-:S03]  /*31740*/  IMAD.MOV.U32 R8, RZ, RZ, R42 ;  /* 0x000000ffff087224 */ /* 0x001fc600078e002a */
[----:B-1----:R-:W2:Y:S04]  /*31750*/  LDL.LU.64 R10, [R1+0x2860] ;  /* 0x00286000010a7983 */ /* 0x002ea80000300a00 */
[----:B------:R-:W2:Y:S04]  /*31760*/  LDL.LU R9, [R1+0x2858] ;  /* 0x0028580001097983 */ /* 0x000ea80000300800 */
[----:B------:R-:W2:Y:S02]  /*31770*/  LDL.LU.64 R42, [R1+0x2850] ;  /* 0x00285000012a7983 */ /* 0x000ea40000300a00 */
[----:B--2---:R-:W-:Y:S02]  /*31780*/  HMMA.16816.F32.BF16 R40, R52, R42, R44 ;  /* 0x0000002a3428723c */ /* 0x004fe4000004182c */
[----:B------:R-:W2:Y:S04]  /*31790*/  LDL.LU.64 R46, [R1+0x2848] ;  /* 0x00284800012e7983 */ /* 0x000ea80000300a00 */
[----:B------:R-:W2:-:S13]  /*317a0*/  LDL.LU.64 R44, [R1+0x2840] ;  /* 0x00284000012c7983 */ /* 0x000e9a0000300a00 */
[----:B------:R-:W-:Y:S04]  /*317b0*/  STL.64 [R1+0x1f0], R40 ;  /* 0x0001f02801007387 */ /* 0x000fe80000100a00 */
[----:B------:R0:W-:Y:S04]  /*317c0*/  STL.64 [R1+0x1f8], R42 ;  /* 0x0001f82a01007387 */ /* 0x0001e80000100a00 */
[----:B0-----:R-:W2:Y:S02]  /*317d0*/  LDL.LU.64 R42, [R1+0x2838] ;  /* 0x00283800012a7983 */ /* 0x001ea40000300a00 */
[----:B--2---:R-:W-:Y:S02]  /*317e0*/  HMMA.16816.F32.BF16 R40, R52, R42, R44 ;  /* 0x0000002a3428723c */ /* 0x004fe4000004182c */
[----:B------:R-:W2:Y:S04]  /*317f0*/  LDL.LU.64 R46, [R1+0x2830] ;  /* 0x00283000012e7983 */ /* 0x000ea80000300a00 */
[----:B------:R-:W2:-:S13]  /*31800*/  LDL.LU.64 R44, [R1+0x2828] ;  /* 0x00282800012c7983 */ /* 0x000e9a0000300a00 */
        /* <DEDUP_REMOVED lines=9> */
[----:B------:R-:W4:Y:S01]  /*318a0*/  LDL.LU.64 R44, [R1+0x2808] ;  /* 0x00280800012c7983 */ /* 0x000f220000300a00 */
[----:B------:R-:W-:-:S02]  /*318b0*/  IMAD.MOV.U32 R2, RZ, RZ, R50 ;  /* 0x000000ffff027224 */ /* 0x000fc400078e0032 */
[----:B------:R-:W-:Y:S01]  /*318c0*/  IMAD.MOV.U32 R0, RZ, RZ, R51 ;  /* 0x000000ffff007224 */ /* 0x000fe200078e0033 */
[C---:B---3--:R-:W-:Y:S08]  /*318d0*/  HMMA.16816.F32.BF16 R4, R52.reuse, R42, R4 ;  /* 0x0000002a3404723c */ /* 0x048ff00000041804 */
[----:B--2---:R-:W-:Y:S01]  /*318e0*/  HMMA.16816.F32.BF16 R48, R52, R46, R56 ;  /* 0x0000002e3430723c */ /* 0x004fe20000041838 */
[----:B------:R-:W2:-:S15]  /*318f0*/  LDL.LU R56, [R1+0x8f0] ;  /* 0x0008f00001387983 */ /* 0x000e9e0000300800 */
[----:B------:R-:W-:-:S03]  /*31900*/  NOP ;  /* 0x0000000000007918 */ /* 0x000fc60000000000 */
[----:B------:R-:W-:Y:S04]  /*31910*/  STL.64 [R1+0x1c0], R48 ;  /* 0x0001c03001007387 */ /* 0x000fe80000100a00 */
[----:B------:R-:W-:Y:S04]  /*31920*/  STL.64 [R1+0x1c8], R50 ;  /* 0x0001c83201007387 */ /* 0x000fe80000100a00 */
[----:B------:R-:W0:Y:S04]  /*31930*/  LDSM.16.MT88.4 R48, [R9+UR5+0x2080] ;  /* 0x002080050930783b */ /* 0x000e280008004200 */
[----:B------:R-:W2:Y:S04]  /*31940*/  LDL.LU R57, [R1+0x8f4] ;  /* 0x0008f40001397983 */ /* 0x000ea80000300800 */
[----:B------:R-:W2:Y:S04]  /*31950*/  LDL.LU R58, [R1+0x8f8] ;  /* 0x0008f800013a7983 */ /* 0x000ea80000300800 */
[----:B------:R-:W2:Y:S04]  /*31960*/  LDL.LU R59, [R1+0x8fc] ;  /* 0x0008fc00013b7983 */ /* 0x000ea80000300800 */
[----:B------:R-:W-:Y:S04]  /*31970*/  STL.64 [R1+0x2790], R46 ;  /* 0x0027902e01007387 */ /* 0x000fe80000100a00 */
[----:B----4-:R1:W-:Y:S04]  /*31980*/  STL.64 [R1+0x2788], R44 ;  /* 0x0027882c01007387 */ /* 0x0103e80000100a00 */
[----:B-1----:R-:W3:Y:S04]  /*31990*/  LDL.LU R44, [R1+0x910] ;  /* 0x00091000012c7983 */ /* 0x002ee80000300800 */
[----:B------:R-:W3:Y:S04]  /*319a0*/  LDL.LU R45, [R1+0x914] ;  /* 0x00091400012d7983 */ /* 0x000ee80000300800 */
[----:B------:R-:W3:Y:S04]  /*319b0*/  LDL.LU R46, [R1+0x918] ;  /* 0x00091800012e7983 */ /* 0x000ee80000300800 */
[----:B------:R-:W3:Y:S04]  /*319c0*/  LDL.LU R47, [R1+0x91c] ;  /* 0x00091c00012f7983 */ /* 0x000ee80000300800 */
[----:B0-----:R-:W-:Y:S04]  /*319d0*/  STL.64 [R1+0x2740], R50 ;  /* 0x0027403201007387 */ /* 0x001fe80000100a00 */
        /* <DEDUP_REMOVED lines=8> */
[----:B------:R-:W4:Y:S04]  /*31a60*/  LDL.LU.64 R4, [R1+0x27f8] ;  /* 0x0027f80001047983 */ /* 0x000f280000300a00 */
[----:B------:R-:W-:Y:S04]  /*31a70*/  STL.64 [R1+0x27a0], R42 ;  /* 0x0027a02a01007387 */ /* 0x000fe80000100a00 */
[----:B------:R3:W-:Y:S04]  /*31a80*/  STL.64 [R1+0x2798], R40 ;  /* 0x0027982801007387 */ /* 0x0007e80000100a00 */
[----:B------:R-:W-:Y:S04]  /*31a90*/  STL.64 [R1+0x27c0], R10 ;  /* 0x0027c00a01007387 */ /* 0x000fe80000100a00 */
[----:B------:R-:W-:Y:S01]  /*31aa0*/  STL [R1+0x27b8], R9 ;  /* 0x0027b80901007387 */ /* 0x000fe20000100800 */
[----:B---3--:R-:W-:-:S15]  /*31ab0*/  HMMA.16816.F32.BF16 R40, R52, R10, R44 ;  /* 0x0000000a3428723c */ /* 0x008fde000004182c */
[----:B------:R-:W-:-:S04]  /*31ac0*/  NOP ;  /* 0x0000000000007918 */ /* 0x000fc80000000000 */
[----:B------:R0:W-:Y:S04]  /*31ad0*/  STL.64 [R1+0x910], R40 ;  /* 0x0009102801007387 */ /* 0x0001e80000100a00 */
[----:B------:R1:W-:Y:S04]  /*31ae0*/  STL.64 [R1+0x918], R42 ;  /* 0x0009182a01007387 */ /* 0x0003e80000100a00 */
[----:B------:R-:W3:Y:S01]  /*31af0*/  LDL.LU R44, [R1+0x1b0] ;  /* 0x0001b000012c7983 */ /* 0x000ee20000300800 */
[----:B--2---:R-:W-:-:S15]  /*31b00*/  HMMA.16816.F32.BF16 R20, R52, R6, R20 ;  /* 0x000000063414723c */ /* 0x004fde0000041814 */
[----:B------:R-:W-:-:S04]  /*31b10*/  NOP ;  /* 0x0000000000007918 */ /* 0x000fc80000000000 */
[----:B------:R2:W-:Y:S04]  /*31b20*/  STL.64 [R1+0x900], R20 ;  /* 0x0009001401007387 */ /* 0x0005e80000100a00 */
[----:B------:R0:W-:Y:S04]  /*31b30*/  STL.64 [R1+0x908], R22 ;  /* 0x0009081601007387 */ /* 0x0001e80000100a00 */
[----:B------:R-:W3:Y:S04]  /*31b40*/  LDL.LU R45, [R1+0x1b4] ;  /* 0x0001b400012d7983 */ /* 0x000ee80000300800 */
[----:B------:R-:W3:Y:S04]  /*31b50*/  LDL.LU R46, [R1+0x1b8] ;  /* 0x0001b800012e7983 */ /* 0x000ee80000300800 */
[----:B------:R-:W3:Y:S04]  /*31b60*/  LDL.LU R47, [R1+0x1bc] ;  /* 0x0001bc00012f7983 */ /* 0x000ee80000300800 */
[----:B0-----:R-:W3:Y:S04]  /*31b70*/  LDL.LU R40, [R1+0x8a0] ;  /* 0x0008a00001287983 */ /* 0x001ee80000300800 */
[----:B------:R-:W3:Y:S04]  /*31b80*/  LDL.LU R41, [R1+0x8a4] ;  /* 0x0008a40001297983 */ /* 0x000ee80000300800 */
[----:B-1----:R-:W3:Y:S04]  /*31b90*/  LDL.LU R42, [R1+0x8a8] ;  /* 0x0008a800012a7983 */ /* 0x002ee80000300800 */
[----:B------:R-:W3:Y:S04]  /*31ba0*/  LDL.LU R43, [R1+0x8ac] ;  /* 0x0008ac00012b7983 */ /* 0x000ee80000300800 */
[----:B--2---:R-:W2:Y:S04]  /*31bb0*/  LDL.LU R20, [R1+0x8d0] ;  /* 0x0008d00001147983 */ /* 0x004ea80000300800 */
[----:B------:R-:W2:Y:S04]  /*31bc0*/  LDL.LU R21, [R1+0x8d4] ;  /* 0x0008d40001157983 */ /* 0x000ea80000300800 */
[----:B------:R-:W2:Y:S04]  /*31bd0*/  LDL.LU R22, [R1+0x8d8] ;  /* 0x0008d80001167983 */ /* 0x000ea80000300800 */
[----:B------:R-:W2:Y:S04]  /*31be0*/  LDL.LU R23, [R1+0x8dc] ;  /* 0x0008dc0001177983 */ /* 0x000ea80000300800 */
[----:B------:R-:W-:Y:S04]  /*31bf0*/  STL.64 [R1+0x2770], R6 ;  /* 0x0027700601007387 */ /* 0x000fe80000100a00 */
[----:B----4-:R0:W-:Y:S02]  /*31c00*/  STL.64 [R1+0x2768], R4 ;  /* 0x0027680401007387 */ /* 0x0101e40000100a00 */
[----:B0-----:R-:W-:Y:S02]  /*31c10*/  HMMA.16816.F32.BF16 R4, R52, R38, R56 ;  /* 0x000000263404723c */ /* 0x001fe40000041838 */
[----:B------:R-:W4:-:S15]  /*31c20*/  LDL.LU R56, [R1+0x8c0] ;  /* 0x0008c00001387983 */ /* 0x000f1e0000300800 */
[----:B------:R-:W-:Y:S02]  /*31c30*/  NOP ;  /* 0x0000000000007918 */ /* 0x000fe40000000000 */
[----:B------:R0:W-:Y:S04]  /*31c40*/  STL.64 [R1+0x8f0], R4 ;  /* 0x0008f00401007387 */ /* 0x0001e80000100a00 */
[----:B------:R-:W-:Y:S04]  /*31c50*/  STL.64 [R1+0x8f8], R6 ;  /* 0x0008f80601007387 */ /* 0x000fe80000100a00 */
[----:B------:R-:W4:Y:S04]  /*31c60*/  LDL.LU R57, [R1+0x8c4] ;  /* 0x0008c40001397983 */ /* 0x000f280000300800 */
[----:B------:R-:W4:Y:S04]  /*31c70*/  LDL.LU R58, [R1+0x8c8] ;  /* 0x0008c800013a7983 */ /* 0x000f280000300800 */
[----:B------:R-:W4:Y:S04]  /*31c80*/  LDL.LU R59, [R1+0x8cc] ;  /* 0x0008cc00013b7983 */ /* 0x000f280000300800 */
[----:B------:R-:W-:Y:S04]  /*31c90*/  STL.64 [R1+0x2760], R38 ;  /* 0x0027602601007387 */ /* 0x000fe80000100a00 */
[----:B------:R1:W-:Y:S04]  /*31ca0*/  STL.64 [R1+0x2758], R36 ;  /* 0x0027582401007387 */ /* 0x0003e80000100a00 */
[----:B0-----:R-:W3:Y:S01]  /*31cb0*/  LDL.LU R4, [R1+0x680] ;  /* 0x0006800001047983 */ /* 0x001ee20000300800 */
[----:B-1----:R-:W-:-:S15]  /*31cc0*/  HMMA.16816.F32.BF16 R36, R52, R34, R48 ;  /* 0x000000223424723c */ /* 0x002fde0000041830 */
[----:B------:R-:W-:-:S04]  /*31cd0*/  NOP ;  /* 0x0000000000007918 */ /* 0x000fc80000000000 */
[----:B------:R-:W-:Y:S04]  /*31ce0*/  STL.64 [R1+0x8e0], R36 ;  /* 0x0008e02401007387 */ /* 0x000fe80000100a00 */
[----:B------:R-:W-:Y:S04]  /*31cf0*/  STL.64 [R1+0x8e8], R38 ;  /* 0x0008e82601007387 */ /* 0x000fe80000100a00 */
[----:B------:R-:W3:Y:S04]  /*31d00*/  LDL.LU R5, [R1+0x684] ;  /* 0x0006840001057983 */ /* 0x000ee80000300800 */
[----:B------:R-:W3:Y:S04]  /*31d10*/  LDL.LU R6, [R1+0x688] ;  /* 0x0006880001067983 */ /* 0x000ee80000300800 */
[----:B------:R-:W3:Y:S01]  /*31d20*/  LDL.LU R7, [R1+0x68c] ;  /* 0x00068c0001077983 */ /* 0x000ee20000300800 */
[C---:B--2---:R-:W-:Y:S03]  /*31d30*/  HMMA.16816.F32.BF16 R20, R52.reuse, R30, R20 ;  /* 0x0000001e3414723c */ /* 0x044fe60000041814 */
[----:B---3--:R-:W-:Y:S04]  /*31d40*/  STL.64 [R1+0x27d0], R6 ;  /* 0x0027d00601007387 */ /* 0x008fe80000100a00 */
[----:B------:R0:W-:Y:S04]  /*31d50*/  STL.64 [R1+0x27c8], R4 ;  /* 0x0027c80401007387 */ /* 0x0001e80000100a00 */
[----:B0-----:R-:W2:Y:S04]  /*31d60*/  LDL.LU R4, [R1+0x1030] ;  /* 0x0010300001047983 */ /* 0x001ea80000300800 */
[----:B------:R-:W2:Y:S04]  /*31d70*/  LDL.LU R5, [R1+0x1034] ;  /* 0x0010340001057983 */ /* 0x000ea80000300800 */
[----:B------:R-:W2:Y:S04]  /*31d80*/  LDL.LU R6, [R1+0x1038] ;  /* 0x0010380001067983 */ /* 0x000ea80000300800 */
[----:B------:R-:W2:Y:S04]  /*31d90*/  LDL.LU R7, [R1+0x103c] ;  /* 0x00103c0001077983 */ /* 0x000ea80000300800 */
[----:B------:R-:W2:Y:S04]  /*31da0*/  LDL.64 R10, [R1+0x48] ;  /* 0x00004800010a7983 */ /* 0x000ea80000100a00 */
[----:B------:R-:W3:Y:S04]  /*31db0*/  LDL.64 R50, [R1+0x28] ;  /* 0x0000280001327983 */ /* 0x000ee80000100a00 */
        /* <DEDUP_REMOVED lines=8> */
[----:B0-----:R-:W2:Y:S04]  /*31e40*/  LDL.LU.64 R22, [R1+0x27f0] ;  /* 0x0027f00001167983 */ /* 0x001ea80000300a00 */
[----:B------:R-:W2:Y:S04]  /*31e50*/  LDL.LU.64 R20, [R1+0x27e8] ;  /* 0x0027e80001147983 */ /* 0x000ea80000300a00 */
[----:B------:R-:W-:Y:S04]  /*31e60*/  STL.64 [R1+0x27b0], R30 ;  /* 0x0027b01e01007387 */ /* 0x000fe80000100a00 */
[----:B------:R0:W-:Y:S04]  /*31e70*/  STL.64 [R1+0x27a8], R28 ;  /* 0x0027a81c01007387 */ /* 0x0001e80000100a00 */
[----:B0-----:R-:W2:Y:S04]  /*31e80*/  LDL.LU R28, [R1+0x8b0] ;  /* 0x0008b000011c7983 */ /* 0x001ea80000300800 */
[----:B------:R-:W2:Y:S04]  /*31e90*/  LDL.LU R29, [R1+0x8b4] ;  /* 0x0008b400011d7983 */ /* 0x000ea80000300800 */
[----:B------:R-:W2:Y:S04]  /*31ea0*/  LDL.LU R30, [R1+0x8b8] ;  /* 0x0008b800011e7983 */ /* 0x000ea80000300800 */
[----:B------:R-:W2:Y:S01]  /*31eb0*/  LDL.LU R31, [R1+0x8bc] ;  /* 0x0008bc00011f7983 */ /* 0x000ea20000300800 */
[----:B----4-:R-:W-:-:S15]  /*31ec0*/  HMMA.16816.F32.BF16 R56, R52, R26, R56 ;  /* 0x0000001a3438723c */ /* 0x010fde0000041838 */
[----:B------:R-:W-:-:S04]  /*31ed0*/  NOP ;  /* 0x0000000000007918 */ /* 0x000fc80000000000 */
[----:B------:R-:W-:Y:S04]  /*31ee0*/  STL.64 [R1+0x8c0], R56 ;  /* 0x0008c03801007387 */ /* 0x000fe80000100a00 */
[----:B------:R0:W-:Y:S04]  /*31ef0*/  STL.64 [R1+0x8c8], R58 ;  /* 0x0008c83a01007387 */ /* 0x0001e80000100a00 */
[----:B0-----:R-:W4:Y:S04]  /*31f00*/  LDL.LU.64 R58, [R1+0x27e0] ;  /* 0x0027e000013a7983 */ /* 0x001f280000300a00 */
[----:B------:R-:W4:Y:S01]  /*31f10*/  LDL.LU.64 R56, [R1+0x27d8] ;  /* 0x0027d80001387983 */ /* 0x000f220000300a00 */
[C---:B------:R-:W-:Y:S08]  /*31f20*/  HMMA.16816.F32.BF16 R40, R52.reuse, R18, R40 ;  /* 0x000000123428723c */ /* 0x040ff00000041828 */
[----:B--2---:R-:W-:-:S15]  /*31f30*/  HMMA.16816.F32.BF16 R28, R52, R22, R28 ;  /* 0x00000016341c723c */ /* 0x004fde000004181c */
[----:B------:R-:W-:-:S04]  /*31f40*/  NOP ;  /* 0x0000000000007918 */ /* 0x000fc80000000000 */
[----:B------:R-:W-:Y:S04]  /*31f50*/  STL.64 [R1+0x8b0], R28 ;  /* 0x0008b01c01007387 */ /* 0x000fe80000100a00 */
[----:B------:R0:W-:Y:S02]  /*31f60*/  STL.64 [R1+0x8b8], R30 ;  /* 0x0008b81e01007387 */ /* 0x0001e40000100a00 */
[----:B0-----:R-:W-:Y:S02]  /*31f70*/  HMMA.16816.F32.BF16 R28, R52, R14, R44 ;  /* 0x0000000e341c723c */ /* 0x001fe4000004182c */
[----:B------:R-:W-:Y:S06]  /*31f80*/  STL.64 [R1+0x8a0], R40 ;  /* 0x0008a02801007387 */ /* 0x000fec0000100a00 */
[----:B----4-:R-:W-:Y:S01]  /*31f90*/  HMMA.16816.F32.BF16 R4, R56, R10, R4 ;  /* 0x0000000a3804723c */ /* 0x010fe20000041804 */
[----:B------:R-:W-:Y:S10]  /*31fa0*/  STL.64 [R1+0x8a8], R42 ;  /* 0x0008a82a01007387 */ /* 0x000ff40000100a00 */
[----:B------:R-:W-:Y:S04]  /*31fb0*/  STL.64 [R1+0x1b0], R28 ;  /* 0x0001b01c01007387 */ /* 0x000fe80000100a00 */
[----:B------:R0:W-:Y:S04]  /*31fc0*/  STL.64 [R1+0x1b8], R30 ;  /* 0x0001b81e01007387 */ /* 0x0001e80000100a00 */
[----:B0-----:R-:W2:Y:S04]  /*31fd0*/  LDL.64 R30, [R1+0x18] ;  /* 0x00001800011e7983 */ /* 0x001ea80000100a00 */
        /* <DEDUP_REMOVED lines=17> */
[----:B------:R-:W2:Y:S01]  /*320f0*/  LDL.LU.64 R4, [R1+0x27c8] ;  /* 0x0027c80001047983 */ /* 0x000ea20000300a00 */
[----:B------:R-:W-:-:S02]  /*32100*/  IMAD.MOV.U32 R38, RZ, RZ, R8 ;  /* 0x000000ffff267224 */ /* 0x000fc400078e0008 */
[----:B------:R-:W-:-:S07]  /*32110*/  IMAD.MOV.U32 R39, RZ, RZ, R3 ;  /* 0x000000ffff277224 */ /* 0x000fce00078e0003 */
[----:B------:R-:W-:Y:S01]  /*32120*/  HMMA.16816.F32.BF16 R32, R56, R38, R32 ;  /* 0x000000263820723c */ /* 0x000fe20000041820 */
[----:B------:R-:W-:Y:S02]  /*32130*/  IMAD.MOV.U32 R46, RZ, RZ, R2 ;  /* 0x000000ffff2e7224 */ /* 0x000fe400078e0002 */
[----:B------:R-:W-:Y:S02]  /*32140*/  IMAD.MOV.U32 R47, RZ, RZ, R0 ;  /* 0x000000ffff2f7224 */ /* 0x000fe400078e0000 */
[----:B------:R-:W-:Y:S02]  /*32150*/  IMAD.MOV.U32 R2, RZ, RZ, R10 ;  /* 0x000000ffff027224 */ /* 0x000fe400078e000a */
[----:B------:R-:W-:Y:S02]  /*32160*/  IMAD.MOV.U32 R0, RZ, RZ, R11 ;  /* 0x000000ffff007224 */ /* 0x000fe400078e000b */
[----:B------:R-:W2:Y:S04]  /*32170*/  LDL.LU.64 R10, [R1+0x27c0] ;  /* 0x0027c000010a7983 */ /* 0x000ea80000300a00 */
[----:B------:R-:W2:Y:S06]  /*32180*/  LDL.LU R9, [R1+0x27b8] ;  /* 0x0027b80001097983 */ /* 0x000eac0000300800 */
[----:B------:R0:W-:Y:S04]  /*32190*/  STL.64 [R1+0x690], R32 ;  /* 0x0006902001007387 */ /* 0x0001e80000100a00 */
[----:B------:R1:W-:Y:S01]  /*321a0*/  STL.64 [R1+0x698], R34 ;  /* 0x0006982201007387 */ /* 0x0003e20000100a00 */
[----:B---3--:R-:W-:-:S02]  /*321b0*/  IMAD.MOV.U32 R8, RZ, RZ, R50 ;  /* 0x000000ffff087224 */ /* 0x008fc400078e0032 */
[----:B------:R-:W-:Y:S01]  /*321c0*/  IMAD.MOV.U32 R3, RZ, RZ, R51 ;  /* 0x000000ffff037224 */ /* 0x000fe200078e0033 */
[C---:B----4-:R-:W-:Y:S08]  /*321d0*/  HMMA.16816.F32.BF16 R44, R56.reuse, R46, R40 ;  /* 0x0000002e382c723c */ /* 0x050ff00000041828 */
[C---:B--2---:R-:W-:Y:S08]  /*321e0*/  HMMA.16816.F32.BF16 R4, R56.reuse, R50, R4 ;  /* 0x000000323804723c */ /* 0x044ff00000041804 */
[----:B------:R-:W-:Y:S11]  /*321f0*/  HMMA.16816.F32.BF16 R12, R56, R30, R12 ;  /* 0x0000001e380c723c */ /* 0x000ff6000004180c */
[----:B------:R2:W-:Y:S04]  /*32200*/  STL.64 [R1+0x680], R4 ;  /* 0x0006800401007387 */ /* 0x0005e80000100a00 */
[----:B------:R3:W-:Y:S04]  /*32210*/  STL.64 [R1+0x688], R6 ;  /* 0x0006880601007387 */ /* 0x0007e80000100a00 */
[----:B0-----:R-:W4:Y:S04]  /*32220*/  LDL.LU R32, [R1+0xf40] ;  /* 0x000f400001207983 */ /* 0x001f280000300800 */
[----:B------:R-:W4:Y:S04]  /*32230*/  LDL.LU R33, [R1+0xf44] ;  /* 0x000f440001217983 */ /* 0x000f280000300800 */
[----:B-1----:R-:W4:Y:S04]  /*32240*/  LDL.LU R34, [R1+0xf48] ;  /* 0x000f480001227983 */ /* 0x002f280000300800 */
[----:B------:R-:W4:Y:S04]  /*32250*/  LDL.LU R35, [R1+0xf4c] ;  /* 0x000f4c0001237983 */ /* 0x000f280000300800 */
[----:B--2---:R-:W2:Y:S04]  /*32260*/  LDL.LU R4, [R1+0xf30] ;  /* 0x000f300001047983 */ /* 0x004ea80000300800 */
[----:B------:R-:W2:Y:S04]  /*32270*/  LDL.LU R5, [R1+0xf34] ;  /* 0x000f340001057983 */ /* 0x000ea80000300800 */
[----:B---3--:R-:W2:Y:S04]  /*32280*/  LDL.LU R6, [R1+0xf38] ;  /* 0x000f380001067983 */ /* 0x008ea80000300800 */
[----:B------:R-:W2:Y:S04]  /*32290*/  LDL.LU R7, [R1+0xf3c] ;  /* 0x000f3c0001077983 */ /* 0x000ea80000300800 */
[----:B------:R-:W3:Y:S04]  /*322a0*/  LDL.LU R36, [R1+0xf20] ;  /* 0x000f200001247983 */ /* 0x000ee80000300800 */
[----:B------:R-:W3:Y:S04]  /*322b0*/  LDL.LU R37, [R1+0xf24] ;  /* 0x000f240001257983 */ /* 0x000ee80000300800 */
[----:B------:R-:W3:Y:S04]  /*322c0*/  LDL.LU R38, [R1+0xf28] ;  /* 0x000f280001267983 */ /* 0x000ee80000300800 */
[----:B------:R-:W3:Y:S04]  /*322d0*/  LDL.LU R39, [R1+0xf2c] ;  /* 0x000f2c0001277983 */ /* 0x000ee80000300800 */
[----:B------:R-:W2:Y:S04]  /*322e0*/  LDL.LU R48, [R1+0xed0] ;  /* 0x000ed00001307983 */ /* 0x000ea80000300800 */
[----:B------:R-:W2:Y:S04]  /*322f0*/  LDL.LU R49, [R1+0xed4] ;  /* 0x000ed40001317983 */ /* 0x000ea80000300800 */
[----:B------:R-:W2:Y:S04]  /*32300*/  LDL.LU R50, [R1+0xed8] ;  /* 0x000ed80001327983 */ /* 0x000ea80000300800 */
[----:B------:R-:W2:Y:S04]  /*32310*/  LDL.LU R51, [R1+0xedc] ;  /* 0x000edc0001337983 */ /* 0x000ea80000300800 */
[----:B------:R0:W-:Y:S04]  /*32320*/  STL.64 [R1+0x670], R12 ;  /* 0x0006700c01007387 */ /* 0x0001e80000100a00 */
[----:B------:R-:W-:Y:S01]  /*32330*/  STL.64 [R1+0x678], R14 ;  /* 0x0006780e01007387 */ /* 0x000fe20000100a00 */
[----:B0-----:R-:W-:-:S02]  /*32340*/  IMAD.MOV.U32 R13, RZ, RZ, R30 ;  /* 0x000000ffff0d7224 */ /* 0x001fc400078e001e */
[----:B------:R-:W-:Y:S02]  /*32350*/  IMAD.MOV.U32 R12, RZ, RZ, R31 ;  /* 0x000000ffff0c7224 */ /* 0x000fe400078e001f */
[----:B------:R-:W2:Y:S04]  /*32360*/  LDL.LU.64 R30, [R1+0x27b0] ;  /* 0x0027b000011e7983 */ /* 0x000ea80000300a00 */
[----:B------:R-:W2:Y:S04]  /*32370*/  LDL.LU.64 R28, [R1+0x27a8] ;  /* 0x0027a800011c7983 */ /* 0x000ea80000300a00 */
[----:B------:R-:W4:Y:S04]  /*32380*/  LDL.LU.64 R42, [R1+0x27a0] ;  /* 0x0027a000012a7983 */ /* 0x000f280000300a00 */
[----:B------:R-:W2:Y:S04]  /*32390*/  LDL.LU.64 R40, [R1+0x2798] ;  /* 0x0027980001287983 */ /* 0x000ea80000300a00 */
[----:B------:R-:W-:Y:S04]  /*323a0*/  STL.64 [R1+0x660], R44 ;  /* 0x0006602c01007387 */ /* 0x000fe80000100a00 */
[----:B------:R0:W-:Y:S04]  /*323b0*/  STL.64 [R1+0x668], R46 ;  /* 0x0006682e01007387 */ /* 0x0001e80000100a00 */
[----:B0-----:R-:W2:Y:S04]  /*323c0*/  LDL.LU.64 R46, [R1+0x2790] ;  /* 0x00279000012e7983 */ /* 0x001ea80000300a00 */
[----:B------:R-:W3:Y:S01]  /*323d0*/  LDL.LU.64 R44, [R1+0x2788] ;  /* 0x00278800012c7983 */ /* 0x000ee20000300a00 */
[----:B--2---:R-:W-:Y:S03]  /*323e0*/  HMMA.16816.F32.BF16 R52, R56, R46, R52 ;  /* 0x0000002e3834723c */ /* 0x004fe60000041834 */
[----:B------:R-:W-:Y:S04]  /*323f0*/  STL.64 [R1+0x26a0], R46 ;  /* 0x0026a02e01007387 */ /* 0x000fe80000100a00 */
[----:B---3--:R0:W-:-:S12]  /*32400*/  STL.64 [R1+0x2698], R44 ;  /* 0x0026982c01007387 */ /* 0x0081d80000100a00 */
[----:B------:R-:W-:Y:S04]  /*32410*/  STL.64 [R1+0x650], R52 ;  /* 0x0006503401007387 */ /* 0x000fe80000100a00 */
[----:B------:R-:W-:Y:S04]  /*32420*/  STL.64 [R1+0x658], R54 ;  /* 0x0006583601007387 */ /* 0x000fe80000100a00 */
[----:B------:R-:W1:Y:S01]  /*32430*/  LDSM.16.MT88.4 R52, [R9+UR5+0x2100] ;  /* 0x002100050934783b */ /* 0x000e620008004200 */
[C---:B----4-:R-:W-:Y:S03]  /*32440*/  HMMA.16816.F32.BF16 R32, R56.reuse, R42, R32 ;  /* 0x0000002a3820723c */ /* 0x050fe60000041820 */
[----:B0-----:R-:W2:Y:S04]  /*32450*/  LDL.LU R44, [R1+0xee0] ;  /* 0x000ee000012c7983 */ /* 0x001ea80000300800 */
[----:B------:R-:W2:Y:S01]  /*32460*/  LDL.LU R45, [R1+0xee4] ;  /* 0x000ee400012d7983 */ /* 0x000ea20000300800 */
[C---:B------:R-:W-:Y:S03]  /*32470*/  HMMA.16816.F32.BF16 R4, R56.reuse, R10, R4 ;  /* 0x0000000a3804723c */ /* 0x040fe60000041804 */
[----:B------:R-:W2:Y:S04]  /*32480*/  LDL.LU R46, [R1+0xee8] ;  /* 0x000ee800012e7983 */ /* 0x000ea80000300800 */
[----:B------:R-:W2:Y:S04]  /*32490*/  LDL.LU R47, [R1+0xeec] ;  /* 0x000eec00012f7983 */ /* 0x000ea80000300800 */
[----:B-1----:R-:W-:Y:S04]  /*324a0*/  STL.64 [R1+0x2660], R54 ;  /* 0x0026603601007387 */ /* 0x002fe80000100a00 */
[----:B------:R0:W-:Y:S04]  /*324b0*/  STL.64 [R1+0x2658], R52 ;  /* 0x0026583401007387 */ /* 0x0001e80000100a00 */
[----:B0-----:R-:W3:Y:S04]  /*324c0*/  LDL.LU R52, [R1+0xef0] ;  /* 0x000ef00001347983 */ /* 0x001ee80000300800 */
[----:B------:R-:W3:Y:S04]  /*324d0*/  LDL.LU R53, [R1+0xef4] ;  /* 0x000ef40001357983 */ /* 0x000ee80000300800 */
[----:B------:R-:W3:Y:S04]  /*324e0*/  LDL.LU R54, [R1+0xef8] ;  /* 0x000ef80001367983 */ /* 0x000ee80000300800 */
[----:B------:R-:W3:Y:S04]  /*324f0*/  LDL.LU R55, [R1+0xefc] ;  /* 0x000efc0001377983 */ /* 0x000ee80000300800 */
[----:B------:R-:W-:Y:S04]  /*32500*/  STL.64 [R1+0xf40], R32 ;  /* 0x000f402001007387 */ /* 0x000fe80000100a00 */
[----:B------:R0:W-:Y:S04]  /*32510*/  STL.64 [R1+0xf48], R34 ;  /* 0x000f482201007387 */ /* 0x0001e80000100a00 */
[----:B0-----:R-:W4:Y:S04]  /*32520*/  LDL.LU.64 R34, [R1+0x2780] ;  /* 0x0027800001227983 */ /* 0x001f280000300a00 */
[----:B------:R-:W2:Y:S04]  /*32530*/  LDL.LU.64 R32, [R1+0x2778] ;  /* 0x0027780001207983 */ /* 0x000ea80000300a00 */
[----:B------:R-:W-:Y:S04]  /*32540*/  STL.64 [R1+0x26b0], R42 ;  /* 0x0026b02a01007387 */ /* 0x000fe80000100a00 */
        /* <DEDUP_REMOVED lines=8> */
[----:B------:R-:W3:Y:S04]  /*325d0*/  LDL.LU.64 R4, [R1+0x2768] ;  /* 0x0027680001047983 */ /* 0x000ee80000300a00 */
[----:B------:R-:W-:Y:S04]  /*325e0*/  STL.64 [R1+0x26c0], R10 ;  /* 0x0026c00a01007387 */ /* 0x000fe80000100a00 */
[----:B------:R-:W-:Y:S01]  /*325f0*/  STL [R1+0x26b8], R9 ;  /* 0x0026b80901007387 */ /* 0x000fe20000100800 */
[----:B--2---:R-:W-:-:S15]  /*32600*/  HMMA.16816.F32.BF16 R36, R56, R6, R36 ;  /* 0x000000063824723c */ /* 0x004fde0000041824 */
[----:B------:R-:W-:-:S04]  /*32610*/  NOP ;  /* 0x0000000000007918 */ /* 0x000fc80000000000 */
[----:B------:R-:W-:Y:S04]  /*32620*/  STL.64 [R1+0xf20], R36 ;  /* 0x000f202401007387 */ /* 0x000fe80000100a00 */
[----:B------:R0:W-:Y:S04]  /*32630*/  STL.64 [R1+0xf28], R38 ;  /* 0x000f282601007387 */ /* 0x0001e80000100a00 */
[----:B0-----:R-:W2:Y:S04]  /*32640*/  LDL.LU.64 R38, [R1+0x2760] ;  /* 0x0027600001267983 */ /* 0x001ea80000300a00 */
[----:B------:R-:W4:Y:S04]  /*32650*/  LDL.LU.64 R36, [R1+0x2758] ;  /* 0x0027580001247983 */ /* 0x000f280000300a00 */
[----:B------:R-:W-:Y:S04]  /*32660*/  STL.64 [R1+0x26d0], R6 ;  /* 0x0026d00601007387 */ /* 0x000fe80000100a00 */
[----:B---3--:R0:W-:Y:S04]  /*32670*/  STL.64 [R1+0x26c8], R4 ;  /* 0x0026c80401007387 */ /* 0x0081e80000100a00 */
[----:B0-----:R-:W3:Y:S04]  /*32680*/  LDL.LU R4, [R1+0xf10] ;  /* 0x000f100001047983 */ /* 0x001ee80000300800 */
[----:B------:R-:W3:Y:S04]  /*32690*/  LDL.LU R5, [R1+0xf14] ;  /* 0x000f140001057983 */ /* 0x000ee80000300800 */
[----:B------:R-:W3:Y:S04]  /*326a0*/  LDL.LU R6, [R1+0xf18] ;  /* 0x000f180001067983 */ /* 0x000ee80000300800 */
[----:B------:R-:W3:Y:S04]  /*326b0*/  LDL.LU R7, [R1+0xf1c] ;  /* 0x000f1c0001077983 */ /* 0x000ee80000300800 */
[----:B--2---:R-:W-:Y:S01]  /*326c0*/  STL.64 [R1+0x26e0], R38 ;  /* 0x0026e02601007387 */ /* 0x004fe20000100a00 */
[----:B---3--:R-:W-:Y:S03]  /*326d0*/  HMMA.16816.F32.BF16 R4, R56, R38, R4 ;  /* 0x000000263804723c */ /* 0x008fe60000041804 */
[----:B----4-:R-:W-:-:S15]  /*326e0*/  STL.64 [R1+0x26d8], R36 ;  /* 0x0026d82401007387 */ /* 0x010fde0000100a00 */
[----:B------:R-:W-:Y:S01]  /*326f0*/  NOP ;  /* 0x0000000000007918 */ /* 0x000fe20000000000 */
[----:B------:R-:W-:Y:S04]  /*32700*/  STL.64 [R1+0xf10], R4 ;  /* 0x000f100401007387 */ /* 0x000fe80000100a00 */
[----:B------:R0:W-:Y:S02]  /*32710*/  STL.64 [R1+0xf18], R6 ;  /* 0x000f180601007387 */ /* 0x0001e40000100a00 */
[----:B0-----:R-:W-:Y:S02]  /*32720*/  HMMA.16816.F32.BF16 R4, R56, R34, R40 ;  /* 0x000000223804723c */ /* 0x001fe40000041828 */
[----:B------:R-:W-:Y:S04]  /*32730*/  STL.64 [R1+0x26f0], R34 ;  /* 0x0026f02201007387 */ /* 0x000fe80000100a00 */
[----:B------:R-:W-:-:S13]  /*32740*/  STL.64 [R1+0x26e8], R32 ;  /* 0x0026e82001007387 */ /* 0x000fda0000100a00 */
        /* <DEDUP_REMOVED lines=25> */
[----:B------:R-:W3:Y:S01]  /*328e0*/  LDL.LU R43, [R1+0x4ec] ;  /* 0x0004ec00012b7983 */ /* 0x000ee20000300800 */
[----:B------:R-:W-:-:S02]  /*328f0*/  IMAD.MOV.U32 R11, RZ, RZ, R12 ;  /* 0x000000ffff0b7224 */ /* 0x000fc400078e000c */
[----:B------:R-:W-:Y:S01]  /*32900*/  IMAD.MOV.U32 R10, RZ, RZ, R13 ;  /* 0x000000ffff0a7224 */ /* 0x000fe200078e000d */
[----:B---3--:R-:W-:Y:S04]  /*32910*/  STL.64 [R1+0x2730], R42 ;  /* 0x0027302a01007387 */ /* 0x008fe80000100a00 */
[----:B--2---:R0:W-:Y:S04]  /*32920*/  STL.64 [R1+0x2728], R40 ;  /* 0x0027282801007387 */ /* 0x0041e80000100a00 */
        /* <DEDUP_REMOVED lines=12> */
[----:B------:R-:W3:Y:S04]  /*329f0*/  LDL.LU R24, [R1+0x510] ;  /* 0x0005100001187983 */ /* 0x000ee80000300800 */
[----:B------:R-:W3:Y:S04]  /*32a00*/  LDL.LU R25, [R1+0x514] ;  /* 0x0005140001197983 */ /* 0x000ee80000300800 */
[----:B------:R-:W3:Y:S04]  /*32a10*/  LDL.LU R26, [R1+0x518] ;  /* 0x00051800011a7983 */ /* 0x000ee80000300800 */
[----:B------:R-:W3:Y:S04]  /*32a20*/  LDL.LU R27, [R1+0x51c] ;  /* 0x00051c00011b7983 */ /* 0x000ee80000300800 */
[----:B0-----:R-:W3:Y:S04]  /*32a30*/  LDL.LU R40, [R1+0xff0] ;  /* 0x000ff00001287983 */ /* 0x001ee80000300800 */
[----:B------:R-:W3:Y:S04]  /*32a40*/  LDL.LU R41, [R1+0xff4] ;  /* 0x000ff40001297983 */ /* 0x000ee80000300800 */
[----:B------:R-:W3:Y:S04]  /*32a50*/  LDL.LU R42, [R1+0xff8] ;  /* 0x000ff800012a7983 */ /* 0x000ee80000300800 */
[----:B------:R-:W3:Y:S04]  /*32a60*/  LDL.LU R43, [R1+0xffc] ;  /* 0x000ffc00012b7983 */ /* 0x000ee80000300800 */
[----:B------:R-:W3:Y:S04]  /*32a70*/  LDL.64 R30, [R1+0x38] ;  /* 0x00003800011e7983 */ /* 0x000ee80000100a00 */
[----:B------:R-:W3:Y:S04]  /*32a80*/  LDL.LU R4, [R1+0x4f0] ;  /* 0x0004f00001047983 */ /* 0x000ee80000300800 */
[----:B------:R-:W3:Y:S04]  /*32a90*/  LDL.LU R5, [R1+0x4f4] ;  /* 0x0004f40001057983 */ /* 0x000ee80000300800 */
[----:B------:R-:W3:Y:S04]  /*32aa0*/  LDL.LU R6, [R1+0x4f8] ;  /* 0x0004f80001067983 */ /* 0x000ee80000300800 */
[----:B------:R-:W3:Y:S04]  /*32ab0*/  LDL.LU R7, [R1+0x4fc] ;  /* 0x0004fc0001077983 */ /* 0x000ee80000300800 */
[----:B------:R-:W3:Y:S04]  /*32ac0*/  LDL.64 R46, [R1+0x8] ;  /* 0x00000800012e7983 */ /* 0x000ee80000100a00 */
[----:B------:R-:W-:Y:S04]  /*32ad0*/  STL.64 [R1+0x2690], R22 ;  /* 0x0026901601007387 */ /* 0x000fe80000100a00 */
[----:B------:R0:W-:Y:S04]  /*32ae0*/  STL.64 [R1+0x2688], R20 ;  /* 0x0026881401007387 */ /* 0x0001e80000100a00 */
[----:B0-----:R-:W3:Y:S04]  /*32af0*/  LDL.LU R20, [R1+0xce0] ;  /* 0x000ce00001147983 */ /* 0x001ee80000300800 */
[----:B------:R-:W3:Y:S04]  /*32b00*/  LDL.LU R21, [R1+0xce4] ;  /* 0x000ce40001157983 */ /* 0x000ee80000300800 */
[----:B------:R-:W3:Y:S04]  /*32b10*/  LDL.LU R22, [R1+0xce8] ;  /* 0x000ce80001167983 */ /* 0x000ee80000300800 */
[----:B------:R-:W3:Y:S01]  /*32b20*/  LDL.LU R23, [R1+0xcec] ;  /* 0x000cec0001177983 */ /* 0x000ee20000300800 */
[----:B--2---:R-:W-:-:S15]  /*32b30*/  HMMA.16816.F32.BF16 R12, R56, R18, R12 ;  /* 0x00000012380c723c */ /* 0x004fde000004180c */
[----:B------:R-:W-:-:S04]  /*32b40*/  NOP ;  /* 0x0000000000007918 */ /* 0x000fc80000000000 */
[----:B------:R-:W-:Y:S04]  /*32b50*/  STL.64 [R1+0xec0], R12 ;  /* 0x000ec00c01007387 */ /* 0x000fe80000100a00 */
[----:B------:R0:W-:Y:S04]  /*32b60*/  STL.64 [R1+0xec8], R14 ;  /* 0x000ec80e01007387 */ /* 0x0001e80000100a00 */
[----:B0-----:R-:W3:Y:S04]  /*32b70*/  LDL.LU.64 R14, [R1+0x2750] ;  /* 0x00275000010e7983 */ /* 0x001ee80000300a00 */
[----:B------:R-:W2:Y:S04]  /*32b80*/  LDL.LU.64 R12, [R1+0x2748] ;  /* 0x00274800010c7983 */ /* 0x000ea80000300a00 */
[----:B------:R-:W-:Y:S04]  /*32b90*/  STL.64 [R1+0x2680], R18 ;  /* 0x0026801201007387 */ /* 0x000fe80000100a00 */
[----:B------:R0:W-:Y:S04]  /*32ba0*/  STL [R1+0x2678], R16 ;  /* 0x0026781001007387 */ /* 0x0001e80000100800 */
[----:B0-----:R-:W2:Y:S04]  /*32bb0*/  LDL.LU R16, [R1+0xcf0] ;  /* 0x000cf00001107983 */ /* 0x001ea80000300800 */
[----:B------:R-:W2:Y:S04]  /*32bc0*/  LDL.LU R17, [R1+0xcf4] ;  /* 0x000cf40001117983 */ /* 0x000ea80000300800 */
[----:B------:R-:W2:Y:S04]  /*32bd0*/  LDL.LU R18, [R1+0xcf8] ;  /* 0x000cf80001127983 */ /* 0x000ea80000300800 */
[----:B------:R-:W2:Y:S01]  /*32be0*/  LDL.LU R19, [R1+0xcfc] ;  /* 0x000cfc0001137983 */ /* 0x000ea20000300800 */
[----:B---3--:R-:W-:Y:S03]  /*32bf0*/  HMMA.16816.F32.BF16 R56, R56, R14, R48 ;  /* 0x0000000e3838723c */ /* 0x008fe60000041830 */
[----:B------:R-:W3:Y:S04]  /*32c00*/  LDL.LU.64 R50, [R1+0x2740] ;  /* 0x0027400001327983 */ /* 0x000ee80000300a00 */
[----:B------:R-:W3:Y:S01]  /*32c10*/  LDL.LU.64 R48, [R1+0x2738] ;  /* 0x0027380001307983 */ /* 0x000ee20000300a00 */
[----:B------:R-:W-:-:S02]  /*32c20*/  IMAD.MOV.U32 R54, RZ, RZ, R2 ;  /* 0x000000ffff367224 */ /* 0x000fc400078e0002 */
[----:B------:R-:W-:-:S09]  /*32c30*/  IMAD.MOV.U32 R55, RZ, RZ, R0 ;  /* 0x000000ffff377224 */ /* 0x000fd200078e0000 */
[----:B------:R0:W-:Y:S04]  /*32c40*/  STL.64 [R1+0x640], R56 ;  /* 0x0006403801007387 */ /* 0x0001e80000100a00 */
[----:B------:R1:W-:Y:S04]  /*32c50*/  STL.64 [R1+0x648], R58 ;  /* 0x0006483a01007387 */ /* 0x0003e80000100a00 */
[----:B0-----:R-:W4:Y:S04]  /*32c60*/  LDL.LU R56, [R1+0x4d0] ;  /* 0x0004d00001387983 */ /* 0x001f280000300800 */
[----:B------:R-:W4:Y:S04]  /*32c70*/  LDL.LU R57, [R1+0x4d4] ;  /* 0x0004d40001397983 */ /* 0x000f280000300800 */
[----:B-1----:R-:W4:Y:S04]  /*32c80*/  LDL.LU R58, [R1+0x4d8] ;  /* 0x0004d800013a7983 */ /* 0x002f280000300800 */
[----:B------:R-:W4:Y:S04]  /*32c90*/  LDL.LU R59, [R1+0x4dc] ;  /* 0x0004dc00013b7983 */ /* 0x000f280000300800 */
[----:B------:R-:W-:Y:S04]  /*32ca0*/  STL.64 [R1+0x2670], R14 ;  /* 0x0026700e01007387 */ /* 0x000fe80000100a00 */
[----:B--2---:R0:W-:Y:S04]  /*32cb0*/  STL.64 [R1+0x2668], R12 ;  /* 0x0026680c01007387 */ /* 0x0041e80000100a00 */
[----:B0-----:R-:W2:Y:S04]  /*32cc0*/  LDL.LU R12, [R1+0xd00] ;  /* 0x000d0000010c7983 */ /* 0x001ea80000300800 */
[----:B------:R-:W2:Y:S04]  /*32cd0*/  LDL.LU R13, [R1+0xd04] ;  /* 0x000d0400010d7983 */ /* 0x000ea80000300800 */
[----:B------:R-:W2:Y:S04]  /*32ce0*/  LDL.LU R14, [R1+0xd08] ;  /* 0x000d0800010e7983 */ /* 0x000ea80000300800 */
[----:B------:R-:W2:Y:S01]  /*32cf0*/  LDL.LU R15, [R1+0xd0c] ;  /* 0x000d0c00010f7983 */ /* 0x000ea20000300800 */
[C---:B---3--:R-:W-:Y:S03]  /*32d00*/  HMMA.16816.F32.BF16 R52, R48.reuse, R54, R40 ;  /* 0x000000363034723c */ /* 0x048fe60000041828 */
[----:B------:R-:W3:Y:S04]  /*32d10*/  LDL.LU.64 R42, [R1+0x2730] ;  /* 0x00273000012a7983 */ /* 0x000ee80000300a00 */
[----:B------:R-:W3:Y:S01]  /*32d20*/  LDL.LU.64 R40, [R1+0x2728] ;  /* 0x0027280001287983 */ /* 0x000ee20000300a00 */
[----:B------:R-:W-:Y:S01]  /*32d30*/  HMMA.16816.F32.BF16 R24, R48, R30, R24 ;  /* 0x0000001e3018723c */ /* 0x000fe20000041818 */
[----:B------:R-:W-:-:S02]  /*32d40*/  IMAD.MOV.U32 R38, RZ, RZ, R8 ;  /* 0x000000ffff267224 */ /* 0x000fc400078e0008 */
[----:B------:R-:W-:-:S05]  /*32d50*/  IMAD.MOV.U32 R39, RZ, RZ, R3 ;  /* 0x000000ffff277224 */ /* 0x000fca00078e0003 */
[C---:B------:R-:W-:Y:S08]  /*32d60*/  HMMA.16816.F32.BF16 R8, R48.reuse, R10, R4 ;  /* 0x0000000a3008723c */ /* 0x040ff00000041804 */
[----:B----4-:R-:W-:Y:S01]  /*32d70*/  HMMA.16816.F32.BF16 R36, R48, R38, R32 ;  /* 0x000000263024723c */ /* 0x010fe20000041820 */
[----:B------:R-:W-:Y:S02]  /*32d80*/  IMAD.MOV.U32 R60, RZ, RZ, R30 ;  /* 0x000000ffff3c7224 */ /* 0x000fe400078e001e */
[----:B------:R-:W-:Y:S01]  /*32d90*/  IMAD.MOV.U32 R3, RZ, RZ, R31 ;  /* 0x000000ffff037224 */ /* 0x000fe200078e001f */
[----:B------:R-:W-:Y:S04]  /*32da0*/  STL.64 [R1+0xff0], R52 ;  /* 0x000ff03401007387 */ /* 0x000fe80000100a00 */
[----:B------:R0:W-:Y:S04]  /*32db0*/  STL.64 [R1+0xff8], R54 ;  /* 0x000ff83601007387 */ /* 0x0001e80000100a00 */
[----:B0-----:R-:W4:Y:S04]  /*32dc0*/  LDL.LU.64 R54, [R1+0x2720] ;  /* 0x0027200001367983 */ /* 0x001f280000300a00 */
[----:B------:R-:W4:Y:S04]  /*32dd0*/  LDL.LU.64 R52, [R1+0x2718] ;  /* 0x0027180001347983 */ /* 0x000f280000300a00 */
[----:B------:R-:W-:Y:S04]  /*32de0*/  STL.64 [R1+0x510], R24 ;  /* 0x0005101801007387 */ /* 0x000fe80000100a00 */
[----:B------:R0:W-:Y:S04]  /*32df0*/  STL.64 [R1+0x518], R26 ;  /* 0x0005181a01007387 */ /* 0x0001e80000100a00 */
[----:B0-----:R-:W2:Y:S04]  /*32e00*/  LDL.LU.64 R26, [R1+0x2710] ;  /* 0x00271000011a7983 */ /* 0x001ea80000300a00 */
[----:B------:R-:W2:Y:S04]  /*32e10*/  LDL.LU.64 R24, [R1+0x2708] ;  /* 0x0027080001187983 */ /* 0x000ea80000300a00 */
[----:B------:R-:W2:Y:S04]  /*32e20*/  LDL.LU.64 R30, [R1+0x2700] ;  /* 0x00270000011e7983 */ /* 0x000ea80000300a00 */
[----:B------:R-:W2:Y:S04]  /*32e30*/  LDL.LU.64 R28, [R1+0x26f8] ;  /* 0x0026f800011c7983 */ /* 0x000ea80000300a00 */
[----:B------:R-:W2:Y:S04]  /*32e40*/  LDL.LU.64 R34, [R1+0x26f0] ;  /* 0x0026f00001227983 */ /* 0x000ea80000300a00 */
[----:B------:R-:W2:Y:S04]  /*32e50*/  LDL.LU.64 R32, [R1+0x26e8] ;  /* 0x0026e80001207983 */ /* 0x000ea80000300a00 */
[----:B------:R-:W-:Y:S04]  /*32e60*/  STL.64 [R1+0x500], R36 ;  /* 0x0005002401007387 */ /* 0x000fe80000100a00 */
[----:B------:R0:W-:Y:S01]  /*32e70*/  STL.64 [R1+0x508], R38 ;  /* 0x0005082601007387 */ /* 0x0001e20000100a00 */
[----:B------:R-:W-:-:S03]  /*32e80*/  IMAD.MOV.U32 R2, RZ, RZ, R46 ;  /* 0x000000ffff027224 */ /* 0x000fc600078e002e */
[----:B0-----:R-:W4:Y:S04]  /*32e90*/  LDL.LU.64 R38, [R1+0x26e0] ;  /* 0x0026e00001267983 */ /* 0x001f280000300a00 */
[----:B------:R-:W2:Y:S04]  /*32ea0*/  LDL.LU.64 R36, [R1+0x26d8] ;  /* 0x0026d80001247983 */ /* 0x000ea80000300a00 */
[----:B------:R-:W2:Y:S04]  /*32eb0*/  LDL.LU.64 R6, [R1+0x26d0] ;  /* 0x0026d00001067983 */ /* 0x000ea80000300a00 */
[----:B------:R-:W2:Y:S04]  /*32ec0*/  LDL.LU.64 R4, [R1+0x26c8] ;  /* 0x0026c80001047983 */ /* 0x000ea80000300a00 */
[----:B------:R-:W-:Y:S04]  /*32ed0*/  STL.64 [R1+0x4f0], R8 ;  /* 0x0004f00801007387 */ /* 0x000fe80000100a00 */
[----:B------:R0:W-:Y:S01]  /*32ee0*/  STL.64 [R1+0x4f8], R10 ;  /* 0x0004f80a01007387 */ /* 0x0001e20000100a00 */
[----:B------:R-:W-:-:S03]  /*32ef0*/  IMAD.MOV.U32 R0, RZ, RZ, R47 ;  /* 0x000000ffff007224 */ /* 0x000fc600078e002f */
[----:B0-----:R-:W2:Y:S04]  /*32f00*/  LDL.LU.64 R10, [R1+0x26c0] ;  /* 0x0026c000010a7983 */ /* 0x001ea80000300a00 */
[----:B------:R-:W2:Y:S01]  /*32f10*/  LDL.LU R9, [R1+0x26b8] ;  /* 0x0026b80001097983 */ /* 0x000ea20000300800 */
[----:B---3--:R-:W-:-:S15]  /*32f20*/  HMMA.16816.F32.BF16 R40, R48, R46, R40 ;  /* 0x0000002e3028723c */ /* 0x008fde0000041828 */
[----:B------:R-:W-:-:S04]  /*32f30*/  NOP ;  /* 0x0000000000007918 */ /* 0x000fc80000000000 */
[----:B------:R-:W-:Y:S04]  /*32f40*/  STL.64 [R1+0x4e0], R40 ;  /* 0x0004e02801007387 */ /* 0x000fe80000100a00 */
[----:B------:R0:W-:Y:S04]  /*32f50*/  STL.64 [R1+0x4e8], R42 ;  /* 0x0004e82a01007387 */ /* 0x0001e80000100a00 */
[----:B0-----:R-:W3:Y:S04]  /*32f60*/  LDL.LU.64 R42, [R1+0x26b0] ;  /* 0x0026b000012a7983 */ /* 0x001ee80000300a00 */
[----:B------:R-:W2:Y:S04]  /*32f70*/  LDL.LU.64 R40, [R1+0x26a8] ;  /* 0x0026a80001287983 */ /* 0x000ea80000300a00 */
[----:B------:R-:W2:Y:S04]  /*32f80*/  LDL.LU.64 R46, [R1+0x26a0] ;  /* 0x0026a000012e7983 */ /* 0x000ea80000300a00 */
[----:B------:R-:W3:Y:S01]  /*32f90*/  LDL.LU.64 R44, [R1+0x2698] ;  /* 0x00269800012c7983 */ /* 0x000ee20000300a00 */
[----:B--2---:R-:W-:Y:S03]  /*32fa0*/  HMMA.16816.F32.BF16 R56, R48, R46, R56 ;  /* 0x0000002e3038723c */ /* 0x004fe60000041838 */
[----:B------:R-:W-:Y:S04]  /*32fb0*/  STL.64 [R1+0x2620], R46 ;  /* 0x0026202e01007387 */ /* 0x000fe80000100a00 */
[----:B---3--:R-:W-:-:S12]  /*32fc0*/  STL.64 [R1+0x2618], R44 ;  /* 0x0026182c01007387 */ /* 0x008fd80000100a00 */
[----:B------:R-:W-:Y:S04]  /*32fd0*/  STL.64 [R1+0x4d0], R56 ;  /* 0x0004d03801007387 */ /* 0x000fe80000100a00 */
[----:B------:R-:W-:Y:S04]  /*32fe0*/  STL.64 [R1+0x4d8], R58 ;  /* 0x0004d83a01007387 */ /* 0x000fe80000100a00 */
[----:B------:R-:W0:Y:S01]  /*32ff0*/  LDSM.16.MT88.4 R56, [R9+UR5+0x2180] ;  /* 0x002180050938783b */ /* 0x000e220008004200 */
[C---:B------:R-:W-:Y:S03]  /*33000*/  HMMA.16816.F32.BF16 R12, R48.reuse, R42, R12 ;  /* 0x0000002a300c723c */ /* 0x040fe6000004180c */
[----:B0-----:R-:W-:Y:S04]  /*33010*/  STL.64 [R1+0x25d0], R58 ;  /* 0x0025d03a01007387 */ /* 0x001fe80000100a00 */
[----:B------:R-:W-:Y:S04]  /*33020*/  STL.64 [R1+0x25c8], R56 ;  /* 0x0025c83801007387 */ /* 0x000fe80000100a00 */
[----:B------:R-:W-:Y:S04]  /*33030*/  STL.64 [R1+0x2630], R42 ;  /* 0x0026302a01007387 */ /* 0x000fe80000100a00 */
[----:B------:R-:W-:Y:S04]  /*33040*/  STL.64 [R1+0x2628], R40 ;  /* 0x0026282801007387 */ /* 0x000fe80000100a00 */
[----:B------:R-:W-:Y:S04]  /*33050*/  STL.64 [R1+0xd00], R12 ;  /* 0x000d000c01007387 */ /* 0x000fe80000100a00 */
[----:B------:R0:W-:Y:S04]  /*33060*/  STL.64 [R1+0xd08], R14 ;  /* 0x000d080e01007387 */ /* 0x0001e80000100a00 */
[----:B------:R1:W-:Y:S01]  /*33070*/  STL.64 [R1+0x2638], R10 ;  /* 0x0026380a01007387 */ /* 0x0003e20000100a00 */
[C---:B0-----:R-:W-:Y:S08]  /*33080*/  HMMA.16816.F32.BF16 R12, R48.reuse, R10, R16 ;  /* 0x0000000a300c723c */ /* 0x041ff00000041810 */
[C---:B-1----:R-:W-:Y:S11]  /*33090*/  HMMA.16816.F32.BF16 R8, R48.reuse, R6, R20 ;  /* 0x000000063008723c */ /* 0x042ff60000041814 */
[----:B------:R-:W-:Y:S04]  /*330a0*/  STL.64 [R1+0xcf0], R12 ;  /* 0x000cf00c01007387 */ /* 0x000fe80000100a00 */
[----:B------:R-:W-:Y:S04]  /*330b0*/  STL.64 [R1+0xcf8], R14 ;  /* 0x000cf80e01007387 */ /* 0x000fe80000100a00 */
[----:B------:R0:W-:Y:S04]  /*330c0*/  STL.64 [R1+0x2600], R6 ;  /* 0x0026000601007387 */ /* 0x0001e80000100a00 */
[----:B------:R-:W-:Y:S04]  /*330d0*/  STL.64 [R1+0x25f8], R4 ;  /* 0x0025f80401007387 */ /* 0x000fe80000100a00 */
[----:B------:R-:W-:Y:S04]  /*330e0*/  STL.64 [R1+0xce0], R8 ;  /* 0x000ce00801007387 */ /* 0x000fe80000100a00 */
[----:B------:R4:W-:Y:S04]  /*330f0*/  STL.64 [R1+0xce8], R10 ;  /* 0x000ce80a01007387 */ /* 0x0009e80000100a00 */
[----:B0-----:R-:W2:Y:S01]  /*33100*/  LDL.64 R6, [R1+0x28] ;  /* 0x0000280001067983 */ /* 0x001ea20000100a00 */
[----:B----4-:R-:W-:Y:S03]  /*33110*/  HMMA.16816.F32.BF16 R8, R48, R38, R52 ;  /* 0x000000263008723c */ /* 0x010fe60000041834 */
[----:B--2---:R-:W-:-:S15]  /*33120*/  STL.64 [R1+0x2640], R6 ;  /* 0x0026400601007387 */ /* 0x004fde0000100a00 */
[----:B------:R-:W-:Y:S01]  /*33130*/  NOP ;  /* 0x0000000000007918 */ /* 0x000fe20000000000 */
[----:B------:R-:W-:Y:S04]  /*33140*/  STL.64 [R1+0xcd0], R8 ;  /* 0x000cd00801007387 */ /* 0x000fe80000100a00 */
[----:B------:R-:W-:Y:S04]  /*33150*/  STL.64 [R1+0xcd8], R10 ;  /* 0x000cd80a01007387 */ /* 0x000fe80000100a00 */
[----:B------:R-:W-:Y:S04]  /*33160*/  STL.64 [R1+0x25f0], R38 ;  /* 0x0025f02601007387 */ /* 0x000fe80000100a00 */
[----:B------:R0:W-:Y:S04]  /*33170*/  STL.64 [R1+0x25e8], R36 ;  /* 0x0025e82401007387 */ /* 0x0001e80000100a00 */
[----:B0-----:R-:W2:Y:S04]  /*33180*/  LDL.LU R36, [R1+0x350] ;  /* 0x0003500001247983 */ /* 0x001ea80000300800 */
[----:B------:R-:W2:Y:S04]  /*33190*/  LDL.LU R37, [R1+0x354] ;  /* 0x0003540001257983 */ /* 0x000ea80000300800 */
        /* <DEDUP_REMOVED lines=26> */
[C---:B----4-:R-:W-:Y:S03]  /*33340*/  HMMA.16816.F32.BF16 R40, R48.reuse, R34, R56 ;  /* 0x000000223028723c */ /* 0x050fe60000041838 */
[----:B---3--:R-:W-:Y:S04]  /*33350*/  STL.64 [R1+0x2650], R38 ;  /* 0x0026502601007387 */ /* 0x008fe80000100a00 */
[----:B--2---:R0:W-:Y:S04]  /*33360*/  STL.64 [R1+0x2648], R36 ;  /* 0x0026482401007387 */ /* 0x0041e80000100a00 */
[----:B0-----:R-:W2:Y:S04]  /*33370*/  LDL.LU R36, [R1+0x370] ;  /* 0x0003700001247983 */ /* 0x001ea80000300800 */
[----:B------:R-:W2:Y:S04]  /*33380*/  LDL.LU R37, [R1+0x374] ;  /* 0x0003740001257983 */ /* 0x000ea80000300800 */
[----:B------:R-:W2:Y:S04]  /*33390*/  LDL.LU R38, [R1+0x378] ;  /* 0x0003780001267983 */ /* 0x000ea80000300800 */
[----:B------:R-:W2:Y:S04]  /*333a0*/  LDL.LU R39, [R1+0x37c] ;  /* 0x00037c0001277983 */ /* 0x000ea80000300800 */
[----:B------:R-:W3:Y:S04]  /*333b0*/  LDL.64 R6, [R1+0x48] ;  /* 0x0000480001067983 */ /* 0x000ee80000100a00 */
[----:B------:R-:W4:Y:S04]  /*333c0*/  LDL.LU R8, [R1+0x360] ;  /* 0x0003600001087983 */ /* 0x000f280000300800 */
[----:B------:R-:W4:Y:S04]  /*333d0*/  LDL.LU R9, [R1+0x364] ;  /* 0x0003640001097983 */ /* 0x000f280000300800 */
[----:B------:R-:W4:Y:S04]  /*333e0*/  LDL.LU R10, [R1+0x368] ;  /* 0x00036800010a7983 */ /* 0x000f280000300800 */
[----:B------:R-:W4:Y:S04]  /*333f0*/  LDL.LU R11, [R1+0x36c] ;  /* 0x00036c00010b7983 */ /* 0x000f280000300800 */
[----:B------:R-:W-:Y:S04]  /*33400*/  STL.64 [R1+0x25e0], R34 ;  /* 0x0025e02201007387 */ /* 0x000fe80000100a00 */
[----:B------:R0:W-:Y:S04]  /*33410*/  STL.64 [R1+0x25d8], R32 ;  /* 0x0025d82001007387 */ /* 0x0001e80000100a00 */
[----:B------:R-:W-:Y:S04]  /*33420*/  STL.64 [R1+0xcc0], R40 ;  /* 0x000cc02801007387 */ /* 0x000fe80000100a00 */
[----:B------:R1:W-:Y:S01]  /*33430*/  STL.64 [R1+0xcc8], R42 ;  /* 0x000cc82a01007387 */ /* 0x0003e20000100a00 */
[C---:B------:R-:W-:Y:S03]  /*33440*/  HMMA.16816.F32.BF16 R20, R48.reuse, R26, R20 ;  /* 0x0000001a3014723c */ /* 0x040fe60000041814 */
[----:B0-----:R-:W2:Y:S05]  /*33450*/  LDL.LU R32, [R1+0x320] ;  /* 0x0003200001207983 */ /* 0x001eaa0000300800 */
[----:B-1----:R-:W-:-:S15]  /*33460*/  HMMA.16816.F32.BF16 R40, R48, R30, R44 ;  /* 0x0000001e3028723c */ /* 0x002fde000004182c */
[----:B------:R-:W-:-:S04]  /*33470*/  NOP ;  /* 0x0000000000007918 */ /* 0x000fc80000000000 */
[----:B------:R-:W-:Y:S04]  /*33480*/  STL.64 [R1+0xcb0], R40 ;  /* 0x000cb02801007387 */ /* 0x000fe80000100a00 */
[----:B------:R0:W-:Y:S04]  /*33490*/  STL.64 [R1+0xcb8], R42 ;  /* 0x000cb82a01007387 */ /* 0x0001e80000100a00 */
[----:B------:R-:W2:Y:S04]  /*334a0*/  LDL.LU R33, [R1+0x324] ;  /* 0x0003240001217983 */ /* 0x000ea80000300800 */
[----:B------:R-:W2:Y:S04]  /*334b0*/  LDL.LU R34, [R1+0x328] ;  /* 0x0003280001227983 */ /* 0x000ea80000300800 */
[----:B------:R-:W2:Y:S04]  /*334c0*/  LDL.LU R35, [R1+0x32c] ;  /* 0x00032c0001237983 */ /* 0x000ea80000300800 */
[----:B------:R-:W2:Y:S04]  /*334d0*/  LDL.LU R56, [R1+0x340] ;  /* 0x0003400001387983 */ /* 0x000ea80000300800 */
[----:B------:R-:W2:Y:S04]  /*334e0*/  LDL.LU R57, [R1+0x344] ;  /* 0x0003440001397983 */ /* 0x000ea80000300800 */
[----:B------:R-:W2:Y:S04]  /*334f0*/  LDL.LU R58, [R1+0x348] ;  /* 0x00034800013a7983 */ /* 0x000ea80000300800 */
[----:B------:R-:W2:Y:S04]  /*33500*/  LDL.LU R59, [R1+0x34c] ;  /* 0x00034c00013b7983 */ /* 0x000ea80000300800 */
[----:B0-----:R-:W2:Y:S04]  /*33510*/  LDL.64 R42, [R1+0x18] ;  /* 0x00001800012a7983 */ /* 0x001ea80000100a00 */
[----:B------:R-:W2:Y:S04]  /*33520*/  LDL.LU R44, [R1+0x330] ;  /* 0x00033000012c7983 */ /* 0x000ea80000300800 */
[----:B------:R-:W2:Y:S04]  /*33530*/  LDL.LU R45, [R1+0x334] ;  /* 0x00033400012d7983 */ /* 0x000ea80000300800 */
[----:B------:R-:W2:Y:S04]  /*33540*/  LDL.LU R46, [R1+0x338] ;  /* 0x00033800012e7983 */ /* 0x000ea80000300800 */
[----:B------:R-:W2:Y:S04]  /*33550*/  LDL.LU R47, [R1+0x33c] ;  /* 0x00033c00012f7983 */ /* 0x000ea80000300800 */
[----:B------:R-:W-:Y:S04]  /*33560*/  STL.64 [R1+0x2610], R30 ;  /* 0x0026101e01007387 */ /* 0x000fe80000100a00 */
[----:B------:R-:W-:Y:S04]  /*33570*/  STL.64 [R1+0x2608], R28 ;  /* 0x0026081c01007387 */ /* 0x000fe80000100a00 */
[----:B------:R-:W-:Y:S04]  /*33580*/  STL.64 [R1+0xca0], R20 ;  /* 0x000ca01401007387 */ /* 0x000fe80000100a00 */
[----:B------:R0:W-:Y:S04]  /*33590*/  STL.64 [R1+0xca8], R22 ;  /* 0x000ca81601007387 */ /* 0x0001e80000100a00 */
[----:B0-----:R-:W2:Y:S04]  /*335a0*/  LDL.LU.64 R22, [R1+0x2690] ;  /* 0x0026900001167983 */ /* 0x001ea80000300a00 */
[----:B------:R-:W3:Y:S01]  /*335b0*/  LDL.LU.64 R20, [R1+0x2688] ;  /* 0x0026880001147983 */ /* 0x000ee20000300a00 */
[----:B--2---:R-:W-:-:S15]  /*335c0*/  HMMA.16816.F32.BF16 R16, R48, R22, R16 ;  /* 0x000000163010723c */ /* 0x004fde0000041810 */
[----:B------:R-:W-:-:S04]  /*335d0*/  NOP ;  /* 0x0000000000007918 */ /* 0x000fc80000000000 */
[----:B------:R-:W-:Y:S04]  /*335e0*/  STL.64 [R1+0xc90], R16 ;  /* 0x000c901001007387 */ /* 0x000fe80000100a00 */
[----:B------:R0:W-:Y:S04]  /*335f0*/  STL.64 [R1+0xc98], R18 ;  /* 0x000c981201007387 */ /* 0x0001e80000100a00 */
[----:B0-----:R-:W2:Y:S04]  /*33600*/  LDL.LU.64 R18, [R1+0x2680] ;  /* 0x0026800001127983 */ /* 0x001ea80000300a00 */
[----:B------:R-:W3:Y:S01]  /*33610*/  LDL.LU R16, [R1+0x2678] ;  /* 0x0026780001107983 */ /* 0x000ee20000300800 */
[----:B--2---:R-:W-:-:S15]  /*33620*/  HMMA.16816.F32.BF16 R12, R48, R18, R12 ;  /* 0x00000012300c723c */ /* 0x004fde000004180c */
[----:B------:R-:W-:-:S04]  /*33630*/  NOP ;  /* 0x0000000000007918 */ /* 0x000fc80000000000 */
[----:B------:R-:W-:Y:S04]  /*33640*/  STL.64 [R1+0xc80], R12 ;  /* 0x000c800c01007387 */ /* 0x000fe80000100a00 */
[----:B------:R0:W-:Y:S04]  /*33650*/  STL.64 [R1+0xc88], R14 ;  /* 0x000c880e01007387 */ /* 0x0001e80000100a00 */
[----:B0-----:R-:W2:Y:S04]  /*33660*/  LDL.LU.64 R14, [R1+0x2670] ;  /* 0x00267000010e7983 */ /* 0x001ea80000300a00 */
[----:B------:R-:W3:Y:S01]  /*33670*/  LDL.LU.64 R12, [R1+0x2668] ;  /* 0x00266800010c7983 */ /* 0x000ee20000300a00 */
[----:B--2---:R-:W-:Y:S03]  /*33680*/  HMMA.16816.F32.BF16 R48, R48, R14, R52 ;  /* 0x0000000e3030723c */ /* 0x004fe60000041834 */
[----:B------:R-:W2:Y:S04]  /*33690*/  LDL.LU.64 R54, [R1+0x2660] ;  /* 0x0026600001367983 */ /* 0x000ea80000300a00 */
[----:B------:R-:W2:-:S12]  /*336a0*/  LDL.LU.64 R52, [R1+0x2658] ;  /* 0x0026580001347983 */ /* 0x000e980000300a00 */
[----:B------:R-:W-:Y:S04]  /*336b0*/  STL.64 [R1+0x4c0], R48 ;  /* 0x0004c03001007387 */ /* 0x000fe80000100a00 */
[----:B------:R0:W-:Y:S02]  /*336c0*/  STL.64 [R1+0x4c8], R50 ;  /* 0x0004c83201007387 */ /* 0x0001e40000100a00 */
[----:B0-----:R-:W-:Y:S02]  /*336d0*/  IMAD.MOV.U32 R50, RZ, RZ, R2 ;  /* 0x000000ffff327224 */ /* 0x001fe400078e0002 */
[----:B------:R-:W-:Y:S02]  /*336e0*/  IMAD.MOV.U32 R51, RZ, RZ, R0 ;  /* 0x000000ffff337224 */ /* 0x000fe400078e0000 */
[----:B---3--:R-:W-:-:S02]  /*336f0*/  IMAD.MOV.U32 R2, RZ, RZ, R6 ;  /* 0x000000ffff027224 */ /* 0x008fc400078e0006 */
[----:B------:R-:W-:Y:S01]  /*33700*/  IMAD.MOV.U32 R0, RZ, RZ, R7 ;  /* 0x000000ffff007224 */ /* 0x000fe200078e0007 */
[----:B--2---:R-:W-:-:S15]  /*33710*/  HMMA.16816.F32.BF16 R36, R52, R6, R36 ;  /* 0x000000063424723c */ /* 0x004fde0000041824 */
[----:B------:R-:W-:-:S04]  /*33720*/  NOP ;  /* 0x0000000000007918 */ /* 0x000fc80000000000 */
[----:B------:R-:W-:Y:S04]  /*33730*/  STL.64 [R1+0x370], R36 ;  /* 0x0003702401007387 */ /* 0x000fe80000100a00 */
[----:B------:R0:W-:Y:S04]  /*33740*/  STL.64 [R1+0x378], R38 ;  /* 0x0003782601007387 */ /* 0x0001e80000100a00 */
[----:B0-----:R-:W2:Y:S04]  /*33750*/  LDL.LU.64 R38, [R1+0x2650] ;  /* 0x0026500001267983 */ /* 0x001ea80000300a00 */
[----:B------:R-:W2:Y:S04]  /*33760*/  LDL.LU.64 R36, [R1+0x2648] ;  /* 0x0026480001247983 */ /* 0x000ea80000300a00 */
[----:B------:R-:W2:Y:S01]  /*33770*/  LDL.LU.64 R6, [R1+0x2640] ;  /* 0x0026400001067983 */ /* 0x000ea20000300a00 */
[----:B------:R-:W-:-:S02]  /*33780*/  IMAD.MOV.U32 R30, RZ, RZ, R60 ;  /* 0x000000ffff1e7224 */ /* 0x000fc400078e003c */
[----:B------:R-:W-:-:S07]  /*33790*/  IMAD.MOV.U32 R31, RZ, RZ, R3 ;  /* 0x000000ffff1f7224 */ /* 0x000fce00078e0003 */
[C---:B----4-:R-:W-:Y:S01]  /*337a0*/  HMMA.16816.F32.BF16 R28, R52.reuse, R30, R8 ;  /* 0x0000001e341c723c */ /* 0x050fe20000041808 */
[----:B------:R-:W3:Y:S07]  /*337b0*/  LDL.LU.64 R10, [R1+0x2638] ;  /* 0x00263800010a7983 */ /* 0x000eee0000300a00 */
[C---:B------:R-:W-:Y:S11]  /*337c0*/  HMMA.16816.F32.BF16 R56, R52.reuse, R42, R56 ;  /* 0x0000002a3438723c */ /* 0x040ff60000041838 */
[----:B------:R-:W-:Y:S04]  /*337d0*/  STL.64 [R1+0x360], R28 ;  /* 0x0003601c01007387 */ /* 0x000fe80000100a00 */
[----:B------:R2:W-:Y:S01]  /*337e0*/  STL.64 [R1+0x368], R30 ;  /* 0x0003681e01007387 */ /* 0x0005e20000100a00 */
[----:B------:R-:W-:Y:S01]  /*337f0*/  IMAD.MOV.U32 R8, RZ, RZ, R43 ;  /* 0x000000ffff087224 */ /* 0x000fe200078e002b */
[C---:B------:R-:W-:Y:S08]  /*33800*/  HMMA.16816.F32.BF16 R48, R52.reuse, R50, R44 ;  /* 0x000000323430723c */ /* 0x040ff0000004182c */
[----:B--2---:R-:W-:Y:S01]  /*33810*/  HMMA.16816.F32.BF16 R28, R52, R6, R36 ;  /* 0x00000006341c723c */ /* 0x004fe20000041824 */
[----:B------:R-:W-:-:S02]  /*33820*/  IMAD.MOV.U32 R17, RZ, RZ, R6 ;  /* 0x000000ffff117224 */ /* 0x000fc400078e0006 */
[----:B------:R-:W-:-:S15]  /*33830*/  IMAD.MOV.U32 R3, RZ, RZ, R7 ;  /* 0x000000ffff037224 */ /* 0x000fde00078e0007 */
[----:B------:R-:W-:Y:S01]  /*33840*/  NOP ;  /* 0x0000000000007918 */ /* 0x000fe20000000000 */
[----:B------:R0:W-:Y:S04]  /*33850*/  STL.64 [R1+0x350], R28 ;  /* 0x0003501c01007387 */ /* 0x0001e80000100a00 */
[----:B------:R1:W-:Y:S04]  /*33860*/  STL.64 [R1+0x358], R30 ;  /* 0x0003581e01007387 */ /* 0x0003e80000100a00 */
[----:B0-----:R-:W2:Y:S04]  /*33870*/  LDL.LU R28, [R1+0xac0] ;  /* 0x000ac000011c7983 */ /* 0x001ea80000300800 */
[----:B------:R-:W2:Y:S04]  /*33880*/  LDL.LU R29, [R1+0xac4] ;  /* 0x000ac400011d7983 */ /* 0x000ea80000300800 */
[----:B-1----:R-:W2:Y:S04]  /*33890*/  LDL.LU R30, [R1+0xac8] ;  /* 0x000ac800011e7983 */ /* 0x002ea80000300800 */
[----:B------:R-:W2:Y:S04]  /*338a0*/  LDL.LU R31, [R1+0xacc] ;  /* 0x000acc00011f7983 */ /* 0x000ea80000300800 */
        /* <DEDUP_REMOVED lines=8> */
[----:B------:R0:W-:Y:S04]  /*33930*/  STL.64 [R1+0x340], R56 ;  /* 0x0003403801007387 */ /* 0x0001e80000100a00 */
[----:B------:R-:W-:Y:S01]  /*33940*/  STL.64 [R1+0x348], R58 ;  /* 0x0003483a01007387 */ /* 0x000fe20000100a00 */
[----:B0-----:R-:W-:-:S03]  /*33950*/  IMAD.MOV.U32 R56, RZ, RZ, R42 ;  /* 0x000000ffff387224 */ /* 0x001fc600078e002a */
[----:B------:R-:W2:Y:S04]  /*33960*/  LDL.LU.64 R42, [R1+0x2630] ;  /* 0x00263000012a7983 */ /* 0x000ea80000300a00 */
[----:B------:R-:W2:Y:S04]  /*33970*/  LDL.LU.64 R40, [R1+0x2628] ;  /* 0x0026280001287983 */ /* 0x000ea80000300a00 */
[----:B------:R-:W2:Y:S04]  /*33980*/  LDL.LU.64 R46, [R1+0x2620] ;  /* 0x00262000012e7983 */ /* 0x000ea80000300a00 */
[----:B------:R-:W3:Y:S04]  /*33990*/  LDL.LU.64 R44, [R1+0x2618] ;  /* 0x00261800012c7983 */ /* 0x000ee80000300a00 */
[----:B------:R-:W-:Y:S04]  /*339a0*/  STL.64 [R1+0x330], R48 ;  /* 0x0003303001007387 */ /* 0x000fe80000100a00 */
[----:B------:R2:W-:Y:S01]  /*339b0*/  STL.64 [R1+0x338], R50 ;  /* 0x0003383201007387 */ /* 0x0005e20000100a00 */
[----:B------:R-:W-:Y:S01]  /*339c0*/  LOP3.LUT R9, R61, 0x40, RZ, 0x3c, !PT ;  /* 0x000000403d097812 */ /* 0x000fe200078e3cff */
[----:B--2---:R-:W-:Y:S02]  /*339d0*/  HMMA.16816.F32.BF16 R48, R52, R46, R32 ;  /* 0x0000002e3430723c */ /* 0x004fe40000041820 */
[----:B------:R-:W2:-:S15]  /*339e0*/  LDL.LU R32, [R1+0xa90] ;  /* 0x000a900001207983 */ /* 0x000e9e0000300800 */
[----:B------:R-:W-:Y:S02]  /*339f0*/  NOP ;  /* 0x0000000000007918 */ /* 0x000fe40000000000 */
[----:B------:R-:W-:Y:S04]  /*33a00*/  STL.64 [R1+0x320], R48 ;  /* 0x0003203001007387 */ /* 0x000fe80000100a00 */
[----:B------:R-:W-:Y:S04]  /*33a10*/  STL.64 [R1+0x328], R50 ;  /* 0x0003283201007387 */ /* 0x000fe80000100a00 */
[----:B------:R-:W0:Y:S01]  /*33a20*/  LDSM.16.MT88.4 R48, [R9+UR5+0x2000] ;  /* 0x002000050930783b */ /* 0x000e220008004200 */
[C---:B------:R-:W-:Y:S03]  /*33a30*/  HMMA.16816.F32.BF16 R28, R52.reuse, R42, R28 ;  /* 0x0000002a341c723c */ /* 0x040fe6000004181c */
[----:B------:R-:W2:Y:S04]  /*33a40*/  LDL.LU R33, [R1+0xa94] ;  /* 0x000a940001217983 */ /* 0x000ea80000300800 */
[----:B------:R-:W2:Y:S04]  /*33a50*/  LDL.LU R34, [R1+0xa98] ;  /* 0x000a980001227983 */ /* 0x000ea80000300800 */
[----:B------:R-:W2:Y:S04]  /*33a60*/  LDL.LU R35, [R1+0xa9c] ;  /* 0x000a9c0001237983 */ /* 0x000ea80000300800 */
[----:B------:R-:W-:Y:S04]  /*33a70*/  STL.64 [R1+0x2548], R46 ;  /* 0x0025482e01007387 */ /* 0x000fe80000100a00 */
[----:B---3--:R1:W-:Y:S01]  /*33a80*/  STL.64 [R1+0x2540], R44 ;  /* 0x0025402c01007387 */ /* 0x0083e20000100a00 */
[C---:B------:R-:W-:Y:S03]  /*33a90*/  HMMA.16816.F32.BF16 R4, R52.reuse, R10, R4 ;  /* 0x0000000a3404723c */ /* 0x040fe60000041804 */
[----:B-1----:R-:W3:Y:S04]  /*33aa0*/  LDL.LU R44, [R1+0xa40] ;  /* 0x000a4000012c7983 */ /* 0x002ee80000300800 */
[----:B------:R-:W3:Y:S04]  /*33ab0*/  LDL.LU R45, [R1+0xa44] ;  /* 0x000a4400012d7983 */ /* 0x000ee80000300800 */
[----:B------:R-:W3:Y:S04]  /*33ac0*/  LDL.LU R46, [R1+0xa48] ;  /* 0x000a4800012e7983 */ /* 0x000ee80000300800 */
[----:B------:R-:W3:Y:S04]  /*33ad0*/  LDL.LU R47, [R1+0xa4c] ;  /* 0x000a4c00012f7983 */ /* 0x000ee80000300800 */
[----:B0-----:R-:W-:Y:S04]  /*33ae0*/  STL.64 [R1+0x24f8], R50 ;  /* 0x0024f83201007387 */ /* 0x001fe80000100a00 */
        /* <DEDUP_REMOVED lines=17> */
[----:B0-----:R-:W4:Y:S04]  /*33c00*/  LDL.LU.64 R6, [R1+0x2600] ;  /* 0x0026000001067983 */ /* 0x001f280000300a00 */
[----:B------:R-:W2:Y:S04]  /*33c10*/  LDL.LU.64 R4, [R1+0x25f8] ;  /* 0x0025f80001047983 */ /* 0x000ea80000300a00 */
[----:B------:R-:W-:Y:S04]  /*33c20*/  STL.64 [R1+0x2568], R10 ;  /* 0x0025680a01007387 */ /* 0x000fe80000100a00 */
[----:B------:R-:W-:Y:S01]  /*33c30*/  STL [R1+0x2560], R9 ;  /* 0x0025600901007387 */ /* 0x000fe20000100800 */
[----:B----4-:R-:W-:-:S15]  /*33c40*/  HMMA.16816.F32.BF16 R36, R52, R6, R36 ;  /* 0x000000063424723c */ /* 0x010fde0000041824 */
[----:B------:R-:W-:-:S04]  /*33c50*/  NOP ;  /* 0x0000000000007918 */ /* 0x000fc80000000000 */
[----:B------:R-:W-:Y:S04]  /*33c60*/  STL.64 [R1+0xaa0], R36 ;  /* 0x000aa02401007387 */ /* 0x000fe80000100a00 */
[----:B------:R0:W-:Y:S04]  /*33c70*/  STL.64 [R1+0xaa8], R38 ;  /* 0x000aa82601007387 */ /* 0x0001e80000100a00 */
[----:B0-----:R-:W4:Y:S04]  /*33c80*/  LDL.LU.64 R38, [R1+0x25f0] ;  /* 0x0025f00001267983 */ /* 0x001f280000300a00 */
[----:B------:R-:W3:Y:S04]  /*33c90*/  LDL.LU.64 R36, [R1+0x25e8] ;  /* 0x0025e80001247983 */ /* 0x000ee80000300a00 */
[----:B------:R-:W-:Y:S04]  /*33ca0*/  STL.64 [R1+0x2578], R6 ;  /* 0x0025780601007387 */ /* 0x000fe80000100a00 */
[----:B--2---:R0:W-:Y:S04]  /*33cb0*/  STL.64 [R1+0x2570], R4 ;  /* 0x0025700401007387 */ /* 0x0041e80000100a00 */
        /* <DEDUP_REMOVED lines=9> */
[----:B------:R-:W4:Y:S04]  /*33d50*/  LDL.LU.64 R32, [R1+0x25d8] ;  /* 0x0025d80001207983 */ /* 0x000f280000300a00 */
[----:B------:R-:W-:Y:S04]  /*33d60*/  STL.64 [R1+0x2588], R38 ;  /* 0x0025882601007387 */ /* 0x000fe80000100a00 */
[----:B---3--:R0:W-:Y:S04]  /*33d70*/  STL.64 [R1+0x2580], R36 ;  /* 0x0025802401007387 */ /* 0x0081e80000100a00 */
[----:B0-----:R-:W3:Y:S04]  /*33d80*/  LDL.LU R36, [R1+0xa80] ;  /* 0x000a800001247983 */ /* 0x001ee80000300800 */
[----:B------:R-:W3:Y:S04]  /*33d90*/  LDL.LU R37, [R1+0xa84] ;  /* 0x000a840001257983 */ /* 0x000ee80000300800 */
[----:B------:R-:W3:Y:S04]  /*33da0*/  LDL.LU R38, [R1+0xa88] ;  /* 0x000a880001267983 */ /* 0x000ee80000300800 */
[----:B------:R-:W3:Y:S01]  /*33db0*/  LDL.LU R39, [R1+0xa8c] ;  /* 0x000a8c0001277983 */ /* 0x000ee20000300800 */
[C---:B--2---:R-:W-:Y:S03]  /*33dc0*/  HMMA.16816.F32.BF16 R4, R52.reuse, R30, R4 ;  /* 0x0000001e3404723c */ /* 0x044fe60000041804 */
[----:B----4-:R-:W-:Y:S05]  /*33dd0*/  STL.64 [R1+0x2598], R34 ;  /* 0x0025982201007387 */ /* 0x010fea0000100a00 */
[----:B---3--:R-:W-:Y:S01]  /*33de0*/  HMMA.16816.F32.BF16 R36, R52, R34, R36 ;  /* 0x000000223424723c */ /* 0x008fe20000041824 */
[----:B------:R-:W-:-:S15]  /*33df0*/  STL.64 [R1+0x2590], R32 ;  /* 0x0025902001007387 */ /* 0x000fde0000100a00 */
[----:B------:R-:W-:-:S03]  /*33e00*/  NOP ;  /* 0x0000000000007918 */ /* 0x000fc60000000000 */
[----:B------:R-:W-:Y:S04]  /*33e10*/  STL.64 [R1+0xa80], R36 ;  /* 0x000a802401007387 */ /* 0x000fe80000100a00 */
[----:B------:R-:W-:Y:S04]  /*33e20*/  STL.64 [R1+0xa88], R38 ;  /* 0x000a882601007387 */ /* 0x000fe80000100a00 */
[----:B------:R-:W-:Y:S04]  /*33e30*/  STL.64 [R1+0x25a8], R30 ;  /* 0x0025a81e01007387 */ /* 0x000fe80000100a00 */
[----:B------:R-:W-:Y:S04]  /*33e40*/  STL.64 [R1+0x25a0], R28 ;  /* 0x0025a01c01007387 */ /* 0x000fe80000100a00 */
        /* <DEDUP_REMOVED lines=13> */
[----:B------:R-:W2:-:S15]  /*33f20*/  LDL.LU R44, [R1+0x160] ;  /* 0x00016000012c7983 */ /* 0x000e9e0000300800 */
[----:B------:R-:W-:Y:S02]  /*33f30*/  NOP ;  /* 0x0000000000007918 */ /* 0x000fe40000000000 */
        /* <DEDUP_REMOVED lines=8> */
[----:B--2---:R-:W-:Y:S04]  /*33fc0*/  STL.64 [R1+0x25b0], R44 ;  /* 0x0025b02c01007387 */ /* 0x004fe80000100a00 */
[----:B------:R0:W-:Y:S04]  /*33fd0*/  STL.64 [R1+0x25c0], R42 ;  /* 0x0025c02a01007387 */ /* 0x0001e80000100a00 */
        /* <DEDUP_REMOVED lines=14> */
[----:B0-----:R-:W2:Y:S04]  /*340c0*/  LDL.LU R42, [R1+0x1a8] ;  /* 0x0001a800012a7983 */ /* 0x001ea80000300800 */
[----:B------:R-:W2:Y:S04]  /*340d0*/  LDL.LU R43, [R1+0x1ac] ;  /* 0x0001ac00012b7983 */ /* 0x000ea80000300800 */
[----:B------:R-:W4:Y:S04]  /*340e0*/  LDL.64 R34, [R1+0x38] ;  /* 0x0000380001227983 */ /* 0x000f280000100a00 */
        /* <DEDUP_REMOVED lines=17> */
[----:B------:R0:W-:Y:S01]  /*34200*/  STL [R1+0x2510], R16 ;  /* 0x0025101001007387 */ /* 0x0001e20000100800 */
[----:B------:R-:W-:-:S03]  /*34210*/  IMAD.MOV.U32 R6, RZ, RZ, R17 ;  /* 0x000000ffff067224 */ /* 0x000fc600078e0011 */
[----:B0-----:R-:W2:Y:S04]  /*34220*/  LDL.LU R16, [R1+0x890] ;  /* 0x0008900001107983 */ /* 0x001ea80000300800 */
[----:B------:R-:W2:Y:S04]  /*34230*/  LDL.LU R17, [R1+0x894] ;  /* 0x0008940001117983 */ /* 0x000ea80000300800 */
[----:B------:R-:W2:Y:S04]  /*34240*/  LDL.LU R18, [R1+0x898] ;  /* 0x0008980001127983 */ /* 0x000ea80000300800 */
[----:B------:R-:W2:Y:S01]  /*34250*/  LDL.LU R19, [R1+0x89c] ;  /* 0x00089c0001137983 */ /* 0x000ea20000300800 */
[----:B---3--:R-:W-:Y:S03]  /*34260*/  HMMA.16816.F32.BF16 R52, R52, R14, R56 ;  /* 0x0000000e3434723c */ /* 0x008fe60000041838 */
[----:B------:R-:W2:Y:S04]  /*34270*/  LDL.LU.64 R58, [R1+0x25d0] ;  /* 0x0025d000013a7983 */ /* 0x000ea80000300a00 */
[----:B------:R-:W2:Y:S01]  /*34280*/  LDL.LU.64 R56, [R1+0x25c8] ;  /* 0x0025c80001387983 */ /* 0x000ea20000300a00 */
[----:B------:R-:W-:-:S02]  /*34290*/  IMAD.MOV.U32 R46, RZ, RZ, R2 ;  /* 0x000000ffff2e7224 */ /* 0x000fc400078e0002 */
[----:B------:R-:W-:-:S09]  /*342a0*/  IMAD.MOV.U32 R47, RZ, RZ, R0 ;  /* 0x000000ffff2f7224 */ /* 0x000fd200078e0000 */
[----:B------:R0:W-:Y:S04]  /*342b0*/  STL.64 [R1+0x310], R52 ;  /* 0x0003103401007387 */ /* 0x0001e80000100a00 */
[----:B------:R1:W-:Y:S04]  /*342c0*/  STL.64 [R1+0x318], R54 ;  /* 0x0003183601007387 */ /* 0x0003e80000100a00 */
[----:B0-----:R-:W3:Y:S04]  /*342d0*/  LDL.LU R52, [R1+0x150] ;  /* 0x0001500001347983 */ /* 0x001ee80000300800 */
[----:B------:R-:W3:Y:S04]  /*342e0*/  LDL.LU R53, [R1+0x154] ;  /* 0x0001540001357983 */ /* 0x000ee80000300800 */
[----:B-1----:R-:W3:Y:S04]  /*342f0*/  LDL.LU R54, [R1+0x158] ;  /* 0x0001580001367983 */ /* 0x002ee80000300800 */
[----:B------:R-:W3:Y:S04]  /*34300*/  LDL.LU R55, [R1+0x15c] ;  /* 0x00015c0001377983 */ /* 0x000ee80000300800 */
[----:B------:R0:W-:Y:S04]  /*34310*/  STL.64 [R1+0x2508], R14 ;  /* 0x0025080e01007387 */ /* 0x0001e80000100a00 */
[----:B------:R-:W-:Y:S04]  /*34320*/  STL.64 [R1+0x2500], R12 ;  /* 0x0025000c01007387 */ /* 0x000fe80000100a00 */
[----:B0-----:R-:W3:Y:S01]  /*34330*/  LDL.64 R14, [R1+0x8] ;  /* 0x00000800010e7983 */ /* 0x001ee20000100a00 */
[----:B--2---:R-:W-:Y:S03]  /*34340*/  HMMA.16816.F32.BF16 R44, R56, R46, R40 ;  /* 0x0000002e382c723c */ /* 0x004fe60000041828 */
[----:B------:R-:W2:-:S15]  /*34350*/  LDL.LU.64 R42, [R1+0x25c0] ;  /* 0x0025c000012a7983 */ /* 0x000e9e0000300a00 */
[----:B------:R-:W-:Y:S01]  /*34360*/  NOP ;  /* 0x0000000000007918 */ /* 0x000fe20000000000 */
[----:B------:R-:W-:Y:S04]  /*34370*/  STL.64 [R1+0x1a0], R44 ;  /* 0x0001a02c01007387 */ /* 0x000fe80000100a00 */
[----:B------:R0:W-:Y:S04]  /*34380*/  STL.64 [R1+0x1a8], R46 ;  /* 0x0001a82e01007387 */ /* 0x0001e80000100a00 */
[----:B0-----:R-:W3:Y:S04]  /*34390*/  LDL.LU.64 R46, [R1+0x25b8] ;  /* 0x0025b800012e7983 */ /* 0x001ee80000300a00 */
[----:B------:R-:W3:Y:S01]  /*343a0*/  LDL.LU.64 R44, [R1+0x25b0] ;  /* 0x0025b000012c7983 */ /* 0x000ee20000300a00 */
[----:B----4-:R-:W-:Y:S01]  /*343b0*/  HMMA.16816.F32.BF16 R28, R56, R34, R28 ;  /* 0x00000022381c723c */ /* 0x010fe2000004181c */
[----:B------:R-:W-:-:S07]  /*343c0*/  IMAD.MOV.U32 R7, RZ, RZ, R3 ;  /* 0x000000ffff077224 */ /* 0x000fce00078e0003 */
[----:B------:R-:W-:Y:S01]  /*343d0*/  HMMA.16816.F32.BF16 R4, R56, R6, R36 ;  /* 0x000000063804723c */ /* 0x000fe20000041824 */
[----:B------:R-:W-:Y:S02]  /*343e0*/  IMAD.MOV.U32 R60, RZ, RZ, R34 ;  /* 0x000000ffff3c7224 */ /* 0x000fe400078e0022 */
[----:B------:R-:W-:-:S08]  /*343f0*/  IMAD.MOV.U32 R3, RZ, RZ, R35 ;  /* 0x000000ffff037224 */ /* 0x000fd000078e0023 */
[----:B------:R-:W-:Y:S04]  /*34400*/  STL.64 [R1+0x190], R28 ;  /* 0x0001901c01007387 */ /* 0x000fe80000100a00 */
[----:B------:R0:W-:Y:S04]  /*34410*/  STL.64 [R1+0x198], R30 ;  /* 0x0001981e01007387 */ /* 0x0001e80000100a00 */
[----:B0-----:R-:W4:Y:S04]  /*34420*/  LDL.LU.64 R30, [R1+0x25a8] ;  /* 0x0025a800011e7983 */ /* 0x001f280000300a00 */
        /* <DEDUP_REMOVED lines=9> */
[C---:B--2---:R-:W-:Y:S03]  /*344c0*/  HMMA.16816.F32.BF16 R40, R56.reuse, R42, R8 ;  /* 0x0000002a3828723c */ /* 0x044fe60000041808 */
[----:B------:R-:W2:Y:S04]  /*344d0*/  LDL.LU.64 R10, [R1+0x2568] ;  /* 0x00256800010a7983 */ /* 0x000ea80000300a00 */
[----:B------:R-:W2:Y:S01]  /*344e0*/  LDL.LU R9, [R1+0x2560] ;  /* 0x0025600001097983 */ /* 0x000ea20000300800 */
[----:B---3--:R-:W-:Y:S11]  /*344f0*/  HMMA.16816.F32.BF16 R44, R56, R14, R44 ;  /* 0x0000000e382c723c */ /* 0x008ff6000004182c */
[----:B------:R-:W-:Y:S04]  /*34500*/  STL.64 [R1+0x170], R40 ;  /* 0x0001702801007387 */ /* 0x000fe80000100a00 */
[----:B------:R0:W-:Y:S04]  /*34510*/  STL.64 [R1+0x178], R42 ;  /* 0x0001782a01007387 */ /* 0x0001e80000100a00 */
[----:B0-----:R-:W3:Y:S04]  /*34520*/  LDL.LU.64 R42, [R1+0x2558] ;  /* 0x00255800012a7983 */ /* 0x001ee80000300a00 */
[----:B------:R-:W2:Y:S04]  /*34530*/  LDL.LU.64 R40, [R1+0x2550] ;  /* 0x0025500001287983 */ /* 0x000ea80000300a00 */
[----:B------:R-:W-:Y:S04]  /*34540*/  STL.64 [R1+0x160], R44 ;  /* 0x0001602c01007387 */ /* 0x000fe80000100a00 */
[----:B------:R0:W-:Y:S04]  /*34550*/  STL.64 [R1+0x168], R46 ;  /* 0x0001682e01007387 */ /* 0x0001e80000100a00 */
[----:B0-----:R-:W2:Y:S04]  /*34560*/  LDL.LU.64 R46, [R1+0x2548] ;  /* 0x00254800012e7983 */ /* 0x001ea80000300a00 */
[----:B------:R-:W3:Y:S01]  /*34570*/  LDL.LU.64 R44, [R1+0x2540] ;  /* 0x00254000012c7983 */ /* 0x000ee20000300a00 */
[----:B------:R-:W-:-:S02]  /*34580*/  IMAD.MOV.U32 R2, RZ, RZ, R14 ;  /* 0x000000ffff027224 */ /* 0x000fc400078e000e */
[----:B------:R-:W-:Y:S02]  /*34590*/  IMAD.MOV.U32 R0, RZ, RZ, R15 ;  /* 0x000000ffff007224 */ /* 0x000fe400078e000f */
[C---:B--2---:R-:W-:Y:S01]  /*345a0*/  HMMA.16816.F32.BF16 R12, R56.reuse, R46, R52 ;  /* 0x0000002e380c723c */ /* 0x044fe20000041834 */
[----:B------:R-:W0:Y:S04]  /*345b0*/  LDSM.16.MT88.4 R52, [R9+UR5+0x2080] ;  /* 0x002080050934783b */ /* 0x000e280008004200 */
[----:B------:R-:W-:Y:S04]  /*345c0*/  STL.64 [R1+0x24a0], R46 ;  /* 0x0024a02e01007387 */ /* 0x000fe80000100a00 */
[----:B---3--:R-:W-:Y:S10]  /*345d0*/  STL.64 [R1+0x2498], R44 ;  /* 0x0024982c01007387 */ /* 0x008ff40000100a00 */
        /* <DEDUP_REMOVED lines=9> */
[----:B------:R-:W-:Y:S04]  /*34670*/  STL.64 [R1+0x24c0], R10 ;  /* 0x0024c00a01007387 */ /* 0x000fe80000100a00 */
[----:B------:R4:W-:Y:S01]  /*34680*/  STL [R1+0x24b8], R9 ;  /* 0x0024b80901007387 */ /* 0x0009e20000100800 */
[C---:B0-----:R-:W-:Y:S08]  /*34690*/  HMMA.16816.F32.BF16 R12, R56.reuse, R10, R20 ;  /* 0x0000000a380c723c */ /* 0x041ff00000041814 */
[C---:B----4-:R-:W-:Y:S11]  /*346a0*/  HMMA.16816.F32.BF16 R8, R56.reuse, R6, R24 ;  /* 0x000000063808723c */ /* 0x050ff60000041818 */
[----:B------:R-:W-:Y:S04]  /*346b0*/  STL.64 [R1+0x880], R12 ;  /* 0x0008800c01007387 */ /* 0x000fe80000100a00 */
[----:B------:R-:W-:Y:S04]  /*346c0*/  STL.64 [R1+0x888], R14 ;  /* 0x0008880e01007387 */ /* 0x000fe80000100a00 */
[----:B------:R0:W-:Y:S04]  /*346d0*/  STL.64 [R1+0x2480], R6 ;  /* 0x0024800601007387 */ /* 0x0001e80000100a00 */
[----:B------:R-:W-:Y:S04]  /*346e0*/  STL.64 [R1+0x2478], R4 ;  /* 0x0024780401007387 */ /* 0x000fe80000100a00 */
[----:B------:R-:W-:Y:S04]  /*346f0*/  STL.64 [R1+0x870], R8 ;  /* 0x0008700801007387 */ /* 0x000fe80000100a00 */
[----:B------:R1:W-:Y:S04]  /*34700*/  STL.64 [R1+0x878], R10 ;  /* 0x0008780a01007387 */ /* 0x0003e80000100a00 */
[----:B0-----:R-:W2:Y:S01]  /*34710*/  LDL.64 R6, [R1+0x28] ;  /* 0x0000280001067983 */ /* 0x001ea20000100a00 */
[----:B-1----:R-:W-:Y:S03]  /*34720*/  HMMA.16816.F32.BF16 R8, R56, R38, R48 ;  /* 0x000000263808723c */ /* 0x002fe60000041830 */
[----:B--2---:R0:W-:Y:S04]  /*34730*/  STL.64 [R1+0x24c8], R6 ;  /* 0x0024c80601007387 */ /* 0x0041e80000100a00 */
[----:B------:R-:W2:-:S12]  /*34740*/  LDL.LU R4, [R1+0x630] ;  /* 0x0006300001047983 */ /* 0x000e980000300800 */
[----:B------:R-:W-:Y:S04]  /*34750*/  STL.64 [R1+0x860], R8 ;  /* 0x0008600801007387 */ /* 0x000fe80000100a00 */
[----:B------:R-:W-:Y:S04]  /*34760*/  STL.64 [R1+0x868], R10 ;  /* 0x0008680a01007387 */ /* 0x000fe80000100a00 */
[----:B------:R-:W2:Y:S04]  /*34770*/  LDL.LU R5, [R1+0x634] ;  /* 0x0006340001057983 */ /* 0x000ea80000300800 */
[----:B0-----:R-:W3:Y:S04]  /*34780*/  LDL.LU R6, [R1+0x638] ;  /* 0x0006380001067983 */ /* 0x001ee80000300800 */
        /* <DEDUP_REMOVED lines=25> */
[----:B---3--:R0:W-:Y:S04]  /*34920*/  STL.64 [R1+0x24d8], R6 ;  /* 0x0024d80601007387 */ /* 0x0081e80000100a00 */
[----:B--2---:R-:W-:Y:S04]  /*34930*/  STL.64 [R1+0x24d0], R4 ;  /* 0x0024d00401007387 */ /* 0x004fe80000100a00 */
[----:B0-----:R-:W2:Y:S04]  /*34940*/  LDL.64 R6, [R1+0x48] ;  /* 0x0000480001067983 */ /* 0x001ea80000100a00 */
[----:B------:R-:W-:Y:S04]  /*34950*/  STL.64 [R1+0x2470], R38 ;  /* 0x0024702601007387 */ /* 0x000fe80000100a00 */
[----:B------:R0:W-:Y:S04]  /*34960*/  STL.64 [R1+0x2468], R36 ;  /* 0x0024682401007387 */ /* 0x0001e80000100a00 */
[----:B0-----:R-:W3:Y:S04]  /*34970*/  LDL.LU R36, [R1+0x620] ;  /* 0x0006200001247983 */ /* 0x001ee80000300800 */
[----:B------:R-:W3:Y:S04]  /*34980*/  LDL.LU R37, [R1+0x624] ;  /* 0x0006240001257983 */ /* 0x000ee80000300800 */
[----:B------:R-:W2:Y:S04]  /*34990*/  LDL.LU R38, [R1+0x628] ;  /* 0x0006280001267983 */ /* 0x000ea80000300800 */
[----:B------:R-:W2:Y:S01]  /*349a0*/  LDL.LU R39, [R1+0x62c] ;  /* 0x00062c0001277983 */ /* 0x000ea20000300800 */
[C---:B----4-:R-:W-:Y:S08]  /*349b0*/  HMMA.16816.F32.BF16 R8, R56.reuse, R34, R44 ;  /* 0x000000223808723c */ /* 0x050ff0000004182c */
[C---:B------:R-:W-:Y:S01]  /*349c0*/  HMMA.16816.F32.BF16 R24, R56.reuse, R30, R24 ;  /* 0x0000001e3818723c */ /* 0x040fe20000041818 */
[----:B--2---:R-:W-:Y:S04]  /*349d0*/  STL.64 [R1+0x24e8], R38 ;  /* 0x0024e82601007387 */ /* 0x004fe80000100a00 */
[----:B---3--:R0:W-:Y:S04]  /*349e0*/  STL.64 [R1+0x24e0], R36 ;  /* 0x0024e02401007387 */ /* 0x0081e80000100a00 */
[----:B0-----:R-:W2:Y:S04]  /*349f0*/  LDL.LU R36, [R1+0x1020] ;  /* 0x0010200001247983 */ /* 0x001ea80000300800 */
[----:B------:R-:W2:Y:S04]  /*34a00*/  LDL.LU R37, [R1+0x1024] ;  /* 0x0010240001257983 */ /* 0x000ea80000300800 */
[----:B------:R-:W2:Y:S04]  /*34a10*/  LDL.LU R38, [R1+0x1028] ;  /* 0x0010280001267983 */ /* 0x000ea80000300800 */
[----:B------:R-:W2:Y:S04]  /*34a20*/  LDL.LU R39, [R1+0x102c] ;  /* 0x00102c0001277983 */ /* 0x000ea80000300800 */
[----:B------:R-:W3:Y:S04]  /*34a30*/  LDL.LU R52, [R1+0x5f0] ;  /* 0x0005f00001347983 */ /* 0x000ee80000300800 */
[----:B------:R0:W-:Y:S04]  /*34a40*/  STL.64 [R1+0x850], R8 ;  /* 0x0008500801007387 */ /* 0x0001e80000100a00 */
[----:B------:R1:W-:Y:S04]  /*34a50*/  STL.64 [R1+0x858], R10 ;  /* 0x0008580a01007387 */ /* 0x0003e80000100a00 */
[----:B------:R-:W3:Y:S04]  /*34a60*/  LDL.LU R53, [R1+0x5f4] ;  /* 0x0005f40001357983 */ /* 0x000ee80000300800 */
[----:B------:R-:W3:Y:S04]  /*34a70*/  LDL.LU R54, [R1+0x5f8] ;  /* 0x0005f80001367983 */ /* 0x000ee80000300800 */
[----:B------:R-:W3:Y:S04]  /*34a80*/  LDL.LU R55, [R1+0x5fc] ;  /* 0x0005fc0001377983 */ /* 0x000ee80000300800 */
[----:B0-----:R-:W4:Y:S04]  /*34a90*/  LDL.LU R8, [R1+0x610] ;  /* 0x0006100001087983 */ /* 0x001f280000300800 */
[----:B------:R-:W4:Y:S04]  /*34aa0*/  LDL.LU R9, [R1+0x614] ;  /* 0x0006140001097983 */ /* 0x000f280000300800 */
[----:B-1----:R-:W4:Y:S04]  /*34ab0*/  LDL.LU R10, [R1+0x618] ;  /* 0x00061800010a7983 */ /* 0x002f280000300800 */
[----:B------:R-:W4:Y:S04]  /*34ac0*/  LDL.LU R11, [R1+0x61c] ;  /* 0x00061c00010b7983 */ /* 0x000f280000300800 */
[----:B------:R-:W4:Y:S04]  /*34ad0*/  LDL.64 R42, [R1+0x18] ;  /* 0x00001800012a7983 */ /* 0x000f280000100a00 */
        /* <DEDUP_REMOVED lines=30> */
[----:B------:R-:W2:Y:S01]  /*34cc0*/  LDL.LU.64 R48, [R1+0x24f0] ;  /* 0x0024f00001307983 */ /* 0x000ea20000300a00 */
[----:B------:R-:W-:-:S02]  /*34cd0*/  IMAD.MOV.U32 R34, RZ, RZ, R60 ;  /* 0x000000ffff227224 */ /* 0x000fc400078e003c */
[----:B------:R-:W-:Y:S02]  /*34ce0*/  IMAD.MOV.U32 R17, RZ, RZ, R6 ;  /* 0x000000ffff117224 */ /* 0x000fe400078e0006 */
[----:B------:R-:W-:-:S07]  /*34cf0*/  IMAD.MOV.U32 R60, RZ, RZ, R7 ;  /* 0x000000ffff3c7224 */ /* 0x000fce00078e0007 */
[----:B------:R-:W-:Y:S04]  /*34d00*/  STL.64 [R1+0x140], R56 ;  /* 0x0001403801007387 */ /* 0x000fe80000100a00 */
[----:B------:R-:W-:Y:S01]  /*34d10*/  STL.64 [R1+0x148], R58 ;  /* 0x0001483a01007387 */ /* 0x000fe20000100a00 */
[----:B--2---:R-:W-:-:S15]  /*34d20*/  HMMA.16816.F32.BF16 R36, R48, R6, R36 ;  /* 0x000000063024723c */ /* 0x004fde0000041824 */
[----:B------:R-:W-:-:S04]  /*34d30*/  NOP ;  /* 0x0000000000007918 */ /* 0x000fc80000000000 */
[----:B------:R-:W-:Y:S04]  /*34d40*/  STL.64 [R1+0x1020], R36 ;  /* 0x0010202401007387 */ /* 0x000fe80000100a00 */
[----:B------:R0:W-:Y:S04]  /*34d50*/  STL.64 [R1+0x1028], R38 ;  /* 0x0010282601007387 */ /* 0x0001e80000100a00 */
[----:B0-----:R-:W2:Y:S04]  /*34d60*/  LDL.LU.64 R38, [R1+0x24e8] ;  /* 0x0024e80001267983 */ /* 0x001ea80000300a00 */
[----:B------:R-:W2:Y:S04]  /*34d70*/  LDL.LU.64 R36, [R1+0x24e0] ;  /* 0x0024e00001247983 */ /* 0x000ea80000300a00 */
[----:B------:R-:W2:Y:S04]  /*34d80*/  LDL.LU.64 R6, [R1+0x24d8] ;  /* 0x0024d80001067983 */ /* 0x000ea80000300a00 */
[----:B------:R-:W2:Y:S01]  /*34d90*/  LDL.LU.64 R4, [R1+0x24d0] ;  /* 0x0024d00001047983 */ /* 0x000ea20000300a00 */
[----:B------:R-:W-:-:S07]  /*34da0*/  IMAD.MOV.U32 R35, RZ, RZ, R3 ;  /* 0x000000ffff237224 */ /* 0x000fce00078e0003 */
[C---:B--2---:R-:W-:Y:S01]  /*34db0*/  HMMA.16816.F32.BF16 R32, R48.reuse, R34, R4 ;  /* 0x000000223020723c */ /* 0x044fe20000041804 */
[----:B------:R-:W2:Y:S07]  /*34dc0*/  LDL.LU.64 R6, [R1+0x24c8] ;  /* 0x0024c80001067983 */ /* 0x000eae0000300a00 */
[----:B----4-:R-:W-:Y:S11]  /*34dd0*/  HMMA.16816.F32.BF16 R8, R48, R42, R8 ;  /* 0x0000002a3008723c */ /* 0x010ff60000041808 */
[----:B------:R-:W-:Y:S04]  /*34de0*/  STL.64 [R1+0x630], R32 ;  /* 0x0006302001007387 */ /* 0x000fe80000100a00 */
[----:B------:R2:W-:Y:S01]  /*34df0*/  STL.64 [R1+0x638], R34 ;  /* 0x0006382201007387 */ /* 0x0005e20000100a00 */
[----:B------:R-:W-:-:S02]  /*34e00*/  IMAD.MOV.U32 R58, RZ, RZ, R2 ;  /* 0x000000ffff3a7224 */ /* 0x000fc400078e0002 */
[----:B------:R-:W-:Y:S02]  /*34e10*/  IMAD.MOV.U32 R59, RZ, RZ, R0 ;  /* 0x000000ffff3b7224 */ /* 0x000fe400078e0000 */
[----:B------:R-:W-:-:S05]  /*34e20*/  IMAD.MOV.U32 R3, RZ, RZ, R43 ;  /* 0x000000ffff037224 */ /* 0x000fca00078e002b */
[C---:B------:R-:W-:Y:S08]  /*34e30*/  HMMA.16816.F32.BF16 R56, R48.reuse, R58, R44 ;  /* 0x0000003a3038723c */ /* 0x040ff0000004182c */
[----:B--2---:R-:W-:Y:S01]  /*34e40*/  HMMA.16816.F32.BF16 R32, R48, R6, R36 ;  /* 0x000000063020723c */ /* 0x004fe20000041824 */
[----:B------:R-:W-:Y:S02]  /*34e50*/  IMAD.MOV.U32 R2, RZ, RZ, R6 ;  /* 0x000000ffff027224 */ /* 0x000fe400078e0006 */
        /* <DEDUP_REMOVED lines=16> */
[----:B------:R0:W-:Y:S04]  /*34f60*/  STL.64 [R1+0x610], R8 ;  /* 0x0006100801007387 */ /* 0x0001e80000100a00 */
[----:B------:R1:W-:Y:S01]  /*34f70*/  STL.64 [R1+0x618], R10 ;  /* 0x0006180a01007387 */ /* 0x0003e20000100a00 */
[----:B0-----:R-:W-:-:S03]  /*34f80*/  IMAD.MOV.U32 R8, RZ, RZ, R42 ;  /* 0x000000ffff087224 */ /* 0x001fc600078e002a */
[----:B-1----:R-:W4:Y:S04]  /*34f90*/  LDL.LU.64 R10, [R1+0x24c0] ;  /* 0x0024c000010a7983 */ /* 0x002f280000300a00 */
[----:B------:R-:W2:Y:S04]  /*34fa0*/  LDL.LU R9, [R1+0x24b8] ;  /* 0x0024b80001097983 */ /* 0x000ea80000300800 */
[----:B------:R-:W2:Y:S04]  /*34fb0*/  LDL.LU.64 R42, [R1+0x24b0] ;  /* 0x0024b000012a7983 */ /* 0x000ea80000300a00 */
[----:B------:R-:W2:Y:S04]  /*34fc0*/  LDL.LU.64 R40, [R1+0x24a8] ;  /* 0x0024a80001287983 */ /* 0x000ea80000300a00 */
[----:B------:R-:W3:Y:S04]  /*34fd0*/  LDL.LU.64 R46, [R1+0x24a0] ;  /* 0x0024a000012e7983 */ /* 0x000ee80000300a00 */
[----:B------:R-:W2:Y:S04]  /*34fe0*/  LDL.LU.64 R44, [R1+0x2498] ;  /* 0x00249800012c7983 */ /* 0x000ea80000300a00 */
[----:B------:R-:W-:Y:S04]  /*34ff0*/  STL.64 [R1+0x600], R56 ;  /* 0x0006003801007387 */ /* 0x000fe80000100a00 */
[----:B------:R3:W-:Y:S02]  /*35000*/  STL.64 [R1+0x608], R58 ;  /* 0x0006083a01007387 */ /* 0x0007e40000100a00 */
[----:B---3--:R-:W-:Y:S02]  /*35010*/  HMMA.16816.F32.BF16 R56, R48, R46, R52 ;  /* 0x0000002e3038723c */ /* 0x008fe40000041834 */
[----:B------:R-:W3:-:S15]  /*35020*/  LDL.LU R52, [R1+0xe80] ;  /* 0x000e800001347983 */ /* 0x000ede0000300800 */
[----:B------:R-:W-:Y:S02]  /*35030*/  NOP ;  /* 0x0000000000007918 */ /* 0x000fe40000000000 */
[----:B------:R-:W-:Y:S04]  /*35040*/  STL.64 [R1+0x5f0], R56 ;  /* 0x0005f03801007387 */ /* 0x000fe80000100a00 */
[----:B------:R-:W-:Y:S04]  /*35050*/  STL.64 [R1+0x5f8], R58 ;  /* 0x0005f83a01007387 */ /* 0x000fe80000100a00 */
[----:B--2---:R-:W0:Y:S01]  /*35060*/  LDSM.16.MT88.4 R56, [R9+UR5+0x2100] ;  /* 0x002100050938783b */ /* 0x004e220008004200 */
[C---:B------:R-:W-:Y:S03]  /*35070*/  HMMA.16816.F32.BF16 R32, R48.reuse, R42, R32 ;  /* 0x0000002a3020723c */ /* 0x040fe60000041820 */
[----:B------:R-:W3:Y:S04]  /*35080*/  LDL.LU R53, [R1+0xe84] ;  /* 0x000e840001357983 */ /* 0x000ee80000300800 */
[----:B------:R-:W3:Y:S04]  /*35090*/  LDL.LU R54, [R1+0xe88] ;  /* 0x000e880001367983 */ /* 0x000ee80000300800 */
[----:B------:R-:W3:Y:S04]  /*350a0*/  LDL.LU R55, [R1+0xe8c] ;  /* 0x000e8c0001377983 */ /* 0x000ee80000300800 */
[----:B------:R-:W-:Y:S04]  /*350b0*/  STL.64 [R1+0x23d8], R46 ;  /* 0x0023d82e01007387 */ /* 0x000fe80000100a00 */
[----:B------:R1:W-:Y:S01]  /*350c0*/  STL.64 [R1+0x23d0], R44 ;  /* 0x0023d02c01007387 */ /* 0x0003e20000100a00 */
[C---:B----4-:R-:W-:Y:S03]  /*350d0*/  HMMA.16816.F32.BF16 R4, R48.reuse, R10, R4 ;  /* 0x0000000a3004723c */ /* 0x050fe60000041804 */
[----:B-1----:R-:W2:Y:S04]  /*350e0*/  LDL.LU R44, [R1+0xe30] ;  /* 0x000e3000012c7983 */ /* 0x002ea80000300800 */
[----:B------:R-:W2:Y:S04]  /*350f0*/  LDL.LU R45, [R1+0xe34] ;  /* 0x000e3400012d7983 */ /* 0x000ea80000300800 */
[----:B------:R-:W2:Y:S04]  /*35100*/  LDL.LU R46, [R1+0xe38] ;  /* 0x000e3800012e7983 */ /* 0x000ea80000300800 */
[----:B------:R-:W2:Y:S04]  /*35110*/  LDL.LU R47, [R1+0xe3c] ;  /* 0x000e3c00012f7983 */ /* 0x000ea80000300800 */
        /* <DEDUP_REMOVED lines=38> */
[----:B0-----:R-:W2:Y:S04]  /*35380*/  LDL.LU.64 R54, [R1+0x2460] ;  /* 0x0024600001367983 */ /* 0x001ea80000300a00 */
[----:B------:R-:W2:Y:S04]  /*35390*/  LDL.LU.64 R52, [R1+0x2458] ;  /* 0x0024580001347983 */ /* 0x000ea80000300a00 */
[----:B------:R-:W-:Y:S04]  /*353a0*/  STL.64 [R1+0x23f8], R38 ;  /* 0x0023f82601007387 */ /* 0x000fe80000100a00 */
[----:B----4-:R0:W-:Y:S04]  /*353b0*/  STL.64 [R1+0x23f0], R36 ;  /* 0x0023f02401007387 */ /* 0x0101e80000100a00 */
[----:B0-----:R-:W4:Y:S04]  /*353c0*/  LDL.LU R36, [R1+0xe70] ;  /* 0x000e700001247983 */ /* 0x001f280000300800 */
[----:B------:R-:W4:Y:S04]  /*353d0*/  LDL.LU R37, [R1+0xe74] ;  /* 0x000e740001257983 */ /* 0x000f280000300800 */
[----:B------:R-:W4:Y:S04]  /*353e0*/  LDL.LU R38, [R1+0xe78] ;  /* 0x000e780001267983 */ /* 0x000f280000300800 */
[----:B------:R-:W4:Y:S01]  /*353f0*/  LDL.LU R39, [R1+0xe7c] ;  /* 0x000e7c0001277983 */ /* 0x000f220000300800 */
[C---:B---3--:R-:W-:Y:S03]  /*35400*/  HMMA.16816.F32.BF16 R4, R48.reuse, R30, R4 ;  /* 0x0000001e3004723c */ /* 0x048fe60000041804 */
[----:B------:R-:W-:Y:S04]  /*35410*/  STL.64 [R1+0x2408], R34 ;  /* 0x0024082201007387 */ /* 0x000fe80000100a00 */
[----:B------:R-:W-:Y:S01]  /*35420*/  STL.64 [R1+0x2400], R32 ;  /* 0x0024002001007387 */ /* 0x000fe20000100a00 */
[----:B----4-:R-:W-:-:S15]  /*35430*/  HMMA.16816.F32.BF16 R36, R48, R34, R36 ;  /* 0x000000223024723c */ /* 0x010fde0000041824 */
[----:B------:R-:W-:-:S04]  /*35440*/  NOP ;  /* 0x0000000000007918 */ /* 0x000fc80000000000 */
        /* <DEDUP_REMOVED lines=13> */
[----:B------:R-:W-:Y:S01]  /*35520*/  STL.64 [R1+0x2430], R20 ;  /* 0x0024301401007387 */ /* 0x000fe20000100a00 */
[----:B------:R-:W-:-:S12]  /*35530*/  IMAD.MOV.U32 R58, RZ, RZ, R17 ;  /* 0x000000ffff3a7224 */ /* 0x000fd800078e0011 */
[----:B------:R-:W-:Y:S04]  /*35540*/  STL.64 [R1+0xe40], R4 ;  /* 0x000e400401007387 */ /* 0x000fe80000100a00 */
[----:B------:R0:W-:Y:S04]  /*35550*/  STL.64 [R1+0xe48], R6 ;  /* 0x000e480601007387 */ /* 0x0001e80000100a00 */
[----:B------:R-:W3:Y:S01]  /*35560*/  LDL.LU R17, [R1+0x2450] ;  /* 0x0024500001117983 */ /* 0x000ee20000300800 */
[----:B0-----:R-:W-:Y:S01]  /*35570*/  HMMA.16816.F32.BF16 R4, R48, R18, R44 ;  /* 0x000000123004723c */ /* 0x001fe2000004182c */
[----:B------:R-:W-:-:S15]  /*35580*/  IMAD.MOV.U32 R38, RZ, RZ, R8 ;  /* 0x000000ffff267224 */ /* 0x000fde00078e0008 */
[----:B------:R-:W-:-:S03]  /*35590*/  NOP ;  /* 0x0000000000007918 */ /* 0x000fc60000000000 */
        /* <DEDUP_REMOVED lines=18> */
[----:B------:R-:W4:Y:S04]  /*356c0*/  LDL.64 R22, [R1+0x38] ;  /* 0x0000380001167983 */ /* 0x000f280000100a00 */
[----:B------:R-:W4:Y:S04]  /*356d0*/  LDL.LU R24, [R1+0x4a0] ;  /* 0x0004a00001187983 */ /* 0x000f280000300800 */
[----:B------:R-:W4:Y:S04]  /*356e0*/  LDL.LU R25, [R1+0x4a4] ;  /* 0x0004a40001197983 */ /* 0x000f280000300800 */
[----:B------:R-:W4:Y:S04]  /*356f0*/  LDL.LU R26, [R1+0x4a8] ;  /* 0x0004a800011a7983 */ /* 0x000f280000300800 */
[----:B------:R-:W4:Y:S04]  /*35700*/  LDL.LU R27, [R1+0x4ac] ;  /* 0x0004ac00011b7983 */ /* 0x000f280000300800 */
[----:B------:R-:W4:Y:S04]  /*35710*/  LDL.64 R46, [R1+0x8] ;  /* 0x00000800012e7983 */ /* 0x000f280000100a00 */
[----:B------:R-:W-:Y:S04]  /*35720*/  STL.64 [R1+0x23b8], R18 ;  /* 0x0023b81201007387 */ /* 0x000fe80000100a00 */
[----:B---3--:R0:W-:Y:S04]  /*35730*/  STL.64 [R1+0x23b0], R16 ;  /* 0x0023b01001007387 */ /* 0x0081e80000100a00 */
[----:B0-----:R-:W3:Y:S04]  /*35740*/  LDL.LU R16, [R1+0x5e0] ;  /* 0x0005e00001107983 */ /* 0x001ee80000300800 */
[----:B------:R-:W3:Y:S04]  /*35750*/  LDL.LU R17, [R1+0x5e4] ;  /* 0x0005e40001117983 */ /* 0x000ee80000300800 */
[----:B------:R-:W3:Y:S04]  /*35760*/  LDL.LU R18, [R1+0x5e8] ;  /* 0x0005e80001127983 */ /* 0x000ee80000300800 */
[----:B------:R-:W3:Y:S01]  /*35770*/  LDL.LU R19, [R1+0x5ec] ;  /* 0x0005ec0001137983 */ /* 0x000ee20000300800 */
[----:B------:R-:W-:-:S02]  /*35780*/  IMAD.MOV.U32 R59, RZ, RZ, R60 ;  /* 0x000000ffff3b7224 */ /* 0x000fc400078e003c */
[----:B------:R-:W-:Y:S02]  /*35790*/  IMAD.MOV.U32 R30, RZ, RZ, R2 ;  /* 0x000000ffff1e7224 */ /* 0x000fe400078e0002 */
[----:B------:R-:W-:Y:S02]  /*357a0*/  IMAD.MOV.U32 R31, RZ, RZ, R0 ;  /* 0x000000ffff1f7224 */ /* 0x000fe400078e0000 */
[----:B------:R-:W-:Y:S01]  /*357b0*/  IMAD.MOV.U32 R39, RZ, RZ, R3 ;  /* 0x000000ffff277224 */ /* 0x000fe200078e0003 */
[C---:B--2---:R-:W-:Y:S08]  /*357c0*/  HMMA.16816.F32.BF16 R4, R52.reuse, R58, R4 ;  /* 0x0000003a3404723c */ /* 0x044ff00000041804 */
[C---:B----4-:R-:W-:Y:S08]  /*357d0*/  HMMA.16816.F32.BF16 R8, R52.reuse, R22, R8 ;  /* 0x000000163408723c */ /* 0x050ff00000041808 */
[C---:B------:R-:W-:Y:S08]  /*357e0*/  HMMA.16816.F32.BF16 R28, R52.reuse, R30, R24 ;  /* 0x0000001e341c723c */ /* 0x040ff00000041818 */
[C---:B------:R-:W-:Y:S08]  /*357f0*/  HMMA.16816.F32.BF16 R36, R52.reuse, R38, R32 ;  /* 0x000000263424723c */ /* 0x040ff00000041820 */
[----:B------:R-:W-:Y:S01]  /*35800*/  HMMA.16816.F32.BF16 R40, R52, R46, R40 ;  /* 0x0000002e3428723c */ /* 0x000fe20000041828 */
[----:B------:R-:W-:-:S02]  /*35810*/  IMAD.MOV.U32 R3, RZ, RZ, R23 ;  /* 0x000000ffff037224 */ /* 0x000fc400078e0017 */
[----:B------:R-:W-:Y:S02]  /*35820*/  IMAD.MOV.U32 R2, RZ, RZ, R46 ;  /* 0x000000ffff027224 */ /* 0x000fe400078e002e */
[----:B------:R-:W-:-:S03]  /*35830*/  IMAD.MOV.U32 R0, RZ, RZ, R47 ;  /* 0x000000ffff007224 */ /* 0x000fc600078e002f */
[----:B---3--:R-:W-:Y:S01]  /*35840*/  HMMA.16816.F32.BF16 R16, R48, R14, R16 ;  /* 0x0000000e3010723c */ /* 0x008fe20000041810 */
[----:B------:R-:W2:-:S15]  /*35850*/  LDL.LU R48, [R1+0x470] ;  /* 0x0004700001307983 */ /* 0x000e9e0000300800 */
[----:B------:R-:W-:-:S03]  /*35860*/  NOP ;  /* 0x0000000000007918 */ /* 0x000fc60000000000 */
[----:B------:R-:W-:Y:S04]  /*35870*/  STL.64 [R1+0x5e0], R16 ;  /* 0x0005e01001007387 */ /* 0x000fe80000100a00 */
[----:B------:R-:W-:Y:S04]  /*35880*/  STL.64 [R1+0x5e8], R18 ;  /* 0x0005e81201007387 */ /* 0x000fe80000100a00 */
[----:B------:R-:W2:Y:S04]  /*35890*/  LDL.LU R49, [R1+0x474] ;  /* 0x0004740001317983 */ /* 0x000ea80000300800 */
[----:B------:R-:W2:Y:S04]  /*358a0*/  LDL.LU R50, [R1+0x478] ;  /* 0x0004780001327983 */ /* 0x000ea80000300800 */
[----:B------:R-:W2:Y:S04]  /*358b0*/  LDL.LU R51, [R1+0x47c] ;  /* 0x00047c0001337983 */ /* 0x000ea80000300800 */
[----:B------:R-:W-:Y:S04]  /*358c0*/  STL.64 [R1+0x23a8], R14 ;  /* 0x0023a80e01007387 */ /* 0x000fe80000100a00 */
[----:B------:R0:W-:Y:S04]  /*358d0*/  STL.64 [R1+0x23a0], R12 ;  /* 0x0023a00c01007387 */ /* 0x0001e80000100a00 */
[----:B0-----:R-:W3:Y:S04]  /*358e0*/  LDL.LU R12, [R1+0xc30] ;  /* 0x000c3000010c7983 */ /* 0x001ee80000300800 */
        /* <DEDUP_REMOVED lines=17> */
[----:B------:R0:W-:Y:S04]  /*35a00*/  STL.64 [R1+0x4b0], R8 ;  /* 0x0004b00801007387 */ /* 0x0001e80000100a00 */
[----:B------:R1:W-:Y:S01]  /*35a10*/  STL.64 [R1+0x4b8], R10 ;  /* 0x0004b80a01007387 */ /* 0x0003e20000100a00 */
[----:B0-----:R-:W-:-:S03]  /*35a20*/  IMAD.MOV.U32 R8, RZ, RZ, R22 ;  /* 0x000000ffff087224 */ /* 0x001fc600078e0016 */
[----:B-1----:R-:W2:Y:S04]  /*35a30*/  LDL.LU.64 R10, [R1+0x2448] ;  /* 0x00244800010a7983 */ /* 0x002ea80000300a00 */
[----:B------:R-:W2:Y:S04]  /*35a40*/  LDL.LU R9, [R1+0x2440] ;  /* 0x0024400001097983 */ /* 0x000ea80000300800 */
        /* <DEDUP_REMOVED lines=8> */
[----:B------:R-:W3:Y:S04]  /*35ad0*/  LDL.LU.64 R34, [R1+0x2408] ;  /* 0x0024080001227983 */ /* 0x000ee80000300a00 */
[----:B------:R-:W2:Y:S04]  /*35ae0*/  LDL.LU.64 R32, [R1+0x2400] ;  /* 0x0024000001207983 */ /* 0x000ea80000300a00 */
[----:B------:R-:W-:Y:S04]  /*35af0*/  STL.64 [R1+0x490], R36 ;  /* 0x0004902401007387 */ /* 0x000fe80000100a00 */
[----:B------:R0:W-:Y:S04]  /*35b00*/  STL.64 [R1+0x498], R38 ;  /* 0x0004982601007387 */ /* 0x0001e80000100a00 */
[----:B0-----:R-:W2:Y:S04]  /*35b10*/  LDL.LU.64 R38, [R1+0x23f8] ;  /* 0x0023f80001267983 */ /* 0x001ea80000300a00 */
[----:B------:R-:W2:Y:S04]  /*35b20*/  LDL.LU.64 R36, [R1+0x23f0] ;  /* 0x0023f00001247983 */ /* 0x000ea80000300a00 */
[----:B------:R-:W-:Y:S04]  /*35b30*/  STL.64 [R1+0x480], R40 ;  /* 0x0004802801007387 */ /* 0x000fe80000100a00 */
[----:B------:R0:W-:Y:S04]  /*35b40*/  STL.64 [R1+0x488], R42 ;  /* 0x0004882a01007387 */ /* 0x0001e80000100a00 */
[----:B0-----:R-:W4:Y:S04]  /*35b50*/  LDL.LU.64 R42, [R1+0x23e8] ;  /* 0x0023e800012a7983 */ /* 0x001f280000300a00 */
[----:B------:R-:W2:Y:S04]  /*35b60*/  LDL.LU.64 R40, [R1+0x23e0] ;  /* 0x0023e00001287983 */ /* 0x000ea80000300a00 */
[----:B------:R-:W2:Y:S04]  /*35b70*/  LDL.LU.64 R46, [R1+0x23d8] ;  /* 0x0023d800012e7983 */ /* 0x000ea80000300a00 */
        /* <DEDUP_REMOVED lines=9> */
[----:B------:R-:W2:Y:S04]  /*35c10*/  LDL.LU R45, [R1+0xc44] ;  /* 0x000c4400012d7983 */ /* 0x000ea80000300800 */
        /* <DEDUP_REMOVED lines=14> */
[----:B0-----:R-:W2:Y:S04]  /*35d00*/  LDL.LU R40, [R1+0xc60] ;  /* 0x000c600001287983 */ /* 0x001ea80000300800 */
[----:B------:R-:W2:Y:S04]  /*35d10*/  LDL.LU R41, [R1+0xc64] ;  /* 0x000c640001297983 */ /* 0x000ea80000300800 */
[----:B------:R-:W2:Y:S04]  /*35d20*/  LDL.LU R42, [R1+0xc68] ;  /* 0x000c6800012a7983 */ /* 0x000ea80000300800 */
[----:B------:R-:W2:Y:S04]  /*35d30*/  LDL.LU R43, [R1+0xc6c] ;  /* 0x000c6c00012b7983 */ /* 0x000ea80000300800 */
[----:B------:R-:W-:Y:S01]  /*35d40*/  STL.64 [R1+0x2388], R10 ;  /* 0x0023880a01007387 */ /* 0x000fe20000100a00 */
[----:B--2---:R-:W-:-:S15]  /*35d50*/  HMMA.16816.F32.BF16 R40, R52, R10, R40 ;  /* 0x0000000a3428723c */ /* 0x004fde0000041828 */
[----:B------:R-:W-:-:S04]  /*35d60*/  NOP ;  /* 0x0000000000007918 */ /* 0x000fc80000000000 */
[----:B------:R-:W-:Y:S04]  /*35d70*/  STL.64 [R1+0xc60], R40 ;  /* 0x000c602801007387 */ /* 0x000fe80000100a00 */
[----:B------:R3:W-:Y:S04]  /*35d80*/  STL.64 [R1+0xc68], R42 ;  /* 0x000c682a01007387 */ /* 0x0007e80000100a00 */
[----:B----4-:R-:W-:Y:S04]  /*35d90*/  STL.64 [R1+0x2350], R6 ;  /* 0x0023500601007387 */ /* 0x010fe80000100a00 */
        /* <DEDUP_REMOVED lines=22> */
[----:B------:R0:W-:Y:S04]  /*35f00*/  STL.64 [R1+0xc10], R4 ;  /* 0x000c100401007387 */ /* 0x0001e80000100a00 */
[----:B------:R1:W-:Y:S04]  /*35f10*/  STL.64 [R1+0xc18], R6 ;  /* 0x000c180601007387 */ /* 0x0003e80000100a00 */
        /* <DEDUP_REMOVED lines=9> */
[----:B---3--:R3:W-:Y:S04]  /*35fb0*/  STL.64 [R1+0x2380], R30 ;  /* 0x0023801e01007387 */ /* 0x0087e80000100a00 */
[----:B--2---:R-:W-:Y:S04]  /*35fc0*/  STL.64 [R1+0x2378], R28 ;  /* 0x0023781c01007387 */ /* 0x004fe80000100a00 */
        /* <DEDUP_REMOVED lines=16> */
[----:B------:R-:W2:Y:S04]  /*360d0*/  LDL.LU R59, [R1+0x46c] ;  /* 0x00046c00013b7983 */ /* 0x000ea80000300800 */
[----:B------:R-:W2:Y:S04]  /*360e0*/  LDL.LU R8, [R1+0x300] ;  /* 0x0003000001087983 */ /* 0x000ea80000300800 */
[----:B------:R-:W2:Y:S04]  /*360f0*/  LDL.LU R9, [R1+0x304] ;  /* 0x0003040001097983 */ /* 0x000ea80000300800 */
[----:B------:R-:W2:Y:S04]  /*36100*/  LDL.LU R10, [R1+0x308] ;  /* 0x00030800010a7983 */ /* 0x000ea80000300800 */
[----:B------:R-:W2:Y:S04]  /*36110*/  LDL.LU R11, [R1+0x30c] ;  /* 0x00030c00010b7983 */ /* 0x000ea80000300800 */
[----:B---3--:R-:W3:Y:S04]  /*36120*/  LDL.64 R30, [R1+0x48] ;  /* 0x00004800011e7983 */ /* 0x008ee80000100a00 */
[----:B------:R-:W2:Y:S04]  /*36130*/  LDL.LU R48, [R1+0x2f0] ;  /* 0x0002f00001307983 */ /* 0x000ea80000300800 */
[----:B------:R-:W2:Y:S04]  /*36140*/  LDL.LU R49, [R1+0x2f4] ;  /* 0x0002f40001317983 */ /* 0x000ea80000300800 */
[----:B------:R-:W2:Y:S04]  /*36150*/  LDL.LU R50, [R1+0x2f8] ;  /* 0x0002f80001327983 */ /* 0x000ea80000300800 */
[----:B------:R-:W2:Y:S04]  /*36160*/  LDL.LU R51, [R1+0x2fc] ;  /* 0x0002fc0001337983 */ /* 0x000ea80000300800 */
[----:B------:R-:W2:Y:S04]  /*36170*/  LDL.64 R42, [R1+0x28] ;  /* 0x00002800012a7983 */ /* 0x000ea80000100a00 */
[----:B------:R-:W2:Y:S04]  /*36180*/  LDL.64 R46, [R1+0x18] ;  /* 0x00001800012e7983 */ /* 0x000ea80000100a00 */
        /* <DEDUP_REMOVED lines=14> */
[----:B0-----:R-:W2:Y:S04]  /*36270*/  LDL.LU.64 R18, [R1+0x23b8] ;  /* 0x0023b80001127983 */ /* 0x001ea80000300a00 */
[----:B------:R-:W4:Y:S04]  /*36280*/  LDL.LU.64 R16, [R1+0x23b0] ;  /* 0x0023b00001107983 */ /* 0x000f280000300a00 */
[----:B------:R-:W-:Y:S04]  /*36290*/  STL.64 [R1+0x22f0], R22 ;  /* 0x0022f01601007387 */ /* 0x000fe80000100a00 */
[----:B------:R-:W-:Y:S01]  /*362a0*/  STL.64 [R1+0x22e8], R20 ;  /* 0x0022e81401007387 */ /* 0x000fe20000100a00 */
[----:B--2---:R-:W-:-:S15]  /*362b0*/  HMMA.16816.F32.BF16 R12, R52, R18, R12 ;  /* 0x00000012340c723c */ /* 0x004fde000004180c */
[----:B------:R-:W-:-:S04]  /*362c0*/  NOP ;  /* 0x0000000000007918 */ /* 0x000fc80000000000 */
[----:B------:R-:W-:Y:S04]  /*362d0*/  STL.64 [R1+0xbf0], R12 ;  /* 0x000bf00c01007387 */ /* 0x000fe80000100a00 */
[----:B------:R0:W-:Y:S04]  /*362e0*/  STL.64 [R1+0xbf8], R14 ;  /* 0x000bf80e01007387 */ /* 0x0001e80000100a00 */
[----:B0-----:R-:W2:Y:S04]  /*362f0*/  LDL.LU.64 R14, [R1+0x23a8] ;  /* 0x0023a800010e7983 */ /* 0x001ea80000300a00 */
[----:B------:R-:W3:Y:S04]  /*36300*/  LDL.LU.64 R12, [R1+0x23a0] ;  /* 0x0023a000010c7983 */ /* 0x000ee80000300a00 */
[----:B------:R-:W-:Y:S04]  /*36310*/  STL.64 [R1+0x22e0], R18 ;  /* 0x0022e01201007387 */ /* 0x000fe80000100a00 */
[----:B----4-:R0:W-:Y:S04]  /*36320*/  STL.64 [R1+0x22d8], R16 ;  /* 0x0022d81001007387 */ /* 0x0101e80000100a00 */
[----:B0-----:R-:W4:Y:S04]  /*36330*/  LDL.LU R16, [R1+0x2d0] ;  /* 0x0002d00001107983 */ /* 0x001f280000300800 */
[----:B------:R-:W4:Y:S04]  /*36340*/  LDL.LU R17, [R1+0x2d4] ;  /* 0x0002d40001117983 */ /* 0x000f280000300800 */
[----:B------:R-:W4:Y:S04]  /*36350*/  LDL.LU R18, [R1+0x2d8] ;  /* 0x0002d80001127983 */ /* 0x000f280000300800 */
[----:B------:R-:W4:Y:S01]  /*36360*/  LDL.LU R19, [R1+0x2dc] ;  /* 0x0002dc0001137983 */ /* 0x000f220000300800 */
[----:B--2---:R-:W-:Y:S03]  /*36370*/  HMMA.16816.F32.BF16 R52, R52, R14, R56 ;  /* 0x0000000e3434723c */ /* 0x004fe60000041838 */
[----:B------:R-:W3:Y:S04]  /*36380*/  LDL.LU.64 R58, [R1+0x2398] ;  /* 0x00239800013a7983 */ /* 0x000ee80000300a00 */
[----:B------:R-:W3:Y:S01]  /*36390*/  LDL.LU.64 R56, [R1+0x2390] ;  /* 0x0023900001387983 */ /* 0x000ee20000300a00 */
[----:B------:R-:W-:-:S11]  /*363a0*/  IMAD.MOV.U32 R39, RZ, RZ, R3 ;  /* 0x000000ffff277224 */ /* 0x000fd600078e0003 */
[----:B------:R0:W-:Y:S04]  /*363b0*/  STL.64 [R1+0x460], R52 ;  /* 0x0004603401007387 */ /* 0x0001e80000100a00 */
[----:B------:R1:W-:Y:S04]  /*363c0*/  STL.64 [R1+0x468], R54 ;  /* 0x0004683601007387 */ /* 0x0003e80000100a00 */
[----:B0-----:R-:W2:Y:S04]  /*363d0*/  LDL.LU R52, [R1+0x2c0] ;  /* 0x0002c00001347983 */ /* 0x001ea80000300800 */
[----:B------:R-:W2:Y:S04]  /*363e0*/  LDL.LU R53, [R1+0x2c4] ;  /* 0x0002c40001357983 */ /* 0x000ea80000300800 */
[----:B-1----:R-:W2:Y:S04]  /*363f0*/  LDL.LU R54, [R1+0x2c8] ;  /* 0x0002c80001367983 */ /* 0x002ea80000300800 */
[----:B------:R-:W2:Y:S01]  /*36400*/  LDL.LU R55, [R1+0x2cc] ;  /* 0x0002cc0001377983 */ /* 0x000ea20000300800 */
[----:B------:R-:W-:-:S02]  /*36410*/  IMAD.MOV.U32 R23, RZ, RZ, R0 ;  /* 0x000000ffff177224 */ /* 0x000fc400078e0000 */
[----:B------:R-:W-:Y:S02]  /*36420*/  IMAD.MOV.U32 R3, RZ, RZ, R42 ;  /* 0x000000ffff037224 */ /* 0x000fe400078e002a */
[----:B------:R-:W-:Y:S01]  /*36430*/  IMAD.MOV.U32 R0, RZ, RZ, R43 ;  /* 0x000000ffff007224 */ /* 0x000fe200078e002b */
[C---:B---3--:R-:W-:Y:S08]  /*36440*/  HMMA.16816.F32.BF16 R8, R56.reuse, R30, R8 ;  /* 0x0000001e3808723c */ /* 0x048ff00000041808 */
[C---:B------:R-:W-:Y:S08]  /*36450*/  HMMA.16816.F32.BF16 R36, R56.reuse, R38, R48 ;  /* 0x000000263824723c */ /* 0x040ff00000041830 */
[C---:B------:R-:W-:Y:S08]  /*36460*/  HMMA.16816.F32.BF16 R4, R56.reuse, R42, R4 ;  /* 0x0000002a3804723c */ /* 0x040ff00000041804 */
[----:B----4-:R-:W-:Y:S01]  /*36470*/  HMMA.16816.F32.BF16 R16, R56, R46, R16 ;  /* 0x0000002e3810723c */ /* 0x010fe20000041810 */
[----:B------:R0:W-:Y:S04]  /*36480*/  STL.64 [R1+0x300], R8 ;  /* 0x0003000801007387 */ /* 0x0001e80000100a00 */
[----:B------:R1:W-:Y:S01]  /*36490*/  STL.64 [R1+0x308], R10 ;  /* 0x0003080a01007387 */ /* 0x0003e20000100a00 */
[----:B0-----:R-:W-:-:S03]  /*364a0*/  IMAD.MOV.U32 R9, RZ, RZ, R30 ;  /* 0x000000ffff097224 */ /* 0x001fc600078e001e */
[----:B-1----:R-:W3:Y:S01]  /*364b0*/  LDL.LU.64 R10, [R1+0x2388] ;  /* 0x00238800010a7983 */ /* 0x002ee20000300a00 */
[----:B------:R-:W-:-:S03]  /*364c0*/  IMAD.MOV.U32 R8, RZ, RZ, R31 ;  /* 0x000000ffff087224 */ /* 0x000fc600078e001f */
[----:B------:R-:W4:Y:S04]  /*364d0*/  LDL.LU.64 R30, [R1+0x2380] ;  /* 0x00238000011e7983 */ /* 0x000f280000300a00 */
[----:B------:R-:W4:Y:S04]  /*364e0*/  LDL.LU.64 R28, [R1+0x2378] ;  /* 0x00237800011c7983 */ /* 0x000f280000300a00 */
[----:B------:R-:W3:Y:S04]  /*364f0*/  LDL.LU.64 R50, [R1+0x2370] ;  /* 0x0023700001327983 */ /* 0x000ee80000300a00 */
[----:B------:R-:W3:Y:S04]  /*36500*/  LDL.LU.64 R48, [R1+0x2368] ;  /* 0x0023680001307983 */ /* 0x000ee80000300a00 */
[----:B------:R-:W-:Y:S04]  /*36510*/  STL.64 [R1+0x2f0], R36 ;  /* 0x0002f02401007387 */ /* 0x000fe80000100a00 */
[----:B------:R0:W-:Y:S04]  /*36520*/  STL.64 [R1+0x2f8], R38 ;  /* 0x0002f82601007387 */ /* 0x0001e80000100a00 */
[----:B0-----:R-:W3:Y:S04]  /*36530*/  LDL.LU.64 R38, [R1+0x2360] ;  /* 0x0023600001267983 */ /* 0x001ee80000300a00 */
[----:B------:R-:W3:Y:S04]  /*36540*/  LDL.LU.64 R36, [R1+0x2358] ;  /* 0x0023580001247983 */ /* 0x000ee80000300a00 */
[----:B------:R-:W-:Y:S04]  /*36550*/  STL.64 [R1+0x2e0], R4 ;  /* 0x0002e00401007387 */ /* 0x000fe80000100a00 */
[----:B------:R0:W-:Y:S04]  /*36560*/  STL.64 [R1+0x2e8], R6 ;  /* 0x0002e80601007387 */ /* 0x0001e80000100a00 */
[----:B0-----:R-:W3:Y:S04]  /*36570*/  LDL.LU.64 R6, [R1+0x2350] ;  /* 0x0023500001067983 */ /* 0x001ee80000300a00 */
[----:B------:R-:W3:Y:S04]  /*36580*/  LDL.LU.64 R4, [R1+0x2348] ;  /* 0x0023480001047983 */ /* 0x000ee80000300a00 */
[----:B------:R-:W4:Y:S04]  /*36590*/  LDL.LU.64 R42, [R1+0x2340] ;  /* 0x00234000012a7983 */ /* 0x000f280000300a00 */
[----:B------:R-:W3:Y:S04]  /*365a0*/  LDL.LU.64 R40, [R1+0x2338] ;  /* 0x0023380001287983 */ /* 0x000ee80000300a00 */
[----:B------:R0:W-:Y:S04]  /*365b0*/  STL.64 [R1+0x2d0], R16 ;  /* 0x0002d01001007387 */ /* 0x0001e80000100a00 */
[----:B------:R-:W-:Y:S01]  /*365c0*/  STL.64 [R1+0x2d8], R18 ;  /* 0x0002d81201007387 */ /* 0x000fe20000100a00 */
[----:B0-----:R-:W-:-:S02]  /*365d0*/  IMAD.MOV.U32 R17, RZ, RZ, R46 ;  /* 0x000000ffff117224 */ /* 0x001fc400078e002e */
[----:B------:R-:W-:Y:S02]  /*365e0*/  IMAD.MOV.U32 R16, RZ, RZ, R47 ;  /* 0x000000ffff107224 */ /* 0x000fe400078e002f */
[----:B------:R-:W3:Y:S04]  /*365f0*/  LDL.LU.64 R46, [R1+0x2330] ;  /* 0x00233000012e7983 */ /* 0x000ee80000300a00 */
[----:B------:R-:W4:Y:S01]  /*36600*/  LDL.LU.64 R44, [R1+0x2328] ;  /* 0x00232800012c7983 */ /* 0x000f220000300a00 */
[----:B------:R-:W-:-:S07]  /*36610*/  IMAD.MOV.U32 R22, RZ, RZ, R2 ;  /* 0x000000ffff167224 */ /* 0x000fce00078e0002 */
[----:B--2---:R-:W-:Y:S01]  /*36620*/  HMMA.16816.F32.BF16 R52, R56, R22, R52 ;  /* 0x000000163834723c */ /* 0x004fe20000041834 */
[----:B------:R-:W-:Y:S01]  /*36630*/  LOP3.LUT R2, R61, 0x60, RZ, 0x3c, !PT ;  /* 0x000000603d027812 */ /* 0x000fe200078e3cff */
[----:B---3--:R-:W-:-:S15]  /*36640*/  STL.64 [R1+0x22b0], R46 ;  /* 0x0022b02e01007387 */ /* 0x008fde0000100a00 */
[----:B------:R-:W-:Y:S02]  /*36650*/  NOP ;  /* 0x0000000000007918 */ /* 0x000fe40000000000 */
[----:B------:R-:W-:Y:S04]  /*36660*/  STL.64 [R1+0x2c0], R52 ;  /* 0x0002c03401007387 */ /* 0x000fe80000100a00 */
[----:B------:R-:W-:Y:S04]  /*36670*/  STL.64 [R1+0x2c8], R54 ;  /* 0x0002c83601007387 */ /* 0x000fe80000100a00 */
[----:B------:R-:W0:Y:S01]  /*36680*/  LDSM.16.MT88.4 R52, [R2+UR5+0x2000] ;  /* 0x002000050234783b */ /* 0x000e220008004200 */
[----:B------:R-:W-:Y:S03]  /*36690*/  HMMA.16816.F32.BF16 R20, R56, R46, R24 ;  /* 0x0000002e3814723c */ /* 0x000fe60000041818 */
[----:B----4-:R-:W-:-:S15]  /*366a0*/  STL.64 [R1+0x22a8], R44 ;  /* 0x0022a82c01007387 */ /* 0x010fde0000100a00 */
[----:B------:R-:W-:Y:S01]  /*366b0*/  NOP ;  /* 0x0000000000007918 */ /* 0x000fe20000000000 */
[----:B------:R-:W-:Y:S04]  /*366c0*/  STL.64 [R1+0x2b0], R20 ;  /* 0x0002b01401007387 */ /* 0x000fe80000100a00 */
[----:B------:R1:W-:Y:S02]  /*366d0*/  STL.64 [R1+0x2b8], R22 ;  /* 0x0002b81601007387 */ /* 0x0003e40000100a00 */
[C---:B-1----:R-:W-:Y:S08]  /*366e0*/  HMMA.16816.F32.BF16 R20, R56.reuse, R42, R28 ;  /* 0x0000002a3814723c */ /* 0x042ff0000004181c */
[C---:B------:R-:W-:Y:S01]  /*366f0*/  HMMA.16816.F32.BF16 R24, R56.reuse, R10, R32 ;  /* 0x0000000a3818723c */ /* 0x040fe20000041820 */
[----:B0-----:R-:W-:Y:S04]  /*36700*/  STL.64 [R1+0x2250], R54 ;  /* 0x0022503601007387 */ /* 0x001fe80000100a00 */
[----:B------:R-:W-:Y:S04]  /*36710*/  STL.64 [R1+0x2248], R52 ;  /* 0x0022483401007387 */ /* 0x000fe80000100a00 */
[----:B------:R-:W-:Y:S04]  /*36720*/  STL.64 [R1+0x22a0], R42 ;  /* 0x0022a02a01007387 */ /* 0x000fe80000100a00 */
[----:B------:R-:W-:Y:S04]  /*36730*/  STL.64 [R1+0x2298], R40 ;  /* 0x0022982801007387 */ /* 0x000fe80000100a00 */
[----:B------:R-:W-:Y:S04]  /*36740*/  STL.64 [R1+0xa30], R20 ;  /* 0x000a301401007387 */ /* 0x000fe80000100a00 */
[----:B------:R0:W-:Y:S02]  /*36750*/  STL.64 [R1+0xa38], R22 ;  /* 0x000a381601007387 */ /* 0x0001e40000100a00 */
[----:B0-----:R-:W-:Y:S02]  /*36760*/  HMMA.16816.F32.BF16 R20, R56, R6, R48 ;  /* 0x000000063814723c */ /* 0x001fe40000041830 */
[----:B------:R0:W-:Y:S04]  /*36770*/  STL.64 [R1+0xa20], R24 ;  /* 0x000a201801007387 */ /* 0x0001e80000100a00 */
[----:B------:R1:W-:-:S13]  /*36780*/  STL.64 [R1+0xa28], R26 ;  /* 0x000a281a01007387 */ /* 0x0003da0000100a00 */
[----:B------:R2:W-:Y:S04]  /*36790*/  STL.64 [R1+0xa10], R20 ;  /* 0x000a101401007387 */ /* 0x0005e80000100a00 */
[----:B------:R3:W-:Y:S04]  /*367a0*/  STL.64 [R1+0xa18], R22 ;  /* 0x000a181601007387 */ /* 0x0007e80000100a00 */
        /* <DEDUP_REMOVED lines=14> */
[----:B-1----:R-:W4:Y:S04]  /*36890*/  LDL.LU R26, [R1+0x9e8] ;  /* 0x0009e800011a7983 */ /* 0x002f280000300800 */
[----:B------:R-:W4:Y:S04]  /*368a0*/  LDL.LU R27, [R1+0x9ec] ;  /* 0x0009ec00011b7983 */ /* 0x000f280000300800 */
[----:B--2---:R-:W2:Y:S04]  /*368b0*/  LDL.LU R20, [R1+0x9d0] ;  /* 0x0009d00001147983 */ /* 0x004ea80000300800 */
[----:B------:R-:W2:Y:S04]  /*368c0*/  LDL.LU R21, [R1+0x9d4] ;  /* 0x0009d40001157983 */ /* 0x000ea80000300800 */
[----:B---3--:R-:W2:Y:S01]  /*368d0*/  LDL.LU R22, [R1+0x9d8] ;  /* 0x0009d80001167983 */ /* 0x008ea20000300800 */
[----:B------:R-:W-:-:S03]  /*368e0*/  IMAD.MOV.U32 R55, RZ, RZ, R16 ;  /* 0x000000ffff377224 */ /* 0x000fc600078e0010 */
[----:B------:R-:W2:Y:S01]  /*368f0*/  LDL.LU R23, [R1+0x9dc] ;  /* 0x0009dc0001177983 */ /* 0x000ea20000300800 */
[----:B------:R-:W-:-:S03]  /*36900*/  IMAD.MOV.U32 R54, RZ, RZ, R17 ;  /* 0x000000ffff367224 */ /* 0x000fc600078e0011 */
        /* <DEDUP_REMOVED lines=19> */
[----:B------:R-:W2:Y:S04]  /*36a40*/  LDL.LU.64 R32, [R1+0x2318] ;  /* 0x0023180001207983 */ /* 0x000ea80000300a00 */
[----:B------:R-:W-:Y:S04]  /*36a50*/  STL.64 [R1+0x2270], R38 ;  /* 0x0022702601007387 */ /* 0x000fe80000100a00 */
[----:B------:R-:W-:Y:S01]  /*36a60*/  STL.64 [R1+0x2268], R36 ;  /* 0x0022682401007387 */ /* 0x000fe20000100a00 */
        /* <DEDUP_REMOVED lines=18> */
[----:B------:R0:W-:Y:S04]  /*36b90*/  STL.64 [R1+0x2290], R30 ;  /* 0x0022901e01007387 */ /* 0x0001e80000100a00 */
[----:B---3--:R-:W-:Y:S04]  /*36ba0*/  STL.64 [R1+0x2288], R28 ;  /* 0x0022881c01007387 */ /* 0x008fe80000100a00 */
[----:B0-----:R-:W3:Y:S01]  /*36bb0*/  LDL.64 R30, [R1+0x38] ;  /* 0x00003800011e7983 */ /* 0x001ee20000100a00 */
        /* <DEDUP_REMOVED lines=17> */
[----:B------:R-:W3:Y:S01]  /*36cd0*/  LDL.LU.64 R16, [R1+0x22d8] ;  /* 0x0022d80001107983 */ /* 0x000ee20000300a00 */
[C---:B--2---:R-:W-:Y:S08]  /*36ce0*/  HMMA.16816.F32.BF16 R24, R56.reuse, R14, R24 ;  /* 0x0000000e3818723c */ /* 0x044ff00000041818 */
[----:B----4-:R-:W-:-:S15]  /*36cf0*/  HMMA.16816.F32.BF16 R48, R56, R18, R48 ;  /* 0x000000123830723c */ /* 0x010fde0000041830 */
[----:B------:R-:W-:-:S04]  /*36d00*/  NOP ;  /* 0x0000000000007918 */ /* 0x000fc80000000000 */
[----:B------:R-:W-:Y:S04]  /*36d10*/  STL.64 [R1+0x9b0], R48 ;  /* 0x0009b03001007387 */ /* 0x000fe80000100a00 */
[----:B------:R0:W-:Y:S04]  /*36d20*/  STL.64 [R1+0x9b8], R50 ;  /* 0x0009b83201007387 */ /* 0x0001e80000100a00 */
[----:B0-----:R-:W2:Y:S04]  /*36d30*/  LDL.LU.64 R50, [R1+0x22d0] ;  /* 0x0022d00001327983 */ /* 0x001ea80000300a00 */
[----:B------:R-:W2:Y:S04]  /*36d40*/  LDL.LU.64 R48, [R1+0x22c8] ;  /* 0x0022c80001307983 */ /* 0x000ea80000300a00 */
[----:B------:R-:W3:Y:S04]  /*36d50*/  LDL.LU R56, [R1+0x120] ;  /* 0x0001200001387983 */ /* 0x000ee80000300800 */
[----:B------:R0:W-:Y:S04]  /*36d60*/  STL.64 [R1+0x2a0], R24 ;  /* 0x0002a01801007387 */ /* 0x0001e80000100a00 */
[----:B------:R1:W-:Y:S04]  /*36d70*/  STL.64 [R1+0x2a8], R26 ;  /* 0x0002a81a01007387 */ /* 0x0003e80000100a00 */
[----:B------:R-:W3:Y:S01]  /*36d80*/  LDL.LU R57, [R1+0x124] ;  /* 0x0001240001397983 */ /* 0x000ee20000300800 */
[----:B------:R-:W-:-:S02]  /*36d90*/  IMAD.MOV.U32 R46, RZ, RZ, R9 ;  /* 0x000000ffff2e7224 */ /* 0x000fc400078e0009 */
[----:B------:R-:W-:Y:S01]  /*36da0*/  IMAD.MOV.U32 R47, RZ, RZ, R8 ;  /* 0x000000ffff2f7224 */ /* 0x000fe200078e0008 */
[----:B------:R-:W3:Y:S04]  /*36db0*/  LDL.LU R58, [R1+0x128] ;  /* 0x00012800013a7983 */ /* 0x000ee80000300800 */
[----:B------:R-:W3:Y:S04]  /*36dc0*/  LDL.LU R59, [R1+0x12c] ;  /* 0x00012c00013b7983 */ /* 0x000ee80000300800 */
[----:B0-----:R-:W4:Y:S01]  /*36dd0*/  LDL.LU R24, [R1+0xf0] ;  /* 0x0000f00001187983 */ /* 0x001f220000300800 */
[----:B--2---:R-:W-:-:S15]  /*36de0*/  HMMA.16816.F32.BF16 R40, R48, R46, R40 ;  /* 0x0000002e3028723c */ /* 0x004fde0000041828 */
[----:B------:R-:W-:-:S04]  /*36df0*/  NOP ;  /* 0x0000000000007918 */ /* 0x000fc80000000000 */
[----:B------:R0:W-:Y:S04]  /*36e00*/  STL.64 [R1+0x130], R40 ;  /* 0x0001302801007387 */ /* 0x0001e80000100a00 */
[----:B------:R2:W-:Y:S04]  /*36e10*/  STL.64 [R1+0x138], R42 ;  /* 0x0001382a01007387 */ /* 0x0005e80000100a00 */
[----:B------:R-:W4:Y:S04]  /*36e20*/  LDL.LU R25, [R1+0xf4] ;  /* 0x0000f40001197983 */ /* 0x000f280000300800 */
[----:B-1----:R-:W4:Y:S04]  /*36e30*/  LDL.LU R26, [R1+0xf8] ;  /* 0x0000f800011a7983 */ /* 0x002f280000300800 */
[----:B------:R-:W4:Y:S04]  /*36e40*/  LDL.LU R27, [R1+0xfc] ;  /* 0x0000fc00011b7983 */ /* 0x000f280000300800 */
[----:B------:R-:W4:Y:S01]  /*36e50*/  LDL.64 R46, [R1+0x8] ;  /* 0x00000800012e7983 */ /* 0x000f220000100a00 */
[----:B------:R-:W-:-:S02]  /*36e60*/  IMAD.MOV.U32 R38, RZ, RZ, R3 ;  /* 0x000000ffff267224 */ /* 0x000fc400078e0003 */
[----:B------:R-:W-:Y:S01]  /*36e70*/  IMAD.MOV.U32 R39, RZ, RZ, R0 ;  /* 0x000000ffff277224 */ /* 0x000fe200078e0000 */
[C---:B---3--:R-:W-:Y:S08]  /*36e80*/  HMMA.16816.F32.BF16 R56, R48.reuse, R30, R56 ;  /* 0x0000001e3038723c */ /* 0x048ff00000041838 */
[C---:B------:R-:W-:Y:S08]  /*36e90*/  HMMA.16816.F32.BF16 R32, R48.reuse, R38, R32 ;  /* 0x000000263020723c */ /* 0x040ff00000041820 */
[----:B------:R-:W-:Y:S01]  /*36ea0*/  HMMA.16816.F32.BF16 R4, R48, R54, R4 ;  /* 0x000000363004723c */ /* 0x000fe20000041804 */
[----:B0-----:R-:W3:Y:S04]  /*36eb0*/  LDL.LU R40, [R1+0xe0] ;  /* 0x0000e00001287983 */ /* 0x001ee80000300800 */
[----:B------:R-:W3:Y:S04]  /*36ec0*/  LDL.LU R41, [R1+0xe4] ;  /* 0x0000e40001297983 */ /* 0x000ee80000300800 */
[----:B--2---:R-:W3:Y:S04]  /*36ed0*/  LDL.LU R42, [R1+0xe8] ;  /* 0x0000e800012a7983 */ /* 0x004ee80000300800 */
[----:B------:R-:W3:Y:S01]  /*36ee0*/  LDL.LU R43, [R1+0xec] ;  /* 0x0000ec00012b7983 */ /* 0x000ee20000300800 */
[----:B------:R-:W-:-:S02]  /*36ef0*/  IMAD.MOV.U32 R9, RZ, RZ, R30 ;  /* 0x000000ffff097224 */ /* 0x000fc400078e001e */
[----:B------:R-:W-:Y:S01]  /*36f00*/  IMAD.MOV.U32 R8, RZ, RZ, R31 ;  /* 0x000000ffff087224 */ /* 0x000fe200078e001f */
[----:B------:R-:W-:Y:S04]  /*36f10*/  STL.64 [R1+0x120], R56 ;  /* 0x0001203801007387 */ /* 0x000fe80000100a00 */
[----:B------:R-:W-:Y:S04]  /*36f20*/  STL.64 [R1+0x128], R58 ;  /* 0x0001283a01007387 */ /* 0x000fe80000100a00 */
[----:B------:R-:W2:Y:S04]  /*36f30*/  LDL.LU R28, [R1+0x800] ;  /* 0x00080000011c7983 */ /* 0x000ea80000300800 */
[----:B------:R-:W-:Y:S04]  /*36f40*/  STL.64 [R1+0x110], R32 ;  /* 0x0001102001007387 */ /* 0x000fe80000100a00 */
[----:B------:R-:W-:Y:S04]  /*36f50*/  STL.64 [R1+0x118], R34 ;  /* 0x0001182201007387 */ /* 0x000fe80000100a00 */
[----:B------:R0:W-:Y:S04]  /*36f60*/  STL.64 [R1+0x100], R4 ;  /* 0x0001000401007387 */ /* 0x0001e80000100a00 */
[----:B------:R1:W-:Y:S04]  /*36f70*/  STL.64 [R1+0x108], R6 ;  /* 0x0001080601007387 */ /* 0x0003e80000100a00 */
[----:B------:R-:W2:Y:S04]  /*36f80*/  LDL.LU R29, [R1+0x804] ;  /* 0x00080400011d7983 */ /* 0x000ea80000300800 */
[----:B------:R-:W2:Y:S04]  /*36f90*/  LDL.LU R30, [R1+0x808] ;  /* 0x00080800011e7983 */ /* 0x000ea80000300800 */
[----:B------:R-:W2:Y:S04]  /*36fa0*/  LDL.LU R31, [R1+0x80c] ;  /* 0x00080c00011f7983 */ /* 0x000ea80000300800 */
[----:B0-----:R-:W2:Y:S04]  /*36fb0*/  LDL.LU R4, [R1+0x7f0] ;  /* 0x0007f00001047983 */ /* 0x001ea80000300800 */
[----:B------:R-:W2:Y:S04]  /*36fc0*/  LDL.LU R5, [R1+0x7f4] ;  /* 0x0007f40001057983 */ /* 0x000ea80000300800 */
[----:B-1----:R-:W2:Y:S04]  /*36fd0*/  LDL.LU R6, [R1+0x7f8] ;  /* 0x0007f80001067983 */ /* 0x002ea80000300800 */
        /* <DEDUP_REMOVED lines=25> */
[----:B------:R-:W3:Y:S04]  /*37170*/  LDL.LU.64 R46, [R1+0x22b0] ;  /* 0x0022b000012e7983 */ /* 0x000ee80000300a00 */
[----:B------:R-:W2:Y:S01]  /*37180*/  LDL.LU.64 R44, [R1+0x22a8] ;  /* 0x0022a800012c7983 */ /* 0x000ea20000300a00 */
[----:B---3--:R-:W-:-:S15]  /*37190*/  HMMA.16816.F32.BF16 R40, R48, R46, R40 ;  /* 0x0000002e3028723c */ /* 0x008fde0000041828 */
[----:B------:R-:W-:-:S04]  /*371a0*/  NOP ;  /* 0x0000000000007918 */ /* 0x000fc80000000000 */
[----:B------:R-:W-:Y:S04]  /*371b0*/  STL.64 [R1+0xe0], R40 ;  /* 0x0000e02801007387 */ /* 0x000fe80000100a00 */
[----:B------:R0:W-:Y:S04]  /*371c0*/  STL.64 [R1+0xe8], R42 ;  /* 0x0000e82a01007387 */ /* 0x0001e80000100a00 */
[----:B0-----:R-:W3:Y:S04]  /*371d0*/  LDL.LU.64 R42, [R1+0x22a0] ;  /* 0x0022a000012a7983 */ /* 0x001ee80000300a00 */
[----:B------:R-:W4:Y:S01]  /*371e0*/  LDL.LU.64 R40, [R1+0x2298] ;  /* 0x0022980001287983 */ /* 0x000f220000300a00 */
[C---:B--2---:R-:W-:Y:S03]  /*371f0*/  HMMA.16816.F32.BF16 R4, R48.reuse, R10, R4 ;  /* 0x0000000a3004723c */ /* 0x044fe60000041804 */
[----:B------:R-:W-:Y:S04]  /*37200*/  STL.64 [R1+0x21f8], R46 ;  /* 0x0021f82e01007387 */ /* 0x000fe80000100a00 */
[----:B------:R0:W-:Y:S04]  /*37210*/  STL.64 [R1+0x21f0], R44 ;  /* 0x0021f02c01007387 */ /* 0x0001e80000100a00 */
[----:B0-----:R-:W2:Y:S04]  /*37220*/  LDL.LU R44, [R1+0x780] ;  /* 0x00078000012c7983 */ /* 0x001ea80000300800 */
[----:B------:R-:W2:Y:S04]  /*37230*/  LDL.LU R45, [R1+0x784] ;  /* 0x00078400012d7983 */ /* 0x000ea80000300800 */
[----:B------:R-:W2:Y:S04]  /*37240*/  LDL.LU R46, [R1+0x788] ;  /* 0x00078800012e7983 */ /* 0x000ea80000300800 */
[----:B------:R-:W2:Y:S01]  /*37250*/  LDL.LU R47, [R1+0x78c] ;  /* 0x00078c00012f7983 */ /* 0x000ea20000300800 */
[----:B---3--:R-:W-:-:S15]  /*37260*/  HMMA.16816.F32.BF16 R28, R48, R42, R28 ;  /* 0x0000002a301c723c */ /* 0x008fde000004181c */
[----:B------:R-:W-:-:S04]  /*37270*/  NOP ;  /* 0x0000000000007918 */ /* 0x000fc80000000000 */
[----:B------:R-:W-:Y:S04]  /*37280*/  STL.64 [R1+0x800], R28 ;  /* 0x0008001c01007387 */ /* 0x000fe80000100a00 */
[----:B------:R0:W-:Y:S04]  /*37290*/  STL.64 [R1+0x808], R30 ;  /* 0x0008081e01007387 */ /* 0x0001e80000100a00 */
[----:B0-----:R-:W3:Y:S04]  /*372a0*/  LDL.LU.64 R30, [R1+0x2290] ;  /* 0x00229000011e7983 */ /* 0x001ee80000300a00 */
[----:B------:R-:W2:Y:S04]  /*372b0*/  LDL.LU.64 R28, [R1+0x2288] ;  /* 0x00228800011c7983 */ /* 0x000ea80000300a00 */
[----:B------:R-:W-:Y:S04]  /*372c0*/  STL.64 [R1+0x21e8], R42 ;  /* 0x0021e82a01007387 */ /* 0x000fe80000100a00 */
[----:B----4-:R0:W-:Y:S04]  /*372d0*/  STL.64 [R1+0x21e0], R40 ;  /* 0x0021e02801007387 */ /* 0x0101e80000100a00 */
        /* <DEDUP_REMOVED lines=28> */
[----:B---3--:R-:W-:Y:S01]  /*374a0*/  STL.64 [R1+0x2200], R36 ;  /* 0x0022002401007387 */ /* 0x008fe20000100a00 */
[----:B--2---:R-:W-:Y:S03]  /*374b0*/  HMMA.16816.F32.BF16 R4, R48, R34, R4 ;  /* 0x000000223004723c */ /* 0x004fe60000041804 */
[----:B------:R-:W-:Y:S04]  /*374c0*/  STL.64 [R1+0x2218], R34 ;  /* 0x0022182201007387 */ /* 0x000fe80000100a00 */
[----:B----4-:R-:W-:-:S12]  /*374d0*/  STL.64 [R1+0x2210], R32 ;  /* 0x0022102001007387 */ /* 0x010fd80000100a00 */
[----:B------:R-:W-:Y:S04]  /*374e0*/  STL.64 [R1+0x7c0], R4 ;  /* 0x0007c00401007387 */ /* 0x000fe80000100a00 */
[----:B------:R0:W-:Y:S02]  /*374f0*/  STL.64 [R1+0x7c8], R6 ;  /* 0x0007c80601007387 */ /* 0x0001e40000100a00 */
[----:B0-----:R-:W-:Y:S02]  /*37500*/  HMMA.16816.F32.BF16 R4, R48, R30, R40 ;  /* 0x0000001e3004723c */ /* 0x001fe40000041828 */
[----:B------:R-:W-:Y:S04]  /*37510*/  STL.64 [R1+0x2228], R30 ;  /* 0x0022281e01007387 */ /* 0x000fe80000100a00 */
[----:B------:R-:W-:-:S13]  /*37520*/  STL.64 [R1+0x2220], R28 ;  /* 0x0022201c01007387 */ /* 0x000fda0000100a00 */
[----:B------:R-:W-:Y:S04]  /*37530*/  STL.64 [R1+0x7b0], R4 ;  /* 0x0007b00401007387 */ /* 0x000fe80000100a00 */
[----:B------:R0:W-:Y:S02]  /*37540*/  STL.64 [R1+0x7b8], R6 ;  /* 0x0007b80601007387 */ /* 0x0001e40000100a00 */
[C---:B0-----:R-:W-:Y:S02]  /*37550*/  HMMA.16816.F32.BF16 R4, R48.reuse, R26, R56 ;  /* 0x0000001a3004723c */ /* 0x041fe40000041838 */
[----:B------:R-:W-:Y:S04]  /*37560*/  STL.64 [R1+0x2240], R26 ;  /* 0x0022401a01007387 */ /* 0x000fe80000100a00 */
[----:B------:R-:W-:Y:S04]  /*37570*/  STL.64 [R1+0x2238], R24 ;  /* 0x0022381801007387 */ /* 0x000fe80000100a00 */
[----:B------:R-:W0:Y:S09]  /*37580*/  LDSM.16.MT88.4 R56, [R2+UR5+0x2080] ;  /* 0x002080050238783b */ /* 0x000e320008004200 */
[----:B------:R-:W-:Y:S04]  /*37590*/  STL.64 [R1+0x7a0], R4 ;  /* 0x0007a00401007387 */ /* 0x000fe80000100a00 */
[----:B------:R1:W-:Y:S02]  /*375a0*/  STL.64 [R1+0x7a8], R6 ;  /* 0x0007a80601007387 */ /* 0x0003e40000100a00 */
[----:B-1----:R-:W-:Y:S02]  /*375b0*/  HMMA.16816.F32.BF16 R4, R48, R22, R52 ;  /* 0x000000163004723c */ /* 0x002fe40000041834 */
[----:B------:R-:W2:-:S15]  /*375c0*/  LDL.LU R52, [R1+0xd0] ;  /* 0x0000d00001347983 */ /* 0x000e9e0000300800 */
[----:B------:R-:W-:Y:S02]  /*375d0*/  NOP ;  /* 0x0000000000007918 */ /* 0x000fe40000000000 */
[----:B------:R-:W-:Y:S04]  /*375e0*/  STL.64 [R1+0x790], R4 ;  /* 0x0007900401007387 */ /* 0x000fe80000100a00 */
[----:B------:R-:W-:Y:S04]  /*375f0*/  STL.64 [R1+0x798], R6 ;  /* 0x0007980601007387 */ /* 0x000fe80000100a00 */
[----:B------:R-:W2:Y:S04]  /*37600*/  LDL.LU R53, [R1+0xd4] ;  /* 0x0000d40001357983 */ /* 0x000ea80000300800 */
[----:B------:R-:W2:Y:S04]  /*37610*/  LDL.LU R54, [R1+0xd8] ;  /* 0x0000d80001367983 */ /* 0x000ea80000300800 */
[----:B------:R-:W2:Y:S01]  /*37620*/  LDL.LU R55, [R1+0xdc] ;  /* 0x0000dc0001377983 */ /* 0x000ea20000300800 */
[----:B------:R-:W-:Y:S03]  /*37630*/  HMMA.16816.F32.BF16 R24, R48, R18, R44 ;  /* 0x000000123018723c */ /* 0x000fe6000004182c */
[----:B0-----:R-:W-:Y:S04]  /*37640*/  STL.64 [R1+0x21a8], R58 ;  /* 0x0021a83a01007387 */ /* 0x001fe80000100a00 */
[----:B------:R0:W-:-:S12]  /*37650*/  STL.64 [R1+0x21a0], R56 ;  /* 0x0021a03801007387 */ /* 0x0001d80000100a00 */
[----:B------:R1:W-:Y:S04]  /*37660*/  STL.64 [R1+0x780], R24 ;  /* 0x0007801801007387 */ /* 0x0003e80000100a00 */
[----:B------:R3:W-:Y:S04]  /*37670*/  STL.64 [R1+0x788], R26 ;  /* 0x0007881a01007387 */ /* 0x0007e80000100a00 */
[----:B0-----:R-:W4:Y:S04]  /*37680*/  LDL.LU R56, [R1+0x5d0] ;  /* 0x0005d00001387983 */ /* 0x001f280000300800 */
[----:B------:R-:W4:Y:S04]  /*37690*/  LDL.LU R57, [R1+0x5d4] ;  /* 0x0005d40001397983 */ /* 0x000f280000300800 */
[----:B------:R-:W4:Y:S04]  /*376a0*/  LDL.LU R58, [R1+0x5d8] ;  /* 0x0005d800013a7983 */ /* 0x000f280000300800 */
[----:B------:R-:W4:Y:S04]  /*376b0*/  LDL.LU R59, [R1+0x5dc] ;  /* 0x0005dc00013b7983 */ /* 0x000f280000300800 */
[----:B-1----:R-:W4:Y:S04]  /*376c0*/  LDL.LU R24, [R1+0x1010] ;  /* 0x0010100001187983 */ /* 0x002f280000300800 */
[----:B------:R-:W4:Y:S04]  /*376d0*/  LDL.LU R25, [R1+0x1014] ;  /* 0x0010140001197983 */ /* 0x000f280000300800 */
[----:B---3--:R-:W4:Y:S04]  /*376e0*/  LDL.LU R26, [R1+0x1018] ;  /* 0x00101800011a7983 */ /* 0x008f280000300800 */
[----:B------:R-:W4:Y:S04]  /*376f0*/  LDL.LU R27, [R1+0x101c] ;  /* 0x00101c00011b7983 */ /* 0x000f280000300800 */
[----:B------:R-:W3:Y:S04]  /*37700*/  LDL.LU R40, [R1+0x590] ;  /* 0x0005900001287983 */ /* 0x000ee80000300800 */
[----:B------:R-:W3:Y:S04]  /*37710*/  LDL.LU R41, [R1+0x594] ;  /* 0x0005940001297983 */ /* 0x000ee80000300800 */
[----:B------:R-:W3:Y:S01]  /*37720*/  LDL.LU R42, [R1+0x598] ;  /* 0x00059800012a7983 */ /* 0x000ee20000300800 */
[----:B------:R-:W-:-:S03]  /*37730*/  IMAD.MOV.U32 R7, RZ, RZ, R8 ;  /* 0x000000ffff077224 */ /* 0x000fc600078e0008 */
[----:B------:R-:W3:Y:S01]  /*37740*/  LDL.LU R43, [R1+0x59c] ;  /* 0x00059c00012b7983 */ /* 0x000ee20000300800 */
[----:B------:R-:W-:-:S03]  /*37750*/  IMAD.MOV.U32 R6, RZ, RZ, R9 ;  /* 0x000000ffff067224 */ /* 0x000fc600078e0009 */
        /* <DEDUP_REMOVED lines=10> */
[----:B------:R0:W-:Y:S04]  /*37800*/  STL.64 [R1+0x21c8], R18 ;  /* 0x0021c81201007387 */ /* 0x0001e80000100a00 */
[----:B------:R-:W-:Y:S04]  /*37810*/  STL.64 [R1+0x21c0], R16 ;  /* 0x0021c01001007387 */ /* 0x000fe80000100a00 */
[----:B0-----:R-:W3:Y:S01]  /*37820*/  LDL.64 R18, [R1+0x48] ;  /* 0x0000480001127983 */ /* 0x001ee20000100a00 */
[----:B--2---:R-:W-:Y:S03]  /*37830*/  HMMA.16816.F32.BF16 R48, R48, R14, R52 ;  /* 0x0000000e3030723c */ /* 0x004fe60000041834 */
[----:B------:R-:W4:Y:S04]  /*37840*/  LDL.LU.64 R54, [R1+0x2250] ;  /* 0x0022500001367983 */ /* 0x000f280000300a00 */
[----:B------:R-:W4:-:S12]  /*37850*/  LDL.LU.64 R52, [R1+0x2248] ;  /* 0x0022480001347983 */ /* 0x000f180000300a00 */
[----:B------:R0:W-:Y:S04]  /*37860*/  STL.64 [R1+0xd0], R48 ;  /* 0x0000d03001007387 */ /* 0x0001e80000100a00 */
[----:B------:R1:W-:Y:S04]  /*37870*/  STL.64 [R1+0xd8], R50 ;  /* 0x0000d83201007387 */ /* 0x0003e80000100a00 */
[----:B0-----:R-:W2:Y:S04]  /*37880*/  LDL.LU R48, [R1+0xe20] ;  /* 0x000e200001307983 */ /* 0x001ea80000300800 */
[----:B------:R-:W2:Y:S04]  /*37890*/  LDL.LU R49, [R1+0xe24] ;  /* 0x000e240001317983 */ /* 0x000ea80000300800 */
[----:B-1----:R-:W2:Y:S04]  /*378a0*/  LDL.LU R50, [R1+0xe28] ;  /* 0x000e280001327983 */ /* 0x002ea80000300800 */
[----:B------:R-:W2:Y:S04]  /*378b0*/  LDL.LU R51, [R1+0xe2c] ;  /* 0x000e2c0001337983 */ /* 0x000ea80000300800 */
[----:B------:R-:W-:Y:S04]  /*378c0*/  STL.64 [R1+0x21b8], R14 ;  /* 0x0021b80e01007387 */ /* 0x000fe80000100a00 */
[----:B------:R0:W-:Y:S04]  /*378d0*/  STL.64 [R1+0x21b0], R12 ;  /* 0x0021b00c01007387 */ /* 0x0001e80000100a00 */
[----:B0-----:R-:W2:Y:S04]  /*378e0*/  LDL.LU R12, [R1+0x5b0] ;  /* 0x0005b000010c7983 */ /* 0x001ea80000300800 */
[----:B------:R-:W2:Y:S04]  /*378f0*/  LDL.LU R13, [R1+0x5b4] ;  /* 0x0005b400010d7983 */ /* 0x000ea80000300800 */
[----:B------:R-:W2:Y:S04]  /*37900*/  LDL.LU R14, [R1+0x5b8] ;  /* 0x0005b800010e7983 */ /* 0x000ea80000300800 */
[----:B------:R-:W2:Y:S01]  /*37910*/  LDL.LU R15, [R1+0x5bc] ;  /* 0x0005bc00010f7983 */ /* 0x000ea20000300800 */
[----:B------:R-:W-:-:S02]  /*37920*/  IMAD.MOV.U32 R46, RZ, RZ, R3 ;  /* 0x000000ffff2e7224 */ /* 0x000fc400078e0003 */
[----:B------:R-:W-:Y:S02]  /*37930*/  IMAD.MOV.U32 R47, RZ, RZ, R0 ;  /* 0x000000ffff2f7224 */ /* 0x000fe400078e0000 */
[----:B---3--:R-:W-:Y:S02]  /*37940*/  IMAD.MOV.U32 R3, RZ, RZ, R18 ;  /* 0x000000ffff037224 */ /* 0x008fe400078e0012 */
[----:B------:R-:W-:Y:S01]  /*37950*/  IMAD.MOV.U32 R0, RZ, RZ, R19 ;  /* 0x000000ffff007224 */ /* 0x000fe200078e0013 */
[C---:B----4-:R-:W-:Y:S08]  /*37960*/  HMMA.16816.F32.BF16 R24, R52.reuse, R18, R24 ;  /* 0x000000123418723c */ /* 0x050ff00000041818 */
[C---:B------:R-:W-:Y:S08]  /*37970*/  HMMA.16816.F32.BF16 R4, R52.reuse, R6, R56 ;  /* 0x000000063404723c */ /* 0x040ff00000041838 */
[C---:B------:R-:W-:Y:S08]  /*37980*/  HMMA.16816.F32.BF16 R8, R52.reuse, R30, R8 ;  /* 0x0000001e3408723c */ /* 0x040ff00000041808 */
[C---:B------:R-:W-:Y:S01]  /*37990*/  HMMA.16816.F32.BF16 R44, R52.reuse, R46, R36 ;  /* 0x0000002e342c723c */ /* 0x040fe20000041824 */
[----:B------:R-:W-:Y:S04]  /*379a0*/  STL.64 [R1+0x1010], R24 ;  /* 0x0010101801007387 */ /* 0x000fe80000100a00 */
[----:B------:R0:W-:Y:S04]  /*379b0*/  STL.64 [R1+0x1018], R26 ;  /* 0x0010181a01007387 */ /* 0x0001e80000100a00 */
[----:B0-----:R-:W3:Y:S04]  /*379c0*/  LDL.LU.64 R26, [R1+0x2240] ;  /* 0x00224000011a7983 */ /* 0x001ee80000300a00 */
[----:B------:R-:W4:Y:S04]  /*379d0*/  LDL.LU.64 R24, [R1+0x2238] ;  /* 0x0022380001187983 */ /* 0x000f280000300a00 */
[----:B------:R-:W3:Y:S04]  /*379e0*/  LDL.LU R16, [R1+0xdd0] ;  /* 0x000dd00001107983 */ /* 0x000ee80000300800 */
[----:B------:R0:W-:Y:S04]  /*379f0*/  STL.64 [R1+0x5d0], R4 ;  /* 0x0005d00401007387 */ /* 0x0001e80000100a00 */
[----:B------:R1:W-:Y:S04]  /*37a00*/  STL.64 [R1+0x5d8], R6 ;  /* 0x0005d80601007387 */ /* 0x0003e80000100a00 */
[----:B------:R-:W3:Y:S04]  /*37a10*/  LDL.LU R17, [R1+0xdd4] ;  /* 0x000dd40001117983 */ /* 0x000ee80000300800 */
[----:B------:R-:W3:Y:S04]  /*37a20*/  LDL.LU R18, [R1+0xdd8] ;  /* 0x000dd80001127983 */ /* 0x000ee80000300800 */
[----:B------:R-:W3:Y:S04]  /*37a30*/  LDL.LU R19, [R1+0xddc] ;  /* 0x000ddc0001137983 */ /* 0x000ee80000300800 */
[----:B0-----:R-:W3:Y:S04]  /*37a40*/  LDL.LU R4, [R1+0xe10] ;  /* 0x000e100001047983 */ /* 0x001ee80000300800 */
[----:B------:R-:W3:Y:S01]  /*37a50*/  LDL.LU R5, [R1+0xe14] ;  /* 0x000e140001057983 */ /* 0x000ee20000300800 */
[----:B--2---:R-:W-:Y:S03]  /*37a60*/  HMMA.16816.F32.BF16 R12, R52, R34, R12 ;  /* 0x00000022340c723c */ /* 0x004fe6000004180c */
[----:B-1----:R-:W3:Y:S04]  /*37a70*/  LDL.LU R6, [R1+0xe18] ;  /* 0x000e180001067983 */ /* 0x002ee80000300800 */
[----:B------:R-:W3:Y:S04]  /*37a80*/  LDL.LU R7, [R1+0xe1c] ;  /* 0x000e1c0001077983 */ /* 0x000ee80000300800 */
[----:B------:R-:W2:Y:S04]  /*37a90*/  LDL.LU R56, [R1+0xdc0] ;  /* 0x000dc00001387983 */ /* 0x000ea80000300800 */
[----:B------:R-:W2:Y:S04]  /*37aa0*/  LDL.LU R57, [R1+0xdc4] ;  /* 0x000dc40001397983 */ /* 0x000ea80000300800 */
[----:B------:R-:W2:Y:S04]  /*37ab0*/  LDL.LU R58, [R1+0xdc8] ;  /* 0x000dc800013a7983 */ /* 0x000ea80000300800 */
[----:B------:R-:W2:Y:S04]  /*37ac0*/  LDL.LU R59, [R1+0xdcc] ;  /* 0x000dcc00013b7983 */ /* 0x000ea80000300800 */
[----:B------:R0:W-:Y:S04]  /*37ad0*/  STL.64 [R1+0x5c0], R8 ;  /* 0x0005c00801007387 */ /* 0x0001e80000100a00 */
[----:B------:R1:W-:Y:S01]  /*37ae0*/  STL.64 [R1+0x5c8], R10 ;  /* 0x0005c80a01007387 */ /* 0x0003e20000100a00 */
[----:B0-----:R-:W-:-:S03]  /*37af0*/  IMAD.MOV.U32 R9, RZ, RZ, R30 ;  /* 0x000000ffff097224 */ /* 0x001fc600078e001e */
[----:B-1----:R-:W3:Y:S01]  /*37b00*/  LDL.LU.64 R10, [R1+0x2230] ;  /* 0x00223000010a7983 */ /* 0x002ee20000300a00 */
[----:B------:R-:W-:-:S03]  /*37b10*/  IMAD.MOV.U32 R8, RZ, RZ, R31 ;  /* 0x000000ffff087224 */ /* 0x000fc600078e001f */
        /* <DEDUP_REMOVED lines=9> */
[----:B------:R-:W2:Y:S04]  /*37bb0*/  LDL.LU.64 R36, [R1+0x2200] ;  /* 0x0022000001247983 */ /* 0x000ea80000300a00 */
        /* <DEDUP_REMOVED lines=16> */
[C---:B------:R-:W-:Y:S08]  /*37cc0*/  HMMA.16816.F32.BF16 R4, R52.reuse, R10, R4 ;  /* 0x0000000a3404723c */ /* 0x040ff00000041804 */
[----:B--2---:R-:W-:Y:S01]  /*37cd0*/  HMMA.16816.F32.BF16 R48, R52, R42, R48 ;  /* 0x0000002a3430723c */ /* 0x004fe20000041830 */
[----:B------:R-:W-:Y:S04]  /*37ce0*/  STL.64 [R1+0x2118], R42 ;  /* 0x0021182a01007387 */ /* 0x000fe80000100a00 */
[----:B----4-:R0:W-:-:S14]  /*37cf0*/  STL.64 [R1+0x2110], R40 ;  /* 0x0021102801007387 */ /* 0x0101dc0000100a00 */
[----:B------:R-:W-:Y:S04]  /*37d00*/  STL.64 [R1+0xe20], R48 ;  /* 0x000e203001007387 */ /* 0x000fe80000100a00 */
[----:B------:R-:W-:Y:S04]  /*37d10*/  STL.64 [R1+0xe28], R50 ;  /* 0x000e283201007387 */ /* 0x000fe80000100a00 */
[----:B------:R-:W1:Y:S04]  /*37d20*/  LDSM.16.MT88.4 R48, [R2+UR5+0x2100] ;  /* 0x002100050230783b */ /* 0x000e680008004200 */
        /* <DEDUP_REMOVED lines=12> */
[----:B0-----:R-:W4:Y:S04]  /*37df0*/  LDL.LU.64 R6, [R1+0x21d8] ;  /* 0x0021d80001067983 */ /* 0x001f280000300a00 */
[----:B------:R-:W2:Y:S04]  /*37e00*/  LDL.LU.64 R4, [R1+0x21d0] ;  /* 0x0021d00001047983 */ /* 0x000ea80000300a00 */
[----:B------:R-:W-:Y:S01]  /*37e10*/  STL.64 [R1+0x2108], R10 ;  /* 0x0021080a01007387 */ /* 0x000fe20000100a00 */
[C---:B----4-:R-:W-:Y:S03]  /*37e20*/  HMMA.16816.F32.BF16 R48, R52.reuse, R6, R48 ;  /* 0x000000063430723c */ /* 0x050fe60000041830 */
[----:B------:R-:W-:Y:S04]  /*37e30*/  STL.64 [R1+0x2138], R6 ;  /* 0x0021380601007387 */ /* 0x000fe80000100a00 */
[----:B--2---:R0:W-:Y:S02]  /*37e40*/  STL.64 [R1+0x2130], R4 ;  /* 0x0021300401007387 */ /* 0x0041e40000100a00 */
[C---:B0-----:R-:W-:Y:S10]  /*37e50*/  HMMA.16816.F32.BF16 R4, R52.reuse, R38, R40 ;  /* 0x000000263404723c */ /* 0x041ff40000041828 */
[----:B------:R-:W-:Y:S04]  /*37e60*/  STL.64 [R1+0xe00], R48 ;  /* 0x000e003001007387 */ /* 0x000fe80000100a00 */
[----:B------:R-:W-:Y:S04]  /*37e70*/  STL.64 [R1+0xe08], R50 ;  /* 0x000e083201007387 */ /* 0x000fe80000100a00 */
[----:B------:R-:W-:Y:S04]  /*37e80*/  STL.64 [R1+0x2148], R38 ;  /* 0x0021482601007387 */ /* 0x000fe80000100a00 */
[----:B------:R-:W-:Y:S04]  /*37e90*/  STL.64 [R1+0x2140], R36 ;  /* 0x0021402401007387 */ /* 0x000fe80000100a00 */
[----:B------:R-:W-:Y:S04]  /*37ea0*/  STL.64 [R1+0xdf0], R4 ;  /* 0x000df00401007387 */ /* 0x000fe80000100a00 */
[----:B------:R3:W-:Y:S02]  /*37eb0*/  STL.64 [R1+0xdf8], R6 ;  /* 0x000df80601007387 */ /* 0x0007e40000100a00 */
[----:B---3--:R-:W-:Y:S02]  /*37ec0*/  HMMA.16816.F32.BF16 R4, R52, R34, R44 ;  /* 0x000000223404723c */ /* 0x008fe4000004182c */
        /* <DEDUP_REMOVED lines=13> */
[----:B------:R0:W-:Y:S04]  /*37fa0*/  STL.64 [R1+0xdc8], R6 ;  /* 0x000dc80601007387 */ /* 0x0001e80000100a00 */
[----:B------:R-:W2:Y:S04]  /*37fb0*/  LDL.LU R45, [R1+0x414] ;  /* 0x00041400012d7983 */ /* 0x000ea80000300800 */
[----:B------:R-:W3:Y:S04]  /*37fc0*/  LDL.LU R46, [R1+0x418] ;  /* 0x00041800012e7983 */ /* 0x000ee80000300800 */
[----:B------:R-:W3:Y:S01]  /*37fd0*/  LDL.LU R47, [R1+0x41c] ;  /* 0x00041c00012f7983 */ /* 0x000ee20000300800 */
[----:B------:R-:W-:-:S02]  /*37fe0*/  IMAD.MOV.U32 R34, RZ, RZ, R9 ;  /* 0x000000ffff227224 */ /* 0x000fc400078e0009 */
[----:B------:R-:W-:Y:S02]  /*37ff0*/  IMAD.MOV.U32 R35, RZ, RZ, R8 ;  /* 0x000000ffff237224 */ /* 0x000fe400078e0008 */
[----:B0-----:R-:W-:Y:S02]  /*38000*/  IMAD.MOV.U32 R6, RZ, RZ, R13 ;  /* 0x000000ffff067224 */ /* 0x001fe400078e000d */
[----:B------:R-:W-:Y:S01]  /*38010*/  IMAD.MOV.U32 R7, RZ, RZ, R12 ;  /* 0x000000ffff077224 */ /* 0x000fe200078e000c */
[----:B---3--:R-:W-:Y:S04]  /*38020*/  STL.64 [R1+0x2178], R46 ;  /* 0x0021782e01007387 */ /* 0x008fe80000100a00 */
[----:B--2---:R-:W-:Y:S04]  /*38030*/  STL.64 [R1+0x2170], R44 ;  /* 0x0021702c01007387 */ /* 0x004fe80000100a00 */
[----:B------:R0:W-:Y:S04]  /*38040*/  STL.64 [R1+0x2180], R6 ;  /* 0x0021800601007387 */ /* 0x0001e80000100a00 */
[----:B------:R-:W-:Y:S04]  /*38050*/  STL.64 [R1+0x2188], R34 ;  /* 0x0021882201007387 */ /* 0x000fe80000100a00 */
        /* <DEDUP_REMOVED lines=8> */
[----:B0-----:R-:W2:Y:S04]  /*380e0*/  LDL.LU R6, [R1+0x448] ;  /* 0x0004480001067983 */ /* 0x001ea80000300800 */
        /* <DEDUP_REMOVED lines=13> */
[----:B-1----:R-:W2:Y:S04]  /*381c0*/  LDL.LU R28, [R1+0x450] ;  /* 0x00045000011c7983 */ /* 0x002ea80000300800 */
[----:B------:R-:W2:Y:S04]  /*381d0*/  LDL.LU R29, [R1+0x454] ;  /* 0x00045400011d7983 */ /* 0x000ea80000300800 */
[----:B------:R-:W2:Y:S04]  /*381e0*/  LDL.LU R30, [R1+0x458] ;  /* 0x00045800011e7983 */ /* 0x000ea80000300800 */
[----:B------:R-:W2:Y:S04]  /*381f0*/  LDL.LU R31, [R1+0x45c] ;  /* 0x00045c00011f7983 */ /* 0x000ea80000300800 */
[----:B------:R-:W2:Y:S04]  /*38200*/  LDL.LU.64 R46, [R1+0x38] ;  /* 0x00003800012e7983 */ /* 0x000ea80000300a00 */
        /* <DEDUP_REMOVED lines=27> */
[----:B------:R-:W4:Y:S01]  /*383c0*/  LDL.LU.64 R16, [R1+0x21c0] ;  /* 0x0021c00001107983 */ /* 0x000f220000300a00 */
[----:B--2---:R-:W-:-:S15]  /*383d0*/  HMMA.16816.F32.BF16 R12, R52, R18, R12 ;  /* 0x00000012340c723c */ /* 0x004fde000004180c */
[----:B------:R-:W-:-:S04]  /*383e0*/  NOP ;  /* 0x0000000000007918 */ /* 0x000fc80000000000 */
[----:B------:R-:W-:Y:S04]  /*383f0*/  STL.64 [R1+0xda0], R12 ;  /* 0x000da00c01007387 */ /* 0x000fe80000100a00 */
[----:B------:R0:W-:Y:S04]  /*38400*/  STL.64 [R1+0xda8], R14 ;  /* 0x000da80e01007387 */ /* 0x0001e80000100a00 */
[----:B0-----:R-:W3:Y:S04]  /*38410*/  LDL.LU.64 R14, [R1+0x21b8] ;  /* 0x0021b800010e7983 */ /* 0x001ee80000300a00 */
[----:B------:R-:W2:Y:S01]  /*38420*/  LDL.LU.64 R12, [R1+0x21b0] ;  /* 0x0021b000010c7983 */ /* 0x000ea20000300a00 */
[----:B------:R-:W-:-:S02]  /*38430*/  IMAD.MOV.U32 R34, RZ, RZ, R3 ;  /* 0x000000ffff227224 */ /* 0x000fc400078e0003 */
[----:B------:R-:W-:Y:S01]  /*38440*/  IMAD.MOV.U32 R35, RZ, RZ, R0 ;  /* 0x000000ffff237224 */ /* 0x000fe200078e0000 */
[----:B---3--:R-:W-:Y:S01]  /*38450*/  HMMA.16816.F32.BF16 R52, R52, R14, R56 ;  /* 0x0000000e3434723c */ /* 0x008fe20000041838 */
[----:B------:R-:W3:Y:S04]  /*38460*/  LDL.LU.64 R58, [R1+0x21a8] ;  /* 0x0021a800013a7983 */ /* 0x000ee80000300a00 */
[----:B------:R-:W3:-:S14]  /*38470*/  LDL.LU.64 R56, [R1+0x21a0] ;  /* 0x0021a00001387983 */ /* 0x000edc0000300a00 */
[----:B------:R-:W-:Y:S04]  /*38480*/  STL.64 [R1+0x580], R52 ;  /* 0x0005803401007387 */ /* 0x000fe80000100a00 */
[----:B------:R-:W-:Y:S04]  /*38490*/  STL.64 [R1+0x588], R54 ;  /* 0x0005883601007387 */ /* 0x000fe80000100a00 */
[----:B------:R0:W1:Y:S01]  /*384a0*/  LDSM.16.MT88.4 R52, [R2+UR5+0x2180] ;  /* 0x002180050234783b */ /* 0x0000620008004200 */
[----:B------:R-:W-:Y:S02]  /*384b0*/  IMAD.MOV.U32 R0, RZ, RZ, R47 ;  /* 0x000000ffff007224 */ /* 0x000fe400078e002f */
[----:B0-----:R-:W-:Y:S01]  /*384c0*/  IMAD.MOV.U32 R2, RZ, RZ, R46 ;  /* 0x000000ffff027224 */ /* 0x001fe200078e002e */
[----:B-1----:R0:W-:Y:S04]  /*384d0*/  STL.64 [R1+0x2050], R54 ;  /* 0x0020503601007387 */ /* 0x0021e80000100a00 */
[----:B------:R-:W-:Y:S04]  /*384e0*/  STL.64 [R1+0x2048], R52 ;  /* 0x0020483401007387 */ /* 0x000fe80000100a00 */
[----:B0-----:R-:W2:Y:S01]  /*384f0*/  LDL.LU.64 R54, [R1+0x8] ;  /* 0x0000080001367983 */ /* 0x001ea20000300a00 */
[C---:B---3--:R-:W-:Y:S08]  /*38500*/  HMMA.16816.F32.BF16 R32, R56.reuse, R34, R28 ;  /* 0x000000223820723c */ /* 0x048ff0000004181c */
[C---:B------:R-:W-:Y:S01]  /*38510*/  HMMA.16816.F32.BF16 R4, R56.reuse, R46, R4 ;  /* 0x0000002e3804723c */ /* 0x040fe20000041804 */
[----:B------:R-:W3:Y:S04]  /*38520*/  LDL.LU.64 R30, [R1+0x2198] ;  /* 0x00219800011e7983 */ /* 0x000ee80000300a00 */
[----:B------:R-:W3:Y:S06]  /*38530*/  LDL.LU.64 R28, [R1+0x2190] ;  /* 0x00219000011c7983 */ /* 0x000eec0000300a00 */
[----:B------:R-:W-:Y:S04]  /*38540*/  STL.64 [R1+0x450], R32 ;  /* 0x0004502001007387 */ /* 0x000fe80000100a00 */
[----:B------:R0:W-:Y:S04]  /*38550*/  STL.64 [R1+0x458], R34 ;  /* 0x0004582201007387 */ /* 0x0001e80000100a00 */
[----:B0-----:R-:W3:Y:S04]  /*38560*/  LDL.LU.64 R34, [R1+0x2188] ;  /* 0x0021880001227983 */ /* 0x001ee80000300a00 */
[----:B------:R-:W-:Y:S04]  /*38570*/  STL.64 [R1+0x440], R4 ;  /* 0x0004400401007387 */ /* 0x000fe80000100a00 */
[----:B------:R0:W-:Y:S04]  /*38580*/  STL.64 [R1+0x448], R6 ;  /* 0x0004480601007387 */ /* 0x0001e80000100a00 */
[----:B0-----:R-:W2:Y:S04]  /*38590*/  LDL.LU.64 R6, [R1+0x2180] ;  /* 0x0021800001067983 */ /* 0x001ea80000300a00 */
[----:B------:R-:W4:Y:S04]  /*385a0*/  LDL.LU.64 R46, [R1+0x2178] ;  /* 0x00217800012e7983 */ /* 0x000f280000300a00 */
[----:B------:R-:W4:Y:S01]  /*385b0*/  LDL.LU.64 R44, [R1+0x2170] ;  /* 0x00217000012c7983 */ /* 0x000f220000300a00 */
[C---:B---3--:R-:W-:Y:S03]  /*385c0*/  HMMA.16816.F32.BF16 R32, R56.reuse, R34, R28 ;  /* 0x000000223820723c */ /* 0x048fe6000004181c */
[----:B------:R-:W3:Y:S04]  /*385d0*/  LDL.LU.64 R30, [R1+0x2168] ;  /* 0x00216800011e7983 */ /* 0x000ee80000300a00 */
[----:B------:R-:W3:Y:S01]  /*385e0*/  LDL.LU.64 R28, [R1+0x2160] ;  /* 0x00216000011c7983 */ /* 0x000ee20000300a00 */
[C---:B--2---:R-:W-:Y:S08]  /*385f0*/  HMMA.16816.F32.BF16 R4, R56.reuse, R6, R36 ;  /* 0x000000063804723c */ /* 0x044ff00000041824 */
[C---:B----4-:R-:W-:Y:S03]  /*38600*/  HMMA.16816.F32.BF16 R44, R56.reuse, R54, R44 ;  /* 0x00000036382c723c */ /* 0x050fe6000004182c */
[----:B------:R-:W-:Y:S04]  /*38610*/  STL.64 [R1+0x430], R32 ;  /* 0x0004302001007387 */ /* 0x000fe80000100a00 */
[----:B------:R0:W-:Y:S04]  /*38620*/  STL.64 [R1+0x438], R34 ;  /* 0x0004382201007387 */ /* 0x0001e80000100a00 */
[----:B0-----:R-:W2:Y:S04]  /*38630*/  LDL.LU.64 R34, [R1+0x2158] ;  /* 0x0021580001227983 */ /* 0x001ea80000300a00 */
[----:B------:R-:W4:Y:S04]  /*38640*/  LDL.LU.64 R32, [R1+0x2150] ;  /* 0x0021500001207983 */ /* 0x000f280000300a00 */
        /* <DEDUP_REMOVED lines=32> */
[----:B------:R-:W-:Y:S04]  /*38850*/  STL.64 [R1+0x2090], R42 ;  /* 0x0020902a01007387 */ /* 0x000fe80000100a00 */
[----:B----4-:R3:W-:Y:S02]  /*38860*/  STL.64 [R1+0x2088], R40 ;  /* 0x0020882801007387 */ /* 0x0107e40000100a00 */
[C---:B---3--:R-:W-:Y:S02]  /*38870*/  HMMA.16816.F32.BF16 R40, R56.reuse, R10, R44 ;  /* 0x0000000a3828723c */ /* 0x048fe4000004182c */
[----:B------:R0:W-:Y:S06]  /*38880*/  STL.64 [R1+0x20b0], R10 ;  /* 0x0020b00a01007387 */ /* 0x0001ec0000100a00 */
[C---:B0-----:R-:W-:Y:S11]  /*38890*/  HMMA.16816.F32.BF16 R8, R56.reuse, R6, R52 ;  /* 0x000000063808723c */ /* 0x041ff60000041834 */
[----:B------:R-:W-:Y:S04]  /*388a0*/  STL.64 [R1+0xbd0], R40 ;  /* 0x000bd02801007387 */ /* 0x000fe80000100a00 */
[----:B------:R-:W-:Y:S04]  /*388b0*/  STL.64 [R1+0xbd8], R42 ;  /* 0x000bd82a01007387 */ /* 0x000fe80000100a00 */
[----:B------:R-:W-:Y:S04]  /*388c0*/  STL.64 [R1+0x2070], R6 ;  /* 0x0020700601007387 */ /* 0x000fe80000100a00 */
[----:B------:R0:W-:Y:S02]  /*388d0*/  STL.64 [R1+0x2068], R4 ;  /* 0x0020680401007387 */ /* 0x0001e40000100a00 */
[C---:B0-----:R-:W-:Y:S02]  /*388e0*/  HMMA.16816.F32.BF16 R4, R56.reuse, R38, R24 ;  /* 0x000000263804723c */ /* 0x041fe40000041818 */
[----:B------:R-:W-:Y:S04]  /*388f0*/  STL.64 [R1+0xbc0], R8 ;  /* 0x000bc00801007387 */ /* 0x000fe80000100a00 */
[----:B------:R-:W-:Y:S04]  /*38900*/  STL.64 [R1+0xbc8], R10 ;  /* 0x000bc80a01007387 */ /* 0x000fe80000100a00 */
[----:B------:R-:W-:Y:S04]  /*38910*/  STL.64 [R1+0x2080], R38 ;  /* 0x0020802601007387 */ /* 0x000fe80000100a00 */
[----:B------:R-:W-:Y:S05]  /*38920*/  STL.64 [R1+0x2078], R36 ;  /* 0x0020782401007387 */ /* 0x000fea0000100a00 */
        /* <DEDUP_REMOVED lines=30> */
[----:B0-----:R-:W2:Y:S04]  /*38b10*/  LDL.LU R4, [R1+0x280] ;  /* 0x0002800001047983 */ /* 0x001ea80000300800 */
[----:B------:R-:W2:Y:S04]  /*38b20*/  LDL.LU R5, [R1+0x284] ;  /* 0x0002840001057983 */ /* 0x000ea80000300800 */
[----:B-1----:R-:W2:Y:S04]  /*38b30*/  LDL.LU R6, [R1+0x288] ;  /* 0x0002880001067983 */ /* 0x002ea80000300800 */
[----:B------:R-:W2:Y:S04]  /*38b40*/  LDL.LU R7, [R1+0x28c] ;  /* 0x00028c0001077983 */ /* 0x000ea80000300800 */
[----:B--2---:R0:W-:Y:S04]  /*38b50*/  STL.64 [R1+0x20d0], R6 ;  /* 0x0020d00601007387 */ /* 0x0041e80000100a00 */
[----:B------:R-:W-:Y:S04]  /*38b60*/  STL.64 [R1+0x20c8], R4 ;  /* 0x0020c80401007387 */ /* 0x000fe80000100a00 */
[----:B0-----:R-:W2:Y:S04]  /*38b70*/  LDL.LU.64 R6, [R1+0x48] ;  /* 0x0000480001067983 */ /* 0x001ea80000300a00 */
[----:B---3--:R-:W-:Y:S04]  /*38b80*/  STL.64 [R1+0x20c0], R54 ;  /* 0x0020c03601007387 */ /* 0x008fe80000100a00 */
[----:B------:R0:W-:Y:S04]  /*38b90*/  STL.64 [R1+0x20b8], R52 ;  /* 0x0020b83401007387 */ /* 0x0001e80000100a00 */
[----:B0-----:R-:W3:Y:S04]  /*38ba0*/  LDL.LU R52, [R1+0x270] ;  /* 0x0002700001347983 */ /* 0x001ee80000300800 */
[----:B------:R-:W3:Y:S04]  /*38bb0*/  LDL.LU R53, [R1+0x274] ;  /* 0x0002740001357983 */ /* 0x000ee80000300800 */
[----:B------:R-:W2:Y:S04]  /*38bc0*/  LDL.LU R54, [R1+0x278] ;  /* 0x0002780001367983 */ /* 0x000ea80000300800 */
[----:B------:R-:W2:Y:S01]  /*38bd0*/  LDL.LU R55, [R1+0x27c] ;  /* 0x00027c0001377983 */ /* 0x000ea20000300800 */
[C---:B------:R-:W-:Y:S03]  /*38be0*/  HMMA.16816.F32.BF16 R24, R56.reuse, R30, R24 ;  /* 0x0000001e3818723c */ /* 0x040fe60000041818 */
[----:B--2---:R-:W-:Y:S04]  /*38bf0*/  STL.64 [R1+0x20e0], R54 ;  /* 0x0020e03601007387 */ /* 0x004fe80000100a00 */
[----:B---3--:R0:W-:Y:S04]  /*38c00*/  STL.64 [R1+0x20d8], R52 ;  /* 0x0020d83401007387 */ /* 0x0081e80000100a00 */
[----:B0-----:R-:W2:Y:S04]  /*38c10*/  LDL.LU R52, [R1+0x290] ;  /* 0x0002900001347983 */ /* 0x001ea80000300800 */
[----:B------:R-:W2:Y:S04]  /*38c20*/  LDL.LU R53, [R1+0x294] ;  /* 0x0002940001357983 */ /* 0x000ea80000300800 */
[----:B------:R-:W2:Y:S04]  /*38c30*/  LDL.LU R54, [R1+0x298] ;  /* 0x0002980001367983 */ /* 0x000ea80000300800 */
[----:B------:R-:W2:Y:S04]  /*38c40*/  LDL.LU R55, [R1+0x29c] ;  /* 0x00029c0001377983 */ /* 0x000ea80000300800 */
[----:B------:R-:W3:Y:S04]  /*38c50*/  LDL.LU.64 R10, [R1+0x28] ;  /* 0x00002800010a7983 */ /* 0x000ee80000300a00 */
[----:B------:R0:W-:Y:S04]  /*38c60*/  STL.64 [R1+0x2060], R34 ;  /* 0x0020602201007387 */ /* 0x0001e80000100a00 */
[----:B------:R-:W-:Y:S04]  /*38c70*/  STL.64 [R1+0x2058], R32 ;  /* 0x0020582001007387 */ /* 0x000fe80000100a00 */
[----:B0-----:R-:W2:Y:S04]  /*38c80*/  LDL.LU.64 R34, [R1+0x18] ;  /* 0x0000180001227983 */ /* 0x001ea80000300a00 */
[----:B------:R-:W-:Y:S04]  /*38c90*/  STL.64 [R1+0xb90], R24 ;  /* 0x000b901801007387 */ /* 0x000fe80000100a00 */
[----:B------:R0:W-:Y:S04]  /*38ca0*/  STL.64 [R1+0xb98], R26 ;  /* 0x000b981a01007387 */ /* 0x0001e80000100a00 */
[----:B0-----:R-:W2:Y:S04]  /*38cb0*/  LDL.LU.64 R26, [R1+0x2100] ;  /* 0x00210000011a7983 */ /* 0x001ea80000300a00 */
[----:B------:R-:W3:Y:S01]  /*38cc0*/  LDL.LU.64 R24, [R1+0x20f8] ;  /* 0x0020f80001187983 */ /* 0x000ee20000300a00 */
[C---:B----4-:R-:W-:Y:S08]  /*38cd0*/  HMMA.16816.F32.BF16 R44, R56.reuse, R22, R44 ;  /* 0x00000016382c723c */ /* 0x050ff0000004182c */
[C---:B------:R-:W-:Y:S08]  /*38ce0*/  HMMA.16816.F32.BF16 R36, R56.reuse, R18, R36 ;  /* 0x000000123824723c */ /* 0x040ff00000041824 */
[----:B--2---:R-:W-:-:S15]  /*38cf0*/  HMMA.16816.F32.BF16 R48, R56, R26, R48 ;  /* 0x0000001a3830723c */ /* 0x004fde0000041830 */
[----:B------:R-:W-:-:S04]  /*38d00*/  NOP ;  /* 0x0000000000007918 */ /* 0x000fc80000000000 */
[----:B------:R-:W-:Y:S04]  /*38d10*/  STL.64 [R1+0xb80], R48 ;  /* 0x000b803001007387 */ /* 0x000fe80000100a00 */
[----:B------:R0:W-:Y:S04]  /*38d20*/  STL.64 [R1+0xb88], R50 ;  /* 0x000b883201007387 */ /* 0x0001e80000100a00 */
[----:B0-----:R-:W2:Y:S04]  /*38d30*/  LDL.LU.64 R50, [R1+0x20f0] ;  /* 0x0020f00001327983 */ /* 0x001ea80000300a00 */
[----:B------:R-:W2:Y:S04]  /*38d40*/  LDL.LU.64 R48, [R1+0x20e8] ;  /* 0x0020e80001307983 */ /* 0x000ea80000300a00 */
[----:B------:R0:W-:Y:S04]  /*38d50*/  STL.64 [R1+0xb70], R44 ;  /* 0x000b702c01007387 */ /* 0x0001e80000100a00 */
[----:B------:R1:W-:Y:S04]  /*38d60*/  STL.64 [R1+0xb78], R46 ;  /* 0x000b782e01007387 */ /* 0x0003e80000100a00 */
[----:B0-----:R-:W4:Y:S04]  /*38d70*/  LDL.LU R44, [R1+0x250] ;  /* 0x00025000012c7983 */ /* 0x001f280000300800 */
[----:B------:R-:W4:Y:S04]  /*38d80*/  LDL.LU R45, [R1+0x254] ;  /* 0x00025400012d7983 */ /* 0x000f280000300800 */
[----:B-1----:R-:W4:Y:S04]  /*38d90*/  LDL.LU R46, [R1+0x258] ;  /* 0x00025800012e7983 */ /* 0x002f280000300800 */
[----:B------:R-:W4:Y:S04]  /*38da0*/  LDL.LU R47, [R1+0x25c] ;  /* 0x00025c00012f7983 */ /* 0x000f280000300800 */
[----:B------:R-:W-:Y:S04]  /*38db0*/  STL.64 [R1+0xb60], R36 ;  /* 0x000b602401007387 */ /* 0x000fe80000100a00 */
[----:B------:R0:W-:Y:S02]  /*38dc0*/  STL.64 [R1+0xb68], R38 ;  /* 0x000b682601007387 */ /* 0x0001e40000100a00 */
[----:B0-----:R-:W-:Y:S02]  /*38dd0*/  HMMA.16816.F32.BF16 R36, R56, R14, R40 ;  /* 0x0000000e3824723c */ /* 0x001fe40000041828 */
[----:B------:R-:W3:Y:S01]  /*38de0*/  LDL.LU R40, [R1+0x240] ;  /* 0x0002400001287983 */ /* 0x000ee20000300800 */
[----:B------:R-:W-:-:S02]  /*38df0*/  IMAD.MOV.U32 R59, RZ, RZ, R0 ;  /* 0x000000ffff3b7224 */ /* 0x000fc400078e0000 */
[----:B------:R-:W-:Y:S02]  /*38e00*/  IMAD.MOV.U32 R0, RZ, RZ, R6 ;  /* 0x000000ffff007224 */ /* 0x000fe400078e0006 */
[----:B------:R-:W-:-:S12]  /*38e10*/  IMAD.MOV.U32 R60, RZ, RZ, R7 ;  /* 0x000000ffff3c7224 */ /* 0x000fd800078e0007 */
        /* <DEDUP_REMOVED lines=8> */
[----:B------:R-:W3:Y:S01]  /*38ea0*/  LDL.LU R39, [R1+0x23c] ;  /* 0x00023c0001277983 */ /* 0x000ee20000300800 */
[----:B--2---:R-:W-:-:S15]  /*38eb0*/  HMMA.16816.F32.BF16 R52, R48, R6, R52 ;  /* 0x000000063034723c */ /* 0x004fde0000041834 */
[----:B------:R-:W-:-:S04]  /*38ec0*/  NOP ;  /* 0x0000000000007918 */ /* 0x000fc80000000000 */
[----:B------:R-:W-:Y:S04]  /*38ed0*/  STL.64 [R1+0x290], R52 ;  /* 0x0002903401007387 */ /* 0x000fe80000100a00 */
[----:B------:R0:W-:Y:S04]  /*38ee0*/  STL.64 [R1+0x298], R54 ;  /* 0x0002983601007387 */ /* 0x0001e80000100a00 */
[----:B0-----:R-:W3:Y:S04]  /*38ef0*/  LDL.LU.64 R54, [R1+0x20e0] ;  /* 0x0020e00001367983 */ /* 0x001ee80000300a00 */
[----:B------:R-:W3:Y:S04]  /*38f00*/  LDL.LU.64 R52, [R1+0x20d8] ;  /* 0x0020d80001347983 */ /* 0x000ee80000300a00 */
[----:B------:R-:W2:Y:S04]  /*38f10*/  LDL.LU.64 R6, [R1+0x20d0] ;  /* 0x0020d00001067983 */ /* 0x000ea80000300a00 */
[----:B------:R-:W2:Y:S01]  /*38f20*/  LDL.LU.64 R4, [R1+0x20c8] ;  /* 0x0020c80001047983 */ /* 0x000ea20000300a00 */
[----:B------:R-:W-:-:S07]  /*38f30*/  IMAD.MOV.U32 R58, RZ, RZ, R2 ;  /* 0x000000ffff3a7224 */ /* 0x000fce00078e0002 */
[C---:B--2---:R-:W-:Y:S08]  /*38f40*/  HMMA.16816.F32.BF16 R4, R48.reuse, R58, R4 ;  /* 0x0000003a3004723c */ /* 0x044ff00000041804 */
[----:B---3--:R-:W-:Y:S11]  /*38f50*/  HMMA.16816.F32.BF16 R52, R48, R10, R52 ;  /* 0x0000000a3034723c */ /* 0x008ff60000041834 */
        /* <DEDUP_REMOVED lines=8> */
[----:B0-----:R-:W3:Y:S04]  /*38fe0*/  LDL.LU.64 R54, [R1+0x20c0] ;  /* 0x0020c00001367983 */ /* 0x001ee80000300a00 */
[----:B------:R-:W3:Y:S01]  /*38ff0*/  LDL.LU.64 R52, [R1+0x20b8] ;  /* 0x0020b80001347983 */ /* 0x000ee20000300a00 */
[----:B------:R-:W-:-:S02]  /*39000*/  IMAD.MOV.U32 R57, RZ, RZ, R10 ;  /* 0x000000ffff397224 */ /* 0x000fc400078e000a */
[----:B------:R-:W-:Y:S02]  /*39010*/  IMAD.MOV.U32 R56, RZ, RZ, R11 ;  /* 0x000000ffff387224 */ /* 0x000fe400078e000b */
[----:B------:R-:W2:Y:S01]  /*39020*/  LDL.LU.64 R10, [R1+0x20b0] ;  /* 0x0020b000010a7983 */ /* 0x000ea20000300a00 */
[----:B---3--:R-:W-:-:S15]  /*39030*/  HMMA.16816.F32.BF16 R52, R48, R34, R52 ;  /* 0x000000223034723c */ /* 0x008fde0000041834 */
[----:B------:R-:W-:-:S04]  /*39040*/  NOP ;  /* 0x0000000000007918 */ /* 0x000fc80000000000 */
[----:B------:R-:W-:Y:S04]  /*39050*/  STL.64 [R1+0x260], R52 ;  /* 0x0002603401007387 */ /* 0x000fe80000100a00 */
[----:B------:R0:W-:Y:S04]  /*39060*/  STL.64 [R1+0x268], R54 ;  /* 0x0002683601007387 */ /* 0x0001e80000100a00 */
[----:B0-----:R-:W4:Y:S04]  /*39070*/  LDL.LU.64 R54, [R1+0x20a8] ;  /* 0x0020a80001367983 */ /* 0x001f280000300a00 */
[----:B------:R-:W3:Y:S01]  /*39080*/  LDL.LU R32, [R1+0x980] ;  /* 0x0009800001207983 */ /* 0x000ee20000300800 */
[----:B------:R-:W-:-:S03]  /*39090*/  IMAD.MOV.U32 R2, RZ, RZ, R34 ;  /* 0x000000ffff027224 */ /* 0x000fc600078e0022 */
[----:B------:R-:W3:Y:S01]  /*390a0*/  LDL.LU R33, [R1+0x984] ;  /* 0x0009840001217983 */ /* 0x000ee20000300800 */
[----:B------:R-:W-:-:S03]  /*390b0*/  IMAD.MOV.U32 R3, RZ, RZ, R35 ;  /* 0x000000ffff037224 */ /* 0x000fc600078e0023 */
[----:B------:R-:W3:Y:S04]  /*390c0*/  LDL.LU R34, [R1+0x988] ;  /* 0x0009880001227983 */ /* 0x000ee80000300800 */
[----:B------:R-:W3:Y:S01]  /*390d0*/  LDL.LU R35, [R1+0x98c] ;  /* 0x00098c0001237983 */ /* 0x000ee20000300800 */
[----:B----4-:R-:W-:-:S15]  /*390e0*/  HMMA.16816.F32.BF16 R44, R48, R54, R44 ;  /* 0x00000036302c723c */ /* 0x010fde000004182c */
[----:B------:R-:W-:-:S04]  /*390f0*/  NOP ;  /* 0x0000000000007918 */ /* 0x000fc80000000000 */
[----:B------:R-:W-:Y:S04]  /*39100*/  STL.64 [R1+0x250], R44 ;  /* 0x0002502c01007387 */ /* 0x000fe80000100a00 */
[----:B------:R0:W-:Y:S04]  /*39110*/  STL.64 [R1+0x258], R46 ;  /* 0x0002582e01007387 */ /* 0x0001e80000100a00 */
[----:B0-----:R-:W4:Y:S04]  /*39120*/  LDL.LU.64 R46, [R1+0x20a0] ;  /* 0x0020a000012e7983 */ /* 0x001f280000300a00 */
[----:B------:R-:W2:Y:S04]  /*39130*/  LDL.LU.64 R44, [R1+0x2098] ;  /* 0x00209800012c7983 */ /* 0x000ea80000300a00 */
[----:B------:R-:W2:Y:S01]  /*39140*/  LDL.LU R52, [R1+0x970] ;  /* 0x0009700001347983 */ /* 0x000ea20000300800 */
[----:B------:R-:W-:-:S03]  /*39150*/  IMAD.MOV.U32 R9, RZ, RZ, R54 ;  /* 0x000000ffff097224 */ /* 0x000fc600078e0036 */
[----:B------:R-:W2:Y:S01]  /*39160*/  LDL.LU R53, [R1+0x974] ;  /* 0x0009740001357983 */ /* 0x000ea20000300800 */
[----:B------:R-:W-:-:S03]  /*39170*/  IMAD.MOV.U32 R8, RZ, RZ, R55 ;  /* 0x000000ffff087224 */ /* 0x000fc600078e0037 */
        /* <DEDUP_REMOVED lines=8> */
[C---:B--2---:R-:W-:Y:S03]  /*39200*/  HMMA.16816.F32.BF16 R4, R48.reuse, R10, R4 ;  /* 0x0000000a3004723c */ /* 0x044fe60000041804 */
        /* <DEDUP_REMOVED lines=13> */
[----:B---3--:R0:W-:Y:S04]  /*392e0*/  STL.64 [R1+0x1fd8], R40 ;  /* 0x001fd82801007387 */ /* 0x0081e80000100a00 */
[----:B0-----:R-:W3:Y:S04]  /*392f0*/  LDL.LU R40, [R1+0x940] ;  /* 0x0009400001287983 */ /* 0x001ee80000300800 */
[----:B------:R-:W3:Y:S04]  /*39300*/  LDL.LU R41, [R1+0x944] ;  /* 0x0009440001297983 */ /* 0x000ee80000300800 */
[----:B------:R-:W3:Y:S04]  /*39310*/  LDL.LU R42, [R1+0x948] ;  /* 0x00094800012a7983 */ /* 0x000ee80000300800 */
[----:B------:R-:W3:Y:S04]  /*39320*/  LDL.LU R43, [R1+0x94c] ;  /* 0x00094c00012b7983 */ /* 0x000ee80000300800 */
[----:B------:R-:W-:Y:S04]  /*39330*/  STL.64 [R1+0x9a0], R4 ;  /* 0x0009a00401007387 */ /* 0x000fe80000100a00 */
[----:B------:R0:W-:Y:S04]  /*39340*/  STL.64 [R1+0x9a8], R6 ;  /* 0x0009a80601007387 */ /* 0x0001e80000100a00 */
[----:B0-----:R-:W2:Y:S04]  /*39350*/  LDL.LU.64 R6, [R1+0x2070] ;  /* 0x0020700001067983 */ /* 0x001ea80000300a00 */
[----:B------:R-:W3:Y:S04]  /*39360*/  LDL.LU.64 R4, [R1+0x2068] ;  /* 0x0020680001047983 */ /* 0x000ee80000300a00 */
[----:B------:R-:W-:Y:S01]  /*39370*/  STL.64 [R1+0x1ff8], R10 ;  /* 0x001ff80a01007387 */ /* 0x000fe20000100a00 */
[C---:B----4-:R-:W-:Y:S08]  /*39380*/  HMMA.16816.F32.BF16 R32, R48.reuse, R38, R32 ;  /* 0x000000263020723c */ /* 0x050ff00000041820 */
[----:B--2---:R-:W-:-:S15]  /*39390*/  HMMA.16816.F32.BF16 R44, R48, R6, R44 ;  /* 0x00000006302c723c */ /* 0x004fde000004182c */
[----:B------:R-:W-:-:S04]  /*393a0*/  NOP ;  /* 0x0000000000007918 */ /* 0x000fc80000000000 */
[----:B------:R0:W-:Y:S04]  /*393b0*/  STL.64 [R1+0x990], R44 ;  /* 0x0009902c01007387 */ /* 0x0001e80000100a00 */
[----:B------:R1:W-:Y:S04]  /*393c0*/  STL.64 [R1+0x998], R46 ;  /* 0x0009982e01007387 */ /* 0x0003e80000100a00 */
[----:B0-----:R-:W2:Y:S04]  /*393d0*/  LDL.LU R44, [R1+0x930] ;  /* 0x00093000012c7983 */ /* 0x001ea80000300800 */
[----:B------:R-:W2:Y:S04]  /*393e0*/  LDL.LU R45, [R1+0x934] ;  /* 0x00093400012d7983 */ /* 0x000ea80000300800 */
[----:B-1----:R-:W2:Y:S04]  /*393f0*/  LDL.LU R46, [R1+0x938] ;  /* 0x00093800012e7983 */ /* 0x002ea80000300800 */
[----:B------:R-:W2:Y:S04]  /*39400*/  LDL.LU R47, [R1+0x93c] ;  /* 0x00093c00012f7983 */ /* 0x000ea80000300800 */
        /* <DEDUP_REMOVED lines=15> */
[----:B------:R-:W2:Y:S01]  /*39500*/  LDL.LU R39, [R1+0x96c] ;  /* 0x00096c0001277983 */ /* 0x000ea20000300800 */
[C---:B----4-:R-:W-:Y:S08]  /*39510*/  HMMA.16816.F32.BF16 R52, R48.reuse, R34, R52 ;  /* 0x000000223034723c */ /* 0x050ff00000041834 */
[C---:B---3--:R-:W-:Y:S11]  /*39520*/  HMMA.16816.F32.BF16 R4, R48.reuse, R26, R4 ;  /* 0x0000001a3004723c */ /* 0x048ff60000041804 */
[----:B------:R-:W-:Y:S04]  /*39530*/  STL.64 [R1+0x970], R52 ;  /* 0x0009703401007387 */ /* 0x000fe80000100a00 */
[----:B------:R0:W-:Y:S04]  /*39540*/  STL.64 [R1+0x978], R54 ;  /* 0x0009783601007387 */ /* 0x0001e80000100a00 */
[----:B0-----:R-:W3:Y:S04]  /*39550*/  LDL.LU.64 R54, [R1+0x2050] ;  /* 0x0020500001367983 */ /* 0x001ee80000300a00 */
[----:B------:R-:W3:Y:S04]  /*39560*/  LDL.LU.64 R52, [R1+0x2048] ;  /* 0x0020480001347983 */ /* 0x000ee80000300a00 */
[----:B------:R-:W-:Y:S04]  /*39570*/  STL.64 [R1+0x1fb0], R34 ;  /* 0x001fb02201007387 */ /* 0x000fe80000100a00 */
[----:B--2---:R0:W-:Y:S02]  /*39580*/  STL.64 [R1+0x1fa8], R32 ;  /* 0x001fa82001007387 */ /* 0x0041e40000100a00 */
[----:B0-----:R-:W-:Y:S02]  /*39590*/  HMMA.16816.F32.BF16 R32, R48, R30, R36 ;  /* 0x0000001e3020723c */ /* 0x001fe40000041824 */
[----:B------:R-:W-:Y:S04]  /*395a0*/  STL.64 [R1+0x1fa0], R30 ;  /* 0x001fa01e01007387 */ /* 0x000fe80000100a00 */
[----:B------:R-:W-:-:S13]  /*395b0*/  STL.64 [R1+0x1f98], R28 ;  /* 0x001f981c01007387 */ /* 0x000fda0000100a00 */
[----:B------:R-:W-:Y:S04]  /*395c0*/  STL.64 [R1+0x960], R32 ;  /* 0x0009602001007387 */ /* 0x000fe80000100a00 */
[----:B------:R-:W-:Y:S04]  /*395d0*/  STL.64 [R1+0x968], R34 ;  /* 0x0009682201007387 */ /* 0x000fe80000100a00 */
[----:B------:R-:W-:Y:S04]  /*395e0*/  STL.64 [R1+0x1f90], R26 ;  /* 0x001f901a01007387 */ /* 0x000fe80000100a00 */
[----:B------:R-:W-:Y:S04]  /*395f0*/  STL.64 [R1+0x1f88], R24 ;  /* 0x001f881801007387 */ /* 0x000fe80000100a00 */
[----:B------:R-:W-:Y:S04]  /*39600*/  STL.64 [R1+0x950], R4 ;  /* 0x0009500401007387 */ /* 0x000fe80000100a00 */
[----:B------:R0:W-:Y:S02]  /*39610*/  STL.64 [R1+0x958], R6 ;  /* 0x0009580601007387 */ /* 0x0001e40000100a00 */
[----:B0-----:R-:W-:Y:S01]  /*39620*/  HMMA.16816.F32.BF16 R4, R48, R22, R40 ;  /* 0x000000163004723c */ /* 0x001fe20000041828 */
[----:B------:R-:W-:-:S02]  /*39630*/  IMAD.MOV.U32 R34, RZ, RZ, R0 ;  /* 0x000000ffff227224 */ /* 0x000fc400078e0000 */
[----:B------:R-:W2:Y:S01]  /*39640*/  LDL.LU R0, [R1+0x2044] ;  /* 0x0020440001007983 */ /* 0x000ea20000300800 */
[----:B------:R-:W-:-:S15]  /*39650*/  IMAD.MOV.U32 R35, RZ, RZ, R60 ;  /* 0x000000ffff237224 */ /* 0x000fde00078e003c */
[----:B------:R-:W-:Y:S04]  /*39660*/  STL.64 [R1+0x940], R4 ;  /* 0x0009400401007387 */ /* 0x000fe80000100a00 */
[----:B------:R0:W-:Y:S04]  /*39670*/  STL.64 [R1+0x948], R6 ;  /* 0x0009480601007387 */ /* 0x0001e80000100a00 */
[----:B------:R-:W4:Y:S04]  /*39680*/  LDL.LU R60, [R1+0x2040] ;  /* 0x00204000013c7983 */ /* 0x000f280000300800 */
        /* <DEDUP_REMOVED lines=8> */
[----:B------:R-:W4:Y:S04]  /*39710*/  LDL.LU R36, [R1+0xb0] ;  /* 0x0000b00001247983 */ /* 0x000f280000300800 */
[----:B------:R-:W4:Y:S04]  /*39720*/  LDL.LU R37, [R1+0xb4] ;  /* 0x0000b40001257983 */ /* 0x000f280000300800 */
[----:B------:R-:W4:Y:S04]  /*39730*/  LDL.LU R38, [R1+0xb8] ;  /* 0x0000b80001267983 */ /* 0x000f280000300800 */
[----:B------:R-:W4:Y:S01]  /*39740*/  LDL.LU R39, [R1+0xbc] ;  /* 0x0000bc0001277983 */ /* 0x000f220000300800 */
[----:B0-----:R-:W-:Y:S03]  /*39750*/  HMMA.16816.F32.BF16 R4, R48, R18, R44 ;  /* 0x000000123004723c */ /* 0x001fe6000004182c */
[----:B------:R-:W-:Y:S04]  /*39760*/  STL.64 [R1+0x2018], R22 ;  /* 0x0020181601007387 */ /* 0x000fe80000100a00 */
[----:B------:R-:W-:Y:S01]  /*39770*/  STL.64 [R1+0x2010], R20 ;  /* 0x0020101401007387 */ /* 0x000fe20000100a00 */
[----:B------:R-:W-:-:S02]  /*39780*/  IMAD.MOV.U32 R46, RZ, RZ, R9 ;  /* 0x000000ffff2e7224 */ /* 0x000fc400078e0009 */
[----:B------:R-:W-:Y:S01]  /*39790*/  IMAD.MOV.U32 R47, RZ, RZ, R8 ;  /* 0x000000ffff2f7224 */ /* 0x000fe200078e0008 */
[----:B------:R-:W-:Y:S04]  /*397a0*/  STL.64 [R1+0x2028], R18 ;  /* 0x0020281201007387 */ /* 0x000fe80000100a00 */
[----:B------:R-:W-:Y:S04]  /*397b0*/  STL.64 [R1+0x2020], R16 ;  /* 0x0020201001007387 */ /* 0x000fe80000100a00 */
[----:B------:R-:W-:Y:S04]  /*397c0*/  STL.64 [R1+0x930], R4 ;  /* 0x0009300401007387 */ /* 0x000fe80000100a00 */
[----:B------:R0:W-:Y:S04]  /*397d0*/  STL.64 [R1+0x938], R6 ;  /* 0x0009380601007387 */ /* 0x0001e80000100a00 */
[----:B------:R1:W-:Y:S04]  /*397e0*/  STL.64 [R1+0x2030], R46 ;  /* 0x0020302e01007387 */ /* 0x0003e80000100a00 */
[----:B------:R-:W4:Y:S04]  /*397f0*/  LDL.LU R8, [R1+0x80] ;  /* 0x0000800001087983 */ /* 0x000f280000300800 */
[----:B------:R-:W4:Y:S04]  /*39800*/  LDL.LU R9, [R1+0x84] ;  /* 0x0000840001097983 */ /* 0x000f280000300800 */
[----:B------:R-:W4:Y:S04]  /*39810*/  LDL.LU R10, [R1+0x88] ;  /* 0x00008800010a7983 */ /* 0x000f280000300800 */
[----:B------:R-:W4:Y:S01]  /*39820*/  LDL.LU R11, [R1+0x8c] ;  /* 0x00008c00010b7983 */ /* 0x000f220000300800 */
[----:B0-----:R-:W-:-:S02]  /*39830*/  IMAD.MOV.U32 R6, RZ, RZ, R2 ;  /* 0x000000ffff067224 */ /* 0x001fc400078e0002 */
[----:B------:R-:W-:Y:S01]  /*39840*/  IMAD.MOV.U32 R7, RZ, RZ, R3 ;  /* 0x000000ffff077224 */ /* 0x000fe200078e0003 */
        /* <DEDUP_REMOVED lines=10> */
[----:B------:R-:W4:Y:S04]  /*398f0*/  LDL.LU R40, [R1+0x70] ;  /* 0x0000700001287983 */ /* 0x000f280000300800 */
[----:B------:R-:W4:Y:S04]  /*39900*/  LDL.LU R41, [R1+0x74] ;  /* 0x0000740001297983 */ /* 0x000f280000300800 */
[----:B------:R-:W4:Y:S04]  /*39910*/  LDL.LU R42, [R1+0x78] ;  /* 0x00007800012a7983 */ /* 0x000f280000300800 */
[----:B------:R-:W4:Y:S01]  /*39920*/  LDL.LU R43, [R1+0x7c] ;  /* 0x00007c00012b7983 */ /* 0x000f220000300800 */
[----:B------:R-:W-:-:S02]  /*39930*/  IMAD.MOV.U32 R18, RZ, RZ, R57 ;  /* 0x000000ffff127224 */ /* 0x000fc400078e0039 */
[----:B------:R-:W-:Y:S01]  /*39940*/  IMAD.MOV.U32 R19, RZ, RZ, R56 ;  /* 0x000000ffff137224 */ /* 0x000fe200078e0038 */
[----:B---3--:R-:W-:Y:S08]  /*39950*/  HMMA.16816.F32.BF16 R28, R52, R34, R28 ;  /* 0x00000022341c723c */ /* 0x008ff0000004181c */
[----:B--2---:R-:W-:Y:S08]  /*39960*/  HMMA.16816.F32.BF16 R48, R48, R14, R24 ;  /* 0x0000000e3030723c */ /* 0x004ff00000041818 */
[C---:B----4-:R-:W-:Y:S11]  /*39970*/  HMMA.16816.F32.BF16 R24, R52.reuse, R58, R36 ;  /* 0x0000003a3418723c */ /* 0x050ff60000041824 */
[----:B------:R0:W-:Y:S04]  /*39980*/  STL.64 [R1+0x220], R48 ;  /* 0x0002203001007387 */ /* 0x0001e80000100a00 */
[----:B------:R1:W-:Y:S04]  /*39990*/  STL.64 [R1+0x228], R50 ;  /* 0x0002283201007387 */ /* 0x0003e80000100a00 */
[----:B0-----:R-:W2:Y:S04]  /*399a0*/  LDL.LU R48, [R1+0x720] ;  /* 0x0007200001307983 */ /* 0x001ea80000300800 */
[----:B------:R-:W-:Y:S04]  /*399b0*/  STL.64 [R1+0xc0], R28 ;  /* 0x0000c01c01007387 */ /* 0x000fe80000100a00 */
[----:B------:R-:W-:Y:S04]  /*399c0*/  STL.64 [R1+0xc8], R30 ;  /* 0x0000c81e01007387 */ /* 0x000fe80000100a00 */
[----:B------:R0:W-:Y:S04]  /*399d0*/  STL.64 [R1+0xb0], R24 ;  /* 0x0000b01801007387 */ /* 0x0001e80000100a00 */
[----:B------:R3:W-:Y:S04]  /*399e0*/  STL.64 [R1+0xb8], R26 ;  /* 0x0000b81a01007387 */ /* 0x0007e80000100a00 */
[----:B------:R-:W2:Y:S04]  /*399f0*/  LDL.LU R49, [R1+0x724] ;  /* 0x0007240001317983 */ /* 0x000ea80000300800 */
[----:B-1----:R-:W2:Y:S04]  /*39a00*/  LDL.LU R50, [R1+0x728] ;  /* 0x0007280001327983 */ /* 0x002ea80000300800 */
[----:B------:R-:W2:Y:S04]  /*39a10*/  LDL.LU R51, [R1+0x72c] ;  /* 0x00072c0001337983 */ /* 0x000ea80000300800 */
[----:B0-----:R-:W4:Y:S04]  /*39a20*/  LDL.LU R24, [R1+0x730] ;  /* 0x0007300001187983 */ /* 0x001f280000300800 */
[----:B------:R-:W4:Y:S04]  /*39a30*/  LDL.LU R25, [R1+0x734] ;  /* 0x0007340001197983 */ /* 0x000f280000300800 */
[----:B---3--:R-:W4:Y:S04]  /*39a40*/  LDL.LU R26, [R1+0x738] ;  /* 0x00073800011a7983 */ /* 0x008f280000300800 */
        /* <DEDUP_REMOVED lines=15> */
[C---:B------:R-:W-:Y:S03]  /*39b40*/  HMMA.16816.F32.BF16 R16, R52.reuse, R18, R44 ;  /* 0x000000123410723c */ /* 0x040fe6000004182c */
[----:B------:R-:W2:Y:S05]  /*39b50*/  LDL.LU.64 R46, [R1+0x2030] ;  /* 0x00203000012e7983 */ /* 0x000eaa0000300a00 */
[C---:B------:R-:W-:Y:S11]  /*39b60*/  HMMA.16816.F32.BF16 R4, R52.reuse, R6, R20 ;  /* 0x000000063404723c */ /* 0x040ff60000041814 */
[----:B------:R-:W-:Y:S04]  /*39b70*/  STL.64 [R1+0xa0], R16 ;  /* 0x0000a01001007387 */ /* 0x000fe80000100a00 */
[----:B------:R0:W-:Y:S04]  /*39b80*/  STL.64 [R1+0xa8], R18 ;  /* 0x0000a81201007387 */ /* 0x0001e80000100a00 */
[----:B0-----:R-:W3:Y:S04]  /*39b90*/  LDL.LU.64 R18, [R1+0x2028] ;  /* 0x0020280001127983 */ /* 0x001ee80000300a00 */
[----:B------:R-:W3:Y:S04]  /*39ba0*/  LDL.LU.64 R16, [R1+0x2020] ;  /* 0x0020200001107983 */ /* 0x000ee80000300a00 */
[----:B------:R-:W3:Y:S04]  /*39bb0*/  LDL.LU.64 R22, [R1+0x2018] ;  /* 0x0020180001167983 */ /* 0x000ee80000300a00 */
[----:B------:R0:W5:Y:S04]  /*39bc0*/  LDL.LU.64 R20, [R1+0x2010] ;  /* 0x0020100001147983 */ /* 0x0001680000300a00 */
[----:B------:R-:W-:Y:S04]  /*39bd0*/  STL.64 [R1+0x90], R4 ;  /* 0x0000900401007387 */ /* 0x000fe80000100a00 */
[----:B------:R1:W-:Y:S04]  /*39be0*/  STL.64 [R1+0x98], R6 ;  /* 0x0000980601007387 */ /* 0x0003e80000100a00 */
[----:B-1----:R-:W3:Y:S04]  /*39bf0*/  LDL.LU.64 R6, [R1+0x2008] ;  /* 0x0020080001067983 */ /* 0x002ee80000300a00 */
[----:B------:R-:W3:Y:S01]  /*39c00*/  LDL.LU.64 R4, [R1+0x2000] ;  /* 0x0020000001047983 */ /* 0x000ee20000300a00 */
[----:B--2---:R-:W-:Y:S03]  /*39c10*/  HMMA.16816.F32.BF16 R44, R52, R46, R8 ;  /* 0x0000002e342c723c */ /* 0x004fe60000041808 */
[----:B------:R-:W2:-:S15]  /*39c20*/  LDL.LU.64 R10, [R1+0x1ff8] ;  /* 0x001ff800010a7983 */ /* 0x000e9e0000300a00 */
[----:B------:R-:W-:Y:S01]  /*39c30*/  NOP ;  /* 0x0000000000007918 */ /* 0x000fe20000000000 */
[----:B------:R-:W-:Y:S04]  /*39c40*/  STL.64 [R1+0x80], R44 ;  /* 0x0000802c01007387 */ /* 0x000fe80000100a00 */
[----:B------:R1:W-:Y:S04]  /*39c50*/  STL.64 [R1+0x88], R46 ;  /* 0x0000882e01007387 */ /* 0x0003e80000100a00 */
[----:B-1----:R-:W2:Y:S04]  /*39c60*/  LDL.LU.64 R46, [R1+0x1ff0] ;  /* 0x001ff000012e7983 */ /* 0x002ea80000300a00 */
[----:B------:R-:W3:Y:S01]  /*39c70*/  LDL.LU.64 R44, [R1+0x1fe8] ;  /* 0x001fe800012c7983 */ /* 0x000ee20000300a00 */
[----:B------:R-:W-:-:S02]  /*39c80*/  IMAD.MOV.U32 R58, RZ, RZ, R3 ;  /* 0x000000ffff3a7224 */ /* 0x000fc400078e0003 */
[----:B------:R-:W-:Y:S01]  /*39c90*/  IMAD.MOV.U32 R59, RZ, RZ, R2 ;  /* 0x000000ffff3b7224 */ /* 0x000fe200078e0002 */
[----:B--2---:R-:W-:-:S15]  /*39ca0*/  HMMA.16816.F32.BF16 R40, R52, R46, R40 ;  /* 0x0000002e3428723c */ /* 0x004fde0000041828 */
[----:B------:R-:W-:-:S04]  /*39cb0*/  NOP ;  /* 0x0000000000007918 */ /* 0x000fc80000000000 */
[----:B------:R-:W-:Y:S04]  /*39cc0*/  STL.64 [R1+0x70], R40 ;  /* 0x0000702801007387 */ /* 0x000fe80000100a00 */
[----:B------:R1:W-:Y:S04]  /*39cd0*/  STL.64 [R1+0x78], R42 ;  /* 0x0000782a01007387 */ /* 0x0003e80000100a00 */
[----:B-1----:R-:W2:Y:S04]  /*39ce0*/  LDL.LU.64 R42, [R1+0x1fe0] ;  /* 0x001fe000012a7983 */ /* 0x002ea80000300a00 */
[----:B------:R-:W2:Y:S04]  /*39cf0*/  LDL.LU.64 R40, [R1+0x1fd8] ;  /* 0x001fd80001287983 */ /* 0x000ea80000300a00 */
[----:B------:R-:W2:Y:S04]  /*39d00*/  LDL.LU.64 R8, [R1+0x1088] ;  /* 0x0010880001087983 */ /* 0x000ea80000300a00 */
[----:B------:R-:W2:Y:S04]  /*39d10*/  LDL.LU.64 R2, [R1+0x1058] ;  /* 0x0010580001027983 */ /* 0x000ea80000300a00 */
[----:B------:R-:W2:Y:S04]  /*39d20*/  LDL.LU R47, [R1+0x1380] ;  /* 0x00138000012f7983 */ /* 0x000ea80000300800 */
[----:B--2---:R-:W-:Y:S04]  /*39d30*/  STL [R1+0x1f80], R47 ;  /* 0x001f802f01007387 */ /* 0x004fe80000100800 */
[----:B---3--:R1:W-:Y:S04]  /*39d40*/  STL.64 [R1+0x1f78], R44 ;  /* 0x001f782c01007387 */ /* 0x0083e80000100a00 */
[----:B-1----:R-:W2:Y:S04]  /*39d50*/  LDL.LU R44, [R1+0x60] ;  /* 0x00006000012c7983 */ /* 0x002ea80000300800 */
[----:B------:R-:W2:Y:S04]  /*39d60*/  LDL.LU R45, [R1+0x64] ;  /* 0x00006400012d7983 */ /* 0x000ea80000300800 */
[----:B------:R-:W2:Y:S04]  /*39d70*/  LDL.LU R46, [R1+0x68] ;  /* 0x00006800012e7983 */ /* 0x000ea80000300800 */
[----:B------:R-:W2:Y:S02]  /*39d80*/  LDL.LU R47, [R1+0x6c] ;  /* 0x00006c00012f7983 */ /* 0x000ea40000300800 */
[----:B--2---:R-:W-:-:S15]  /*39d90*/  HMMA.16816.F32.BF16 R44, R52, R42, R44 ;  /* 0x0000002a342c723c */ /* 0x004fde000004182c */
[----:B------:R-:W-:-:S04]  /*39da0*/  NOP ;  /* 0x0000000000007918 */ /* 0x000fc80000000000 */
[----:B------:R1:W-:Y:S04]  /*39db0*/  STL.64 [R1+0x60], R44 ;  /* 0x0000602c01007387 */ /* 0x0003e80000100a00 */
[----:B------:R2:W-:Y:S01]  /*39dc0*/  STL.64 [R1+0x68], R46 ;  /* 0x0000682e01007387 */ /* 0x0005e20000100a00 */
[----:B-1----:R-:W-:Y:S02]  /*39dd0*/  IMAD.MOV.U32 R44, RZ, RZ, R60 ;  /* 0x000000ffff2c7224 */ /* 0x002fe400078e003c */
[----:B------:R-:W-:Y:S01]  /*39de0*/  IMAD.MOV.U32 R45, RZ, RZ, R0 ;  /* 0x000000ffff2d7224 */ /* 0x000fe200078e0000 */
[----:B------:R-:W3:Y:S04]  /*39df0*/  LDL.LU R60, [R1+0x1fd0] ;  /* 0x001fd000013c7983 */ /* 0x000ee80000300800 */
[----:B------:R-:W4:Y:S01]  /*39e00*/  LDL.LU R0, [R1+0x1fcc] ;  /* 0x001fcc0001007983 */ /* 0x000f220000300800 */
[----:B--2---:R-:W-:-:S02]  /*39e10*/  IMAD.MOV.U32 R46, RZ, RZ, R5 ;  /* 0x000000ffff2e7224 */ /* 0x004fc400078e0005 */
[----:B------:R-:W-:Y:S02]  /*39e20*/  IMAD.MOV.U32 R47, RZ, RZ, R4 ;  /* 0x000000ffff2f7224 */ /* 0x000fe400078e0004 */
[----:B------:R-:W2:Y:S04]  /*39e30*/  LDL.LU.64 R4, [R1+0x1068] ;  /* 0x0010680001047983 */ /* 0x000ea80000300a00 */
[----:B------:R1:W-:Y:S04]  /*39e40*/  STL.64 [R1+0x1f70], R40 ;  /* 0x001f702801007387 */ /* 0x0003e80000100a00 */
[----:B-1----:R-:W2:Y:S04]  /*39e50*/  LDL.LU R40, [R1+0x770] ;  /* 0x0007700001287983 */ /* 0x002ea80000300800 */
[----:B------:R-:W2:Y:S01]  /*39e60*/  LDL.LU R41, [R1+0x774] ;  /* 0x0007740001297983 */ /* 0x000ea20000300800 */
[----:B------:R-:W-:Y:S01]  /*39e70*/  HMMA.16816.F32.BF16 R36, R52, R6, R36 ;  /* 0x000000063424723c */ /* 0x000fe20000041824 */
[----:B---3--:R-:W-:-:S02]  /*39e80*/  IMAD.MOV.U32 R42, RZ, RZ, R60 ;  /* 0x000000ffff2a7224 */ /* 0x008fc400078e003c */
[----:B----4-:R-:W-:Y:S01]  /*39e90*/  IMAD.MOV.U32 R43, RZ, RZ, R0 ;  /* 0x000000ffff2b7224 */ /* 0x010fe200078e0000 */
[----:B------:R-:W3:Y:S06]  /*39ea0*/  LDL.LU R60, [R1+0x1fc8] ;  /* 0x001fc800013c7983 */ /* 0x000eec0000300800 */
[----:B--2---:R-:W-:Y:S01]  /*39eb0*/  HMMA.16816.F32.BF16 R40, R52, R10, R40 ;  /* 0x0000000a3428723c */ /* 0x004fe20000041828 */
[----:B------:R-:W2:-:S15]  /*39ec0*/  LDL.LU.64 R10, [R1+0x1080] ;  /* 0x00108000010a7983 */ /* 0x000e9e0000300a00 */
[----:B------:R-:W-:-:S03]  /*39ed0*/  NOP ;  /* 0x0000000000007918 */ /* 0x000fc60000000000 */
[----:B------:R-:W-:Y:S04]  /*39ee0*/  STL.64 [R1+0x770], R40 ;  /* 0x0007702801007387 */ /* 0x000fe80000100a00 */
[----:B------:R-:W-:Y:S04]  /*39ef0*/  STL.64 [R1+0x778], R42 ;  /* 0x0007782a01007387 */ /* 0x000fe80000100a00 */
[----:B------:R-:W-:Y:S04]  /*39f00*/  STL.64 [R1+0x760], R36 ;  /* 0x0007602401007387 */ /* 0x000fe80000100a00 */
[----:B------:R1:W-:Y:S04]  /*39f10*/  STL.64 [R1+0x768], R38 ;  /* 0x0007682601007387 */ /* 0x0003e80000100a00 */
[----:B-1----:R-:W4:Y:S04]  /*39f20*/  LDL.LU.64 R38, [R1+0x1fc0] ;  /* 0x001fc00001267983 */ /* 0x002f280000300a00 */
[----:B------:R0:W5:Y:S04]  /*39f30*/  LDL.LU.64 R36, [R1+0x1fb8] ;  /* 0x001fb80001247983 */ /* 0x0001680000300a00 */
[----:B------:R-:W2:Y:S01]  /*39f40*/  LDL.LU.64 R6, [R1+0x1078] ;  /* 0x0010780001067983 */ /* 0x000ea20000300a00 */
[----:B----4-:R-:W-:-:S15]  /*39f50*/  HMMA.16816.F32.BF16 R32, R52, R38, R32 ;  /* 0x000000263420723c */ /* 0x010fde0000041820 */
[----:B------:R-:W-:-:S04]  /*39f60*/  NOP ;  /* 0x0000000000007918 */ /* 0x000fc80000000000 */
        /* <DEDUP_REMOVED lines=17> */
[----:B------:R0:W5:Y:S01]  /*3a080*/  LDL.LU.64 R24, [R1+0x1f88] ;  /* 0x001f880001187983 */ /* 0x0001620000300a00 */
[C---:B------:R-:W-:Y:S08]  /*3a090*/  HMMA.16816.F32.BF16 R44, R52.reuse, R18, R44 ;  /* 0x00000012342c723c */ /* 0x040ff0000004182c */
[----:B----4-:R-:W-:-:S15]  /*3a0a0*/  HMMA.16816.F32.BF16 R48, R52, R26, R48 ;  /* 0x0000001a3430723c */ /* 0x010fde0000041830 */
[----:B------:R-:W-:-:S04]  /*3a0b0*/  NOP ;  /* 0x0000000000007918 */ /* 0x000fc80000000000 */
[----:B------:R-:W-:Y:S04]  /*3a0c0*/  STL.64 [R1+0x720], R48 ;  /* 0x0007203001007387 */ /* 0x000fe80000100a00 */
[----:B------:R1:W-:Y:S02]  /*3a0d0*/  STL.64 [R1+0x728], R50 ;  /* 0x0007283201007387 */ /* 0x0003e40000100a00 */
[----:B-1----:R-:W-:Y:S02]  /*3a0e0*/  HMMA.16816.F32.BF16 R48, R52, R22, R56 ;  /* 0x000000163430723c */ /* 0x002fe40000041838 */
[----:B------:R-:W4:-:S15]  /*3a0f0*/  LDL.LU R58, [R1+0x1394] ;  /* 0x00139400013a7983 */ /* 0x000f1e0000300800 */
[----:B------:R-:W-:Y:S02]  /*3a100*/  NOP ;  /* 0x0000000000007918 */ /* 0x000fe40000000000 */
[----:B------:R1:W-:Y:S04]  /*3a110*/  STL.64 [R1+0x710], R48 ;  /* 0x0007103001007387 */ /* 0x0003e80000100a00 */
[----:B------:R0:W-:Y:S04]  /*3a120*/  STL.64 [R1+0x718], R50 ;  /* 0x0007183201007387 */ /* 0x0001e80000100a00 */
[----:B-1----:R-:W3:Y:S04]  /*3a130*/  LDL.LU R48, [R1+0x1b58] ;  /* 0x001b580001307983 */ /* 0x002ee80000300800 */
[----:B------:R-:W3:Y:S04]  /*3a140*/  LDL.LU R49, [R1+0x1b50] ;  /* 0x001b500001317983 */ /* 0x000ee80000300800 */
[----:B0-----:R-:W3:Y:S04]  /*3a150*/  LDL.LU R50, [R1+0x1b48] ;  /* 0x001b480001327983 */ /* 0x001ee80000300800 */
[----:B------:R-:W3:Y:S04]  /*3a160*/  LDL.LU R51, [R1+0x1b40] ;  /* 0x001b400001337983 */ /* 0x000ee80000300800 */
[----:B------:R-:W3:Y:S04]  /*3a170*/  LDL.LU R56, [R1+0x1b38] ;  /* 0x001b380001387983 */ /* 0x000ee80000300800 */
[----:B------:R-:W3:Y:S04]  /*3a180*/  LDL.LU R57, [R1+0x1390] ;  /* 0x0013900001397983 */ /* 0x000ee80000300800 */
[----:B------:R-:W3:Y:S04]  /*3a190*/  LDL.LU R59, [R1+0x1b30] ;  /* 0x001b3000013b7983 */ /* 0x000ee80000300800 */
[----:B------:R-:W-:Y:S04]  /*3a1a0*/  STL.64 [R1+0x700], R44 ;  /* 0x0007002c01007387 */ /* 0x000fe80000100a00 */
[----:B------:R0:W-:Y:S04]  /*3a1b0*/  STL.64 [R1+0x708], R46 ;  /* 0x0007082e01007387 */ /* 0x0001e80000100a00 */
[----:B0-----:R-:W3:Y:S01]  /*3a1c0*/  LDL.LU R47, [R1+0x1f80] ;  /* 0x001f8000012f7983 */ /* 0x001ee20000300800 */
[----:B------:R-:W-:-:S02]  /*3a1d0*/  IMAD.MOV.U32 R40, RZ, RZ, R17 ;  /* 0x000000ffff287224 */ /* 0x000fc400078e0011 */
[----:B------:R-:W-:Y:S02]  /*3a1e0*/  IMAD.MOV.U32 R41, RZ, RZ, R16 ;  /* 0x000000ffff297224 */ /* 0x000fe400078e0010 */
[----:B------:R-:W-:Y:S02]  /*3a1f0*/  IMAD.MOV.U32 R42, RZ, RZ, R13 ;  /* 0x000000ffff2a7224 */ /* 0x000fe400078e000d */
[----:B------:R-:W-:Y:S01]  /*3a200*/  IMAD.MOV.U32 R43, RZ, RZ, R12 ;  /* 0x000000ffff2b7224 */ /* 0x000fe200078e000c */
[----:B------:R-:W-:Y:S01]  /*3a210*/  IADD3 R12, P0, PT, R8, UR11, RZ ;  /* 0x0000000b080c7c10 */ /* 0x000fe2000ff1e0ff */
[----:B------:R0:W5:Y:S05]  /*3a220*/  LDL.LU.64 R44, [R1+0x1f78] ;  /* 0x001f7800012c7983 */ /* 0x00016a0000300a00 */
[----:B------:R-:W-:Y:S01]  /*3a230*/  HMMA.16816.F32.BF16 R52, R52, R14, R40 ;  /* 0x0000000e3434723c */ /* 0x000fe20000041828 */
[----:B--2---:R-:W-:-:S02]  /*3a240*/  IADD3 R13, P1, PT, R10, UR11, RZ ;  /* 0x0000000b0a0d7c10 */ /* 0x004fc4000ff3e0ff */
[----:B------:R-:W-:Y:S02]  /*3a250*/  IADD3 R16, P2, PT, R6, UR11, RZ ;  /* 0x0000000b06107c10 */ /* 0x000fe4000ff5e0ff */
[----:B------:R-:W-:Y:S02]  /*3a260*/  IADD3.X R9, PT, PT, R9, UR4, RZ, P0, !PT ;  /* 0x0000000409097c10 */ /* 0x000fe400087fe4ff */
[----:B------:R-:W-:Y:S02]  /*3a270*/  IADD3 R17, P0, PT, R2, UR11, RZ ;  /* 0x0000000b02117c10 */ /* 0x000fe4000ff1e0ff */
[----:B------:R-:W-:Y:S02]  /*3a280*/  IADD3.X R10, PT, PT, R11, UR4, RZ, P1, !PT ;  /* 0x000000040b0a7c10 */ /* 0x000fe40008ffe4ff */
[----:B------:R-:W-:Y:S01]  /*3a290*/  IADD3.X R11, PT, PT, R7, UR4, RZ, P2, !PT ;  /* 0x00000004070b7c10 */ /* 0x000fe200097fe4ff */
[----:B------:R-:W-:Y:S01]  /*3a2a0*/  IMAD.MOV.U32 R18, RZ, RZ, R12 ;  /* 0x000000ffff127224 */ /* 0x000fe200078e000c */
[----:B------:R-:W-:-:S02]  /*3a2b0*/  IADD3.X R2, PT, PT, R3, UR4, RZ, P0, !PT ;  /* 0x0000000403027c10 */ /* 0x000fc400087fe4ff */
[----:B------:R-:W-:Y:S01]  /*3a2c0*/  IADD3 R6, P1, PT, R34, UR11, RZ ;  /* 0x0000000b22067c10 */ /* 0x000fe2000ff3e0ff */
[----:B------:R-:W-:Y:S01]  /*3a2d0*/  IMAD.MOV.U32 R19, RZ, RZ, R9 ;  /* 0x000000ffff137224 */ /* 0x000fe200078e0009 */
[----:B------:R0:W5:Y:S01]  /*3a2e0*/  LDL.LU.64 R40, [R1+0x1f70] ;  /* 0x001f700001287983 */ /* 0x0001620000300a00 */
[----:B------:R-:W-:Y:S02]  /*3a2f0*/  IMAD.MOV.U32 R14, RZ, RZ, R13 ;  /* 0x000000ffff0e7224 */ /* 0x000fe400078e000d */
[----:B------:R-:W-:Y:S02]  /*3a300*/  IMAD.MOV.U32 R15, RZ, RZ, R10 ;  /* 0x000000ffff0f7224 */ /* 0x000fe400078e000a */
[----:B------:R-:W-:Y:S02]  /*3a310*/  IMAD.MOV.U32 R12, RZ, RZ, R16 ;  /* 0x000000ffff0c7224 */ /* 0x000fe400078e0010 */
[----:B------:R-:W-:Y:S02]  /*3a320*/  IMAD.MOV.U32 R13, RZ, RZ, R11 ;  /* 0x000000ffff0d7224 */ /* 0x000fe400078e000b */
[----:B------:R-:W-:-:S02]  /*3a330*/  IMAD.MOV.U32 R10, RZ, RZ, R17 ;  /* 0x000000ffff0a7224 */ /* 0x000fc400078e0011 */
[----:B------:R-:W-:Y:S01]  /*3a340*/  IMAD.MOV.U32 R11, RZ, RZ, R2 ;  /* 0x000000ffff0b7224 */ /* 0x000fe200078e0002 */
[----:B------:R-:W-:Y:S04]  /*3a350*/  STL.64 [R1+0x50], R52 ;  /* 0x0000503401007387 */ /* 0x000fe80000100a00 */
[----:B------:R-:W-:Y:S01]  /*3a360*/  STL.64 [R1+0x58], R54 ;  /* 0x0000583601007387 */ /* 0x000fe20000100a00 */
[----:B------:R-:W-:Y:S01]  /*3a370*/  IADD3.X R3, PT, PT, R35, UR4, RZ, P1, !PT ;  /* 0x0000000423037c10 */ /* 0x000fe20008ffe4ff */
[----:B------:R-:W-:Y:S01]  /*3a380*/  IMAD.MOV.U32 R2, RZ, RZ, R6 ;  /* 0x000000ffff027224 */ /* 0x000fe200078e0006 */
[----:B----4-:R-:W-:Y:S01]  /*3a390*/  IADD3 R58, P5, PT, R58, UR11, RZ ;  /* 0x0000000b3a3a7c10 */ /* 0x010fe2000ffbe0ff */
[----:B---3--:R-:W-:-:S05]  /*3a3a0*/  VIADD R47, R47, 0x1 ;  /* 0x000000012f2f7836 */ /* 0x008fca0000000000 */
[----:B------:R-:W-:Y:S04]  /*3a3b0*/  STL [R1+0x1380], R47 ;  /* 0x0013802f01007387 */ /* 0x000fe80000100800 */
[----:B------:R-:W-:Y:S04]  /*3a3c0*/  STL.64 [R1+0x1088], R18 ;  /* 0x0010881201007387 */ /* 0x000fe80000100a00 */
[----:B------:R-:W-:Y:S04]  /*3a3d0*/  STL.64 [R1+0x1080], R14 ;  /* 0x0010800e01007387 */ /* 0x000fe80000100a00 */
[----:B------:R-:W-:Y:S04]  /*3a3e0*/  STL.64 [R1+0x1078], R12 ;  /* 0x0010780c01007387 */ /* 0x000fe80000100a00 */
[----:B------:R-:W-:Y:S04]  /*3a3f0*/  STL.64 [R1+0x1058], R10 ;  /* 0x0010580a01007387 */ /* 0x000fe80000100a00 */
[----:B------:R1:W-:Y:S04]  /*3a400*/  STL [R1+0x1394], R58 ;  /* 0x0013943a01007387 */ /* 0x0003e80000100800 */
[----:B------:R-:W-:Y:S04]  /*3a410*/  STL.64 [R1+0x1060], R2 ;  /* 0x0010600201007387 */ /* 0x000fe80000100a00 */
[----:B-1----:R-:W2:Y:S01]  /*3a420*/  LDL.LU R58, [R1+0x1b54] ;  /* 0x001b5400013a7983 */ /* 0x002ea20000300800 */
[----:B------:R-:W-:-:S02]  /*3a430*/  IADD3 R7, P0, PT, R4, UR11, RZ ;  /* 0x0000000b04077c10 */ /* 0x000fc4000ff1e0ff */
[----:B------:R-:W-:Y:S02]  /*3a440*/  IADD3 R8, P2, PT, R38, UR11, RZ ;  /* 0x0000000b26087c10 */ /* 0x000fe4000ff5e0ff */
[----:B------:R-:W-:Y:S02]  /*3a450*/  IADD3 R48, P4, PT, R48, UR11, RZ ;  /* 0x0000000b30307c10 */ /* 0x000fe4000ff9e0ff */
[----:B------:R-:W-:Y:S02]  /*3a460*/  IADD3 R49, P3, PT, R49, UR11, RZ ;  /* 0x0000000b31317c10 */ /* 0x000fe4000ff7e0ff */
[----:B------:R-:W-:Y:S02]  /*3a470*/  IADD3.X R4, PT, PT, R5, UR4, RZ, P0, !PT ;  /* 0x0000000405047c10 */ /* 0x000fe400087fe4ff */
[----:B------:R-:W-:Y:S02]  /*3a480*/  IADD3.X R5, PT, PT, R39, UR4, RZ, P2, !PT ;  /* 0x0000000427057c10 */ /* 0x000fe400097fe4ff */
[----:B------:R-:W-:-:S02]  /*3a490*/  IADD3 R50, P2, PT, R50, UR11, RZ ;  /* 0x0000000b32327c10 */ /* 0x000fc4000ff5e0ff */
[----:B------:R-:W-:Y:S01]  /*3a4a0*/  IADD3 R51, P1, PT, R51, UR11, RZ ;  /* 0x0000000b33337c10 */ /* 0x000fe2000ff3e0ff */
[----:B------:R-:W-:Y:S01]  /*3a4b0*/  STL [R1+0x1b58], R48 ;  /* 0x001b583001007387 */ /* 0x000fe20000100800 */
[----:B------:R-:W-:-:S03]  /*3a4c0*/  IADD3 R56, P6, PT, R56, UR11, RZ ;  /* 0x0000000b38387c10 */ /* 0x000fc6000ffde0ff */
[----:B------:R-:W-:Y:S01]  /*3a4d0*/  STL [R1+0x1b50], R49 ;  /* 0x001b503101007387 */ /* 0x000fe20000100800 */
[----:B------:R-:W-:-:S03]  /*3a4e0*/  IADD3.X R57, PT, PT, R57, UR4, RZ, P5, !PT ;  /* 0x0000000439397c10 */ /* 0x000fc6000affe4ff */
[----:B------:R-:W-:Y:S04]  /*3a4f0*/  STL [R1+0x1b48], R50 ;  /* 0x001b483201007387 */ /* 0x000fe80000100800 */
[----:B------:R-:W-:Y:S01]  /*3a500*/  STL [R1+0x1b40], R51 ;  /* 0x001b403301007387 */ /* 0x000fe20000100800 */
[----:B------:R-:W-:-:S03]  /*3a510*/  IADD3 R59, P5, PT, R59, UR11, RZ ;  /* 0x0000000b3b3b7c10 */ /* 0x000fc6000ffbe0ff */
[----:B------:R-:W3:Y:S04]  /*3a520*/  LDL.LU R9, [R1+0x1b28] ;  /* 0x001b280001097983 */ /* 0x000ee80000300800 */
[----:B------:R-:W-:Y:S04]  /*3a530*/  STL [R1+0x1b38], R56 ;  /* 0x001b383801007387 */ /* 0x000fe80000100800 */
[----:B------:R-:W4:Y:S04]  /*3a540*/  LDL.LU R53, [R1+0x1b4c] ;  /* 0x001b4c0001357983 */ /* 0x000f280000300800 */
[----:B------:R-:W-:Y:S04]  /*3a550*/  STL [R1+0x1390], R57 ;  /* 0x0013903901007387 */ /* 0x000fe80000100800 */
        /* <DEDUP_REMOVED lines=18> */
[----:B------:R-:W4:Y:S01]  /*3a680*/  LDL.LU R43, [R1+0x1b04] ;  /* 0x001b0400012b7983 */ /* 0x000f220000300800 */
[----:B------:R-:W-:-:S03]  /*3a690*/  ISETP.NE.U32.AND P0, PT, R47, UR8, PT ;  /* 0x000000082f007c0c */ /* 0x000fc6000bf05070 */
[----:B------:R-:W4:Y:S04]  /*3a6a0*/  LDL.LU R46, [R1+0x1ad8] ;  /* 0x001ad800012e7983 */ /* 0x000f280000300800 */
[----:B------:R-:W4:Y:S04]  /*3a6b0*/  LDL.LU R47, [R1+0x1afc] ;  /* 0x001afc00012f7983 */ /* 0x000f280000300800 */
[----:B-1----:R-:W4:Y:S04]  /*3a6c0*/  LDL.LU R59, [R1+0x1ad0] ;  /* 0x001ad000013b7983 */ /* 0x002f280000300800 */
[----:B------:R-:W4:Y:S04]  /*3a6d0*/  LDL.LU R48, [R1+0x1af4] ;  /* 0x001af40001307983 */ /* 0x000f280000300800 */
[----:B------:R-:W4:Y:S04]  /*3a6e0*/  LDL.LU R49, [R1+0x1ac8] ;  /* 0x001ac80001317983 */ /* 0x000f280000300800 */
[----:B------:R-:W4:Y:S01]  /*3a6f0*/  LDL.LU R50, [R1+0x1aec] ;  /* 0x001aec0001327983 */ /* 0x000f220000300800 */
[----:B--2---:R-:W-:-:S05]  /*3a700*/  IADD3.X R58, PT, PT, R58, UR4, RZ, P4, !PT ;  /* 0x000000043a3a7c10 */ /* 0x004fca000a7fe4ff */
[----:B------:R1:W-:Y:S04]  /*3a710*/  STL [R1+0x1b54], R58 ;  /* 0x001b543a01007387 */ /* 0x0003e80000100800 */
[----:B------:R-:W2:Y:S04]  /*3a720*/  LDL.LU R51, [R1+0x1ac0] ;  /* 0x001ac00001337983 */ /* 0x000ea80000300800 */
[----:B------:R-:W2:Y:S04]  /*3a730*/  LDL.LU R56, [R1+0x1ae4] ;  /* 0x001ae40001387983 */ /* 0x000ea80000300800 */
[----:B------:R-:W2:Y:S04]  /*3a740*/  LDL.LU R57, [R1+0x1ab8] ;  /* 0x001ab80001397983 */ /* 0x000ea80000300800 */
[----:B-1----:R-:W2:Y:S01]  /*3a750*/  LDL.LU R58, [R1+0x1adc] ;  /* 0x001adc00013a7983 */ /* 0x002ea20000300800 */
[----:B---3--:R-:W-:-:S02]  /*3a760*/  IADD3 R9, P4, PT, R9, UR11, RZ ;  /* 0x0000000b09097c10 */ /* 0x008fc4000ff9e0ff */
[----:B----4-:R-:W-:Y:S02]  /*3a770*/  IADD3.X R53, PT, PT, R53, UR4, RZ, P3, !PT ;  /* 0x0000000435357c10 */ /* 0x010fe40009ffe4ff */
[----:B------:R-:W-:Y:S02]  /*3a780*/  IADD3 R54, P3, PT, R54, UR11, RZ ;  /* 0x0000000b36367c10 */ /* 0x000fe4000ff7e0ff */
[----:B------:R-:W-:Y:S02]  /*3a790*/  IADD3.X R55, PT, PT, R55, UR4, RZ, P2, !PT ;  /* 0x0000000437377c10 */ /* 0x000fe400097fe4ff */
[----:B------:R-:W-:Y:S01]  /*3a7a0*/  IADD3 R14, P2, PT, R14, UR11, RZ ;  /* 0x0000000b0e0e7c10 */ /* 0x000fe2000ff5e0ff */
[----:B------:R-:W-:Y:S01]  /*3a7b0*/  STL [R1+0x1b28], R9 ;  /* 0x001b280901007387 */ /* 0x000fe20000100800 */
[----:B------:R-:W-:-:S03]  /*3a7c0*/  IADD3.X R15, PT, PT, R15, UR4, RZ, P1, !PT ;  /* 0x000000040f0f7c10 */ /* 0x000fc60008ffe4ff */
[----:B------:R-:W-:Y:S01]  /*3a7d0*/  STL [R1+0x1b4c], R53 ;  /* 0x001b4c3501007387 */ /* 0x000fe20000100800 */
[----:B------:R-:W-:-:S03]  /*3a7e0*/  IADD3 R18, P1, PT, R18, UR11, RZ ;  /* 0x0000000b12127c10 */ /* 0x000fc6000ff3e0ff */
        /* <DEDUP_REMOVED lines=25> */
[----:B------:R-:W-:Y:S02]  /*3a980*/  IADD3.X R43, PT, PT, R43, UR4, RZ, P6, !PT ;  /* 0x000000042b2b7c10 */ /* 0x000fe4000b7fe4ff */
[----:B------:R-:W-:Y:S01]  /*3a990*/  IADD3.X R47, PT, PT, R47, UR4, RZ, P5, !PT ;  /* 0x000000042f2f7c10 */ /* 0x000fe2000affe4ff */
[----:B------:R-:W-:Y:S01]  /*3a9a0*/  STL [R1+0x1b14], R35 ;  /* 0x001b142301007387 */ /* 0x000fe20000100800 */
[----:B------:R-:W-:-:S03]  /*3a9b0*/  IADD3 R59, P5, PT, R59, UR11, RZ ;  /* 0x0000000b3b3b7c10 */ /* 0x000fc6000ffbe0ff */
[----:B------:R-:W-:Y:S01]  /*3a9c0*/  STL [R1+0x1ae8], R38 ;  /* 0x001ae82601007387 */ /* 0x000fe20000100800 */
[----:B------:R-:W-:-:S03]  /*3a9d0*/  IADD3 R46, P6, PT, R46, UR11, RZ ;  /* 0x0000000b2e2e7c10 */ /* 0x000fc6000ffde0ff */
[----:B------:R-:W-:Y:S04]  /*3a9e0*/  STL [R1+0x1b0c], R39 ;  /* 0x001b0c2701007387 */ /* 0x000fe80000100800 */
[----:B------:R-:W-:Y:S04]  /*3a9f0*/  STL [R1+0x1ae0], R42 ;  /* 0x001ae02a01007387 */ /* 0x000fe80000100800 */
[----:B------:R-:W-:Y:S01]  /*3aa00*/  STL [R1+0x1b04], R43 ;  /* 0x001b042b01007387 */ /* 0x000fe20000100800 */
[----:B------:R-:W-:-:S03]  /*3aa10*/  IADD3.X R48, PT, PT, R48, UR4, RZ, P4, !PT ;  /* 0x0000000430307c10 */ /* 0x000fc6000a7fe4ff */
[----:B------:R1:W-:Y:S01]  /*3aa20*/  STL [R1+0x1ad0], R59 ;  /* 0x001ad03b01007387 */ /* 0x0003e20000100800 */
[----:B------:R-:W-:-:S03]  /*3aa30*/  IADD3 R49, P4, PT, R49, UR11, RZ ;  /* 0x0000000b31317c10 */ /* 0x000fc6000ff9e0ff */
[----:B------:R3:W-:Y:S01]  /*3aa40*/  STL [R1+0x1ad8], R46 ;  /* 0x001ad82e01007387 */ /* 0x0007e20000100800 */
[----:B------:R-:W-:-:S03]  /*3aa50*/  IADD3.X R50, PT, PT, R50, UR4, RZ, P3, !PT ;  /* 0x0000000432327c10 */ /* 0x000fc60009ffe4ff */
[----:B-1----:R-:W4:Y:S04]  /*3aa60*/  LDL.LU R59, [R1+0x1ab0] ;  /* 0x001ab000013b7983 */ /* 0x002f280000300800 */
[----:B------:R1:W-:Y:S04]  /*3aa70*/  STL [R1+0x1afc], R47 ;  /* 0x001afc2f01007387 */ /* 0x0003e80000100800 */
[----:B------:R-:W-:Y:S04]  /*3aa80*/  STL [R1+0x1af4], R48 ;  /* 0x001af43001007387 */ /* 0x000fe80000100800 */
[----:B------:R-:W-:Y:S04]  /*3aa90*/  STL [R1+0x1ac8], R49 ;  /* 0x001ac83101007387 */ /* 0x000fe80000100800 */
[----:B------:R-:W-:Y:S01]  /*3aaa0*/  STL [R1+0x1aec], R50 ;  /* 0x001aec3201007387 */ /* 0x000fe20000100800 */
[----:B--2---:R-:W-:-:S02]  /*3aab0*/  IADD3 R51, P3, PT, R51, UR11, RZ ;  /* 0x0000000b33337c10 */ /* 0x004fc4000ff7e0ff */
[----:B------:R-:W-:Y:S02]  /*3aac0*/  IADD3.X R56, PT, PT, R56, UR4, RZ, P2, !PT ;  /* 0x0000000438387c10 */ /* 0x000fe400097fe4ff */
[----:B------:R-:W-:Y:S01]  /*3aad0*/  IADD3 R57, P2, PT, R57, UR11, RZ ;  /* 0x0000000b39397c10 */ /* 0x000fe2000ff5e0ff */
[----:B------:R-:W-:Y:S04]  /*3aae0*/  STL [R1+0x1ac0], R51 ;  /* 0x001ac03301007387 */ /* 0x000fe80000100800 */
[----:B------:R-:W2:Y:S04]  /*3aaf0*/  LDL.LU R9, [R1+0x1ad4] ;  /* 0x001ad40001097983 */ /* 0x000ea80000300800 */
[----:B------:R-:W-:Y:S04]  /*3ab00*/  STL [R1+0x1ae4], R56 ;  /* 0x001ae43801007387 */ /* 0x000fe80000100800 */
[----:B------:R-:W2:Y:S01]  /*3ab10*/  LDL.LU R53, [R1+0x1aa8] ;  /* 0x001aa80001357983 */ /* 0x000ea20000300800 */
[----:B------:R-:W-:-:S03]  /*3ab20*/  IADD3.X R58, PT, PT, R58, UR4, RZ, P1, !PT ;  /* 0x000000043a3a7c10 */ /* 0x000fc60008ffe4ff */
[----:B------:R-:W-:Y:S04]  /*3ab30*/  STL [R1+0x1ab8], R57 ;  /* 0x001ab83901007387 */ /* 0x000fe80000100800 */
[----:B------:R-:W2:Y:S04]  /*3ab40*/  LDL.LU R54, [R1+0x1acc] ;  /* 0x001acc0001367983 */ /* 0x000ea80000300800 */
[----:B------:R0:W-:Y:S04]  /*3ab50*/  STL [R1+0x1adc], R58 ;  /* 0x001adc3a01007387 */ /* 0x0001e80000100800 */
        /* <DEDUP_REMOVED lines=17> */
[----:B---3--:R-:W3:Y:S04]  /*3ac70*/  LDL.LU R46, [R1+0x1a84] ;  /* 0x001a8400012e7983 */ /* 0x008ee80000300800 */
[----:B-1----:R-:W3:Y:S04]  /*3ac80*/  LDL.LU R47, [R1+0x1a58] ;  /* 0x001a5800012f7983 */ /* 0x002ee80000300800 */
[----:B0-----:R-:W3:Y:S04]  /*3ac90*/  LDL.LU R58, [R1+0x1a7c] ;  /* 0x001a7c00013a7983 */ /* 0x001ee80000300800 */
[----:B------:R-:W3:Y:S04]  /*3aca0*/  LDL.LU R48, [R1+0x1a50] ;  /* 0x001a500001307983 */ /* 0x000ee80000300800 */
[----:B------:R-:W3:Y:S04]  /*3acb0*/  LDL.LU R49, [R1+0x1a74] ;  /* 0x001a740001317983 */ /* 0x000ee80000300800 */
[----:B------:R-:W3:Y:S01]  /*3acc0*/  LDL.LU R50, [R1+0x1a48] ;  /* 0x001a480001327983 */ /* 0x000ee20000300800 */
[----:B----4-:R-:W-:-:S05]  /*3acd0*/  IADD3 R59, P1, PT, R59, UR11, RZ ;  /* 0x0000000b3b3b7c10 */ /* 0x010fca000ff3e0ff */
[----:B------:R0:W-:Y:S04]  /*3ace0*/  STL [R1+0x1ab0], R59 ;  /* 0x001ab03b01007387 */ /* 0x0001e80000100800 */
[----:B------:R-:W4:Y:S04]  /*3acf0*/  LDL.LU R51, [R1+0x1a6c] ;  /* 0x001a6c0001337983 */ /* 0x000f280000300800 */
[----:B------:R-:W4:Y:S04]  /*3ad00*/  LDL.LU R56, [R1+0x1a40] ;  /* 0x001a400001387983 */ /* 0x000f280000300800 */
[----:B------:R-:W4:Y:S04]  /*3ad10*/  LDL.LU R57, [R1+0x1a64] ;  /* 0x001a640001397983 */ /* 0x000f280000300800 */
[----:B0-----:R-:W4:Y:S01]  /*3ad20*/  LDL.LU R59, [R1+0x1a38] ;  /* 0x001a3800013b7983 */ /* 0x001f220000300800 */
[----:B--2---:R-:W-:-:S02]  /*3ad30*/  IADD3.X R9, PT, PT, R9, UR4, RZ, P6, !PT ;  /* 0x0000000409097c10 */ /* 0x004fc4000b7fe4ff */
[----:B------:R-:W-:Y:S02]  /*3ad40*/  IADD3 R53, P6, PT, R53, UR11, RZ ;  /* 0x0000000b35357c10 */ /* 0x000fe4000ffde0ff */
[----:B------:R-:W-:Y:S01]  /*3ad50*/  IADD3.X R54, PT, PT, R54, UR4, RZ, P5, !PT ;  /* 0x0000000436367c10 */ /* 0x000fe2000affe4ff */
[----:B------:R-:W-:Y:S01]  /*3ad60*/  STL [R1+0x1ad4], R9 ;  /* 0x001ad40901007387 */ /* 0x000fe20000100800 */
        /* <DEDUP_REMOVED lines=32> */
[----:B---3--:R-:W-:-:S03]  /*3af70*/  IADD3.X R58, PT, PT, R58, UR4, RZ, P1, !PT ;  /* 0x000000043a3a7c10 */ /* 0x008fc60008ffe4ff */
[----:B------:R-:W-:Y:S01]  /*3af80*/  STL [R1+0x1a94], R38 ;  /* 0x001a942601007387 */ /* 0x000fe20000100800 */
[----:B------:R-:W-:-:S03]  /*3af90*/  IADD3.X R46, PT, PT, R46, UR4, RZ, P2, !PT ;  /* 0x000000042e2e7c10 */ /* 0x000fc600097fe4ff */
[----:B------:R-:W-:Y:S04]  /*3afa0*/  STL [R1+0x1a68], R39 ;  /* 0x001a682701007387 */ /* 0x000fe80000100800 */
[----:B------:R-:W-:Y:S04]  /*3afb0*/  STL [R1+0x1a8c], R42 ;  /* 0x001a8c2a01007387 */ /* 0x000fe80000100800 */
[----:B------:R-:W-:Y:S04]  /*3afc0*/  STL [R1+0x1a60], R43 ;  /* 0x001a602b01007387 */ /* 0x000fe80000100800 */
[----:B------:R0:W-:Y:S04]  /*3afd0*/  STL [R1+0x1a7c], R58 ;  /* 0x001a7c3a01007387 */ /* 0x0001e80000100800 */
[----:B------:R1:W-:Y:S04]  /*3afe0*/  STL [R1+0x1a84], R46 ;  /* 0x001a842e01007387 */ /* 0x0003e80000100800 */
[----:B0-----:R-:W2:Y:S01]  /*3aff0*/  LDL.LU R58, [R1+0x1a5c] ;  /* 0x001a5c00013a7983 */ /* 0x001ea20000300800 */
[----:B------:R-:W-:-:S02]  /*3b000*/  IADD3 R47, P2, PT, R47, UR11, RZ ;  /* 0x0000000b2f2f7c10 */ /* 0x000fc4000ff5e0ff */
[----:B------:R-:W-:Y:S02]  /*3b010*/  IADD3 R48, P1, PT, R48, UR11, RZ ;  /* 0x0000000b30307c10 */ /* 0x000fe4000ff3e0ff */
[----:B------:R-:W-:Y:S02]  /*3b020*/  IADD3.X R49, PT, PT, R49, UR4, RZ, P6, !PT ;  /* 0x0000000431317c10 */ /* 0x000fe4000b7fe4ff */
[----:B------:R-:W-:Y:S01]  /*3b030*/  IADD3 R50, P6, PT, R50, UR11, RZ ;  /* 0x0000000b32327c10 */ /* 0x000fe2000ffde0ff */
[----:B------:R0:W-:Y:S04]  /*3b040*/  STL [R1+0x1a58], R47 ;  /* 0x001a582f01007387 */ /* 0x0001e80000100800 */
[----:B------:R-:W-:Y:S01]  /*3b050*/  STL [R1+0x1a50], R48 ;  /* 0x001a503001007387 */ /* 0x000fe20000100800 */
[----:B----4-:R-:W-:-:S02]  /*3b060*/  IADD3.X R51, PT, PT, R51, UR4, RZ, P5, !PT ;  /* 0x0000000433337c10 */ /* 0x010fc4000affe4ff */
[----:B------:R-:W-:Y:S01]  /*3b070*/  IADD3 R56, P5, PT, R56, UR11, RZ ;  /* 0x0000000b38387c10 */ /* 0x000fe2000ffbe0ff */
[----:B------:R-:W-:Y:S01]  /*3b080*/  STL [R1+0x1a74], R49 ;  /* 0x001a743101007387 */ /* 0x000fe20000100800 */
[----:B------:R-:W-:-:S03]  /*3b090*/  IADD3.X R57, PT, PT, R57, UR4, RZ, P4, !PT ;  /* 0x0000000439397c10 */ /* 0x000fc6000a7fe4ff */
[----:B------:R-:W-:Y:S04]  /*3b0a0*/  STL [R1+0x1a48], R50 ;  /* 0x001a483201007387 */ /* 0x000fe80000100800 */
[----:B------:R-:W-:Y:S04]  /*3b0b0*/  STL [R1+0x1a6c], R51 ;  /* 0x001a6c3301007387 */ /* 0x000fe80000100800 */
[----:B------:R-:W3:Y:S04]  /*3b0c0*/  LDL.LU R9, [R1+0x1a30] ;  /* 0x001a300001097983 */ /* 0x000ee80000300800 */
[----:B------:R-:W-:Y:S04]  /*3b0d0*/  STL [R1+0x1a40], R56 ;  /* 0x001a403801007387 */ /* 0x000fe80000100800 */
[----:B------:R-:W4:Y:S01]  /*3b0e0*/  LDL.LU R53, [R1+0x1a54] ;  /* 0x001a540001357983 */ /* 0x000f220000300800 */
[----:B------:R-:W-:-:S03]  /*3b0f0*/  IADD3 R59, P4, PT, R59, UR11, RZ ;  /* 0x0000000b3b3b7c10 */ /* 0x000fc6000ff9e0ff */
        /* <DEDUP_REMOVED lines=21> */
[----:B0-----:R-:W4:Y:S04]  /*3b250*/  LDL.LU R47, [R1+0x1a04] ;  /* 0x001a0400012f7983 */ /* 0x001f280000300800 */
[----:B------:R-:W4:Y:S04]  /*3b260*/  LDL.LU R59, [R1+0x19d8] ;  /* 0x0019d800013b7983 */ /* 0x000f280000300800 */
        /* <DEDUP_REMOVED lines=8> */
[----:B0-----:R-:W2:Y:S01]  /*3b2f0*/  LDL.LU R58, [R1+0x19e4] ;  /* 0x0019e400013a7983 */ /* 0x001ea20000300800 */
[----:B---3--:R-:W-:-:S02]  /*3b300*/  IADD3 R9, P3, PT, R9, UR11, RZ ;  /* 0x0000000b09097c10 */ /* 0x008fc4000ff7e0ff */
[----:B----4-:R-:W-:Y:S02]  /*3b310*/  IADD3.X R53, PT, PT, R53, UR4, RZ, P2, !PT ;  /* 0x0000000435357c10 */ /* 0x010fe400097fe4ff */
[----:B------:R-:W-:Y:S01]  /*3b320*/  IADD3 R54, P2, PT, R54, UR11, RZ ;  /* 0x0000000b36367c10 */ /* 0x000fe2000ff5e0ff */
[----:B------:R-:W-:Y:S01]  /*3b330*/  STL [R1+0x1a30], R9 ;  /* 0x001a300901007387 */ /* 0x000fe20000100800 */
[----:B------:R-:W-:Y:S02]  /*3b340*/  IADD3.X R55, PT, PT, R55, UR4, RZ, P1, !PT ;  /* 0x0000000437377c10 */ /* 0x000fe40008ffe4ff */
[----:B------:R-:W-:Y:S02]  /*3b350*/  IADD3 R14, P1, PT, R14, UR11, RZ ;  /* 0x0000000b0e0e7c10 */ /* 0x000fe4000ff3e0ff */
[----:B------:R-:W-:Y:S01]  /*3b360*/  IADD3.X R15, PT, PT, R15, UR4, RZ, P6, !PT ;  /* 0x000000040f0f7c10 */ /* 0x000fe2000b7fe4ff */
        /* <DEDUP_REMOVED lines=41> */
[----:B0-----:R-:W3:Y:S04]  /*3b600*/  LDL.LU R59, [R1+0x19b8] ;  /* 0x0019b800013b7983 */ /* 0x001ee80000300800 */
        /* <DEDUP_REMOVED lines=10> */
[----:B------:R-:W4:Y:S01]  /*3b6b0*/  LDL.LU R53, [R1+0x19b0] ;  /* 0x0019b00001357983 */ /* 0x000f220000300800 */
[----:B------:R-:W-:-:S03]  /*3b6c0*/  IADD3.X R58, PT, PT, R58, UR4, RZ, P6, !PT ;  /* 0x000000043a3a7c10 */ /* 0x000fc6000b7fe4ff */
        /* <DEDUP_REMOVED lines=26> */
[----:B---3--:R-:W-:-:S05]  /*3b870*/  IADD3 R59, P6, PT, R59, UR11, RZ ;  /* 0x0000000b3b3b7c10 */ /* 0x008fca000ffde0ff */
[----:B------:R0:W-:Y:S04]  /*3b880*/  STL [R1+0x19b8], R59 ;  /* 0x0019b83b01007387 */ /* 0x0001e80000100800 */
[----:B------:R-:W3:Y:S04]  /*3b890*/  LDL.LU R51, [R1+0x1974] ;  /* 0x0019740001337983 */ /* 0x000ee80000300800 */
[----:B------:R-:W3:Y:S04]  /*3b8a0*/  LDL.LU R56, [R1+0x1948] ;  /* 0x0019480001387983 */ /* 0x000ee80000300800 */
[----:B------:R-:W3:Y:S04]  /*3b8b0*/  LDL.LU R57, [R1+0x196c] ;  /* 0x00196c0001397983 */ /* 0x000ee80000300800 */
[----:B0-----:R-:W3:Y:S01]  /*3b8c0*/  LDL.LU R59, [R1+0x1940] ;  /* 0x00194000013b7983 */ /* 0x001ee20000300800 */
[----:B--2---:R-:W-:-:S02]  /*3b8d0*/  IADD3.X R9, PT, PT, R9, UR4, RZ, P5, !PT ;  /* 0x0000000409097c10 */ /* 0x004fc4000affe4ff */
[----:B----4-:R-:W-:Y:S02]  /*3b8e0*/  IADD3 R53, P5, PT, R53, UR11, RZ ;  /* 0x0000000b35357c10 */ /* 0x010fe4000ffbe0ff */
        /* <DEDUP_REMOVED lines=48> */
[----:B------:R-:W-:Y:S04]  /*3bbf0*/  STL [R1+0x1958], R48 ;  /* 0x0019583001007387 */ /* 0x000fe80000100800 */
[----:B------:R-:W-:Y:S01]  /*3bc00*/  STL [R1+0x197c], R49 ;  /* 0x00197c3101007387 */ /* 0x000fe20000100800 */
[----:B---3--:R-:W-:-:S02]  /*3bc10*/  IADD3.X R51, PT, PT, R51, UR4, RZ, P4, !PT ;  /* 0x0000000433337c10 */ /* 0x008fc4000a7fe4ff */
[----:B------:R-:W-:Y:S02]  /*3bc20*/  IADD3 R56, P4, PT, R56, UR11, RZ ;  /* 0x0000000b38387c10 */ /* 0x000fe4000ff9e0ff */
[----:B------:R-:W-:Y:S01]  /*3bc30*/  IADD3.X R57, PT, PT, R57, UR4, RZ, P3, !PT ;  /* 0x0000000439397c10 */ /* 0x000fe20009ffe4ff */
        /* <DEDUP_REMOVED lines=182> */
[----:B------:R-:W-:Y:S04]  /*3c7a0*/  STL [R1+0x1884], R49 ;  /* 0x0018843101007387 */ /* 0x000fe80000100800 */
[----:B------:R-:W-:Y:S01]  /*3c7b0*/  STL [R1+0x1858], R50 ;  /* 0x0018583201007387 */ /* 0x000fe20000100800 */
[----:B---3--:R-:W-:-:S02]  /*3c7c0*/  IADD3.X R51, PT, PT, R51, UR4, RZ, P3, !PT ;  /* 0x0000000433337c10 */ /* 0x008fc40009ffe4ff */
[----:B------:R-:W-:Y:S02]  /*3c7d0*/  IADD3 R56, P3, PT, R56, UR11, RZ ;  /* 0x0000000b38387c10 */ /* 0x000fe4000ff7e0ff */
[----:B------:R-:W-:Y:S01]  /*3c7e0*/  IADD3.X R57, PT, PT, R57, UR4, RZ, P2, !PT ;  /* 0x0000000439397c10 */ /* 0x000fe200097fe4ff */
        /* <DEDUP_REMOVED lines=1575> */
[----:B------:R4:W-:Y:S04]  /*42a60*/  STL [R1+0x1e7c], R48 ;  /* 0x001e7c3001007387 */ /* 0x0009e80000100800 */
[----:B------:R0:W-:Y:S04]  /*42a70*/  STL [R1+0x1ee8], R49 ;  /* 0x001ee83101007387 */ /* 0x0001e80000100800 */
[----:B------:R0:W-:Y:S01]  /*42a80*/  STL [R1+0x1e84], R50 ;  /* 0x001e843201007387 */ /* 0x0001e20000100800 */
[----:B--2---:R-:W-:-:S02]  /*42a90*/  IADD3 R51, P4, PT, R51, UR10, RZ ;  /* 0x0000000a33337c10 */ /* 0x004fc4000ff9e0ff */
[----:B------:R-:W-:Y:S02]  /*42aa0*/  IADD3.X R56, PT, PT, R56, UR9, RZ, P3, !PT ;  /* 0x0000000938387c10 */ /* 0x000fe40009ffe4ff */
[----:B------:R-:W-:Y:S01]  /*42ab0*/  IADD3 R57, P3, PT, R57, UR10, RZ ;  /* 0x0000000a39397c10 */ /* 0x000fe2000ff7e0ff */
[----:B------:R2:W-:Y:S04]  /*42ac0*/  STL [R1+0x1ef0], R51 ;  /* 0x001ef03301007387 */ /* 0x0005e80000100800 */
[----:B------:R-:W3:Y:S04]  /*42ad0*/  LDL.LU R9, [R1+0x1e9c] ;  /* 0x001e9c0001097983 */ /* 0x000ee80000300800 */
[----:B------:R0:W-:Y:S04]  /*42ae0*/  STL [R1+0x1e8c], R56 ;  /* 0x001e8c3801007387 */ /* 0x0001e80000100800 */
[----:B------:R-:W3:Y:S01]  /*42af0*/  LDL.LU R53, [R1+0x1f08] ;  /* 0x001f080001357983 */ /* 0x000ee20000300800 */
[----:B------:R-:W-:-:S03]  /*42b00*/  IADD3.X R58, PT, PT, R58, UR9, RZ, P2, !PT ;  /* 0x000000093a3a7c10 */ /* 0x000fc600097fe4ff */
[----:B------:R0:W-:Y:S04]  /*42b10*/  STL [R1+0x1ef8], R57 ;  /* 0x001ef83901007387 */ /* 0x0001e80000100800 */
[----:B------:R-:W3:Y:S04]  /*42b20*/  LDL.LU R54, [R1+0x1ea4] ;  /* 0x001ea40001367983 */ /* 0x000ee80000300800 */
[----:B------:R0:W-:Y:S04]  /*42b30*/  STL [R1+0x1e94], R58 ;  /* 0x001e943a01007387 */ /* 0x0001e80000100800 */
        /* <DEDUP_REMOVED lines=17> */
[----:B-1----:R-:W3:Y:S04]  /*42c50*/  LDL.LU R46, [R1+0x1eec] ;  /* 0x001eec00012e7983 */ /* 0x002ee80000300800 */
[----:B0-----:R-:W3:Y:S04]  /*42c60*/  LDL.LU R47, [R1+0x1f44] ;  /* 0x001f4400012f7983 */ /* 0x001ee80000300800 */
[----:B----4-:R-:W4:Y:S04]  /*42c70*/  LDL.LU R48, [R1+0x1ef4] ;  /* 0x001ef40001307983 */ /* 0x010f280000300800 */
[----:B------:R-:W4:Y:S04]  /*42c80*/  LDL.LU R49, [R1+0x1efc] ;  /* 0x001efc0001317983 */ /* 0x000f280000300800 */
[----:B------:R-:W4:Y:S04]  /*42c90*/  LDL.LU R50, [R1+0x1f3c] ;  /* 0x001f3c0001327983 */ /* 0x000f280000300800 */
[----:B--2---:R-:W2:Y:S01]  /*42ca0*/  LDL.LU R51, [R1+0x1f04] ;  /* 0x001f040001337983 */ /* 0x004ea20000300800 */
[----:B---3--:R-:W-:-:S05]  /*42cb0*/  IADD3 R59, P2, PT, R59, UR10, RZ ;  /* 0x0000000a3b3b7c10 */ /* 0x008fca000ff5e0ff */
[----:B------:R0:W-:Y:S04]  /*42cc0*/  STL [R1+0x1f00], R59 ;  /* 0x001f003b01007387 */ /* 0x0001e80000100800 */
[----:B------:R-:W3:Y:S04]  /*42cd0*/  LDL.LU R56, [R1+0x1f0c] ;  /* 0x001f0c0001387983 */ /* 0x000ee80000300800 */
[----:B------:R-:W3:Y:S04]  /*42ce0*/  LDL.LU R57, [R1+0x1f14] ;  /* 0x001f140001397983 */ /* 0x000ee80000300800 */
[----:B------:R-:W3:Y:S04]  /*42cf0*/  LDL.LU R58, [R1+0x1f1c] ;  /* 0x001f1c00013a7983 */ /* 0x000ee80000300800 */
[----:B0-----:R-:W3:Y:S01]  /*42d00*/  LDL.LU R59, [R1+0x1f24] ;  /* 0x001f2400013b7983 */ /* 0x001ee20000300800 */
[----:B------:R-:W-:-:S02]  /*42d10*/  IADD3.X R9, PT, PT, R9, UR9, RZ, P1, !PT ;  /* 0x0000000909097c10 */ /* 0x000fc40008ffe4ff */
        /* <DEDUP_REMOVED lines=36> */
[----:B----4-:R-:W-:Y:S01]  /*42f60*/  IADD3.X R48, PT, PT, R48, UR9, RZ, P2, !PT ;  /* 0x0000000930307c10 */ /* 0x010fe200097fe4ff */
[----:B------:R-:W-:Y:S01]  /*42f70*/  STL [R1+0x1edc], R38 ;  /* 0x001edc2601007387 */ /* 0x000fe20000100800 */
[----:B------:R-:W-:-:S03]  /*42f80*/  IADD3 R60, P2, PT, R60, UR10, RZ ;  /* 0x0000000a3c3c7c10 */ /* 0x000fc6000ff5e0ff */
[----:B------:R-:W-:Y:S01]  /*42f90*/  STL [R1+0x1f4c], R39 ;  /* 0x001f4c2701007387 */ /* 0x000fe20000100800 */
[----:B------:R-:W-:-:S03]  /*42fa0*/  IADD3 R47, P3, PT, R47, UR10, RZ ;  /* 0x0000000a2f2f7c10 */ /* 0x000fc6000ff7e0ff */
[----:B------:R-:W-:Y:S04]  /*42fb0*/  STL [R1+0x1ee4], R42 ;  /* 0x001ee42a01007387 */ /* 0x000fe80000100800 */
[----:B------:R-:W-:Y:S04]  /*42fc0*/  STL [R1+0x1f48], R43 ;  /* 0x001f482b01007387 */ /* 0x000fe80000100800 */
[----:B------:R-:W-:Y:S04]  /*42fd0*/  STL [R1+0x1eec], R46 ;  /* 0x001eec2e01007387 */ /* 0x000fe80000100800 */
[----:B------:R0:W-:Y:S04]  /*42fe0*/  STL [R1+0x1f40], R60 ;  /* 0x001f403c01007387 */ /* 0x0001e80000100800 */
[----:B------:R-:W-:Y:S04]  /*42ff0*/  STL [R1+0x1f44], R47 ;  /* 0x001f442f01007387 */ /* 0x000fe80000100800 */
[----:B0-----:R-:W4:Y:S01]  /*43000*/  LDL.LU R60, [R1+0x1f68] ;  /* 0x001f6800013c7983 */ /* 0x001f220000300800 */
[----:B------:R-:W0:Y:S01]  /*43010*/  S2R R0, SR_TID.X ;  /* 0x0000000000007919 */ /* 0x000e220000002100 */
[----:B------:R-:W-:-:S02]  /*43020*/  IADD3.X R49, PT, PT, R49, UR9, RZ, P1, !PT ;  /* 0x0000000931317c10 */ /* 0x000fc40008ffe4ff */
[----:B------:R-:W-:Y:S02]  /*43030*/  IADD3 R50, P1, PT, R50, UR10, RZ ;  /* 0x0000000a32327c10 */ /* 0x000fe4000ff3e0ff */
[----:B--2---:R-:W-:Y:S01]  /*43040*/  IADD3.X R51, PT, PT, R51, UR9, RZ, P6, !PT ;  /* 0x0000000933337c10 */ /* 0x004fe2000b7fe4ff */
[----:B------:R-:W-:Y:S04]  /*43050*/  STL [R1+0x1ef4], R48 ;  /* 0x001ef43001007387 */ /* 0x000fe80000100800 */
[----:B------:R-:W-:Y:S04]  /*43060*/  STL [R1+0x1efc], R49 ;  /* 0x001efc3101007387 */ /* 0x000fe80000100800 */
[----:B------:R-:W-:Y:S04]  /*43070*/  STL [R1+0x1f3c], R50 ;  /* 0x001f3c3201007387 */ /* 0x000fe80000100800 */
[----:B------:R-:W-:Y:S01]  /*43080*/  STL [R1+0x1f04], R51 ;  /* 0x001f043301007387 */ /* 0x000fe20000100800 */
[----:B------:R-:W-:-:S02]  /*43090*/  IMAD.MOV.U32 R6, RZ, RZ, R7 ;  /* 0x000000ffff067224 */ /* 0x000fc400078e0007 */
[----:B------:R-:W-:Y:S02]  /*430a0*/  IMAD.MOV.U32 R2, RZ, RZ, R8 ;  /* 0x000000ffff027224 */ /* 0x000fe400078e0008 */
[----:B------:R-:W-:Y:S02]  /*430b0*/  IMAD.MOV.U32 R3, RZ, RZ, R5 ;  /* 0x000000ffff037224 */ /* 0x000fe400078e0005 */
[----:B------:R-:W-:Y:S01]  /*430c0*/  IMAD.MOV.U32 R7, RZ, RZ, R4 ;  /* 0x000000ffff077224 */ /* 0x000fe200078e0004 */
[----:B---3--:R-:W-:Y:S02]  /*430d0*/  IADD3.X R56, PT, PT, R56, UR9, RZ, P5, !PT ;  /* 0x0000000938387c10 */ /* 0x008fe4000affe4ff */
[----:B------:R-:W-:Y:S02]  /*430e0*/  IADD3.X R57, PT, PT, R57, UR9, RZ, P4, !PT ;  /* 0x0000000939397c10 */ /* 0x000fe4000a7fe4ff */
[----:B------:R-:W-:Y:S01]  /*430f0*/  IADD3.X R58, PT, PT, R58, UR9, RZ, P3, !PT ;  /* 0x000000093a3a7c10 */ /* 0x000fe20009ffe4ff */
[----:B------:R-:W-:Y:S04]  /*43100*/  STL [R1+0x1f0c], R56 ;  /* 0x001f0c3801007387 */ /* 0x000fe80000100800 */
[----:B------:R-:W-:Y:S01]  /*43110*/  STL [R1+0x1f14], R57 ;  /* 0x001f143901007387 */ /* 0x000fe20000100800 */
[----:B------:R-:W-:-:S02]  /*43120*/  IADD3.X R59, PT, PT, R59, UR9, RZ, P2, !PT ;  /* 0x000000093b3b7c10 */ /* 0x000fc400097fe4ff */
[----:B0-----:R-:W-:-:S05]  /*43130*/  LOP3.LUT R0, R0, 0x1f, RZ, 0xc0, !PT ;  /* 0x0000001f00007812 */ /* 0x001fca00078ec0ff */
[----:B------:R-:W-:Y:S01]  /*43140*/  IMAD.SHL.U32 R0, R0, 0x2, RZ ;  /* 0x0000000200007824 */ /* 0x000fe200078e00ff */
[----:B----4-:R-:W-:-:S05]  /*43150*/  IADD3.X R60, PT, PT, R60, UR9, RZ, P1, !PT ;  /* 0x000000093c3c7c10 */ /* 0x010fca0008ffe4ff */
[----:B------:R0:W-:Y:S04]  /*43160*/  STL [R1+0x1f2c], R60 ;  /* 0x001f2c3c01007387 */ /* 0x0001e80000100800 */
[----:B------:R1:W-:Y:S04]  /*43170*/  STL [R1+0x1f1c], R58 ;  /* 0x001f1c3a01007387 */ /* 0x0003e80000100800 */
[----:B0-----:R1:W5:Y:S04]  /*43180*/  LDL.LU R60, [R1+0x1f64] ;  /* 0x001f6400013c7983 */ /* 0x0013680000300800 */
[----:B------:R1:W-:Y:S04]  /*43190*/  STL [R1+0x1f24], R59 ;  /* 0x001f243b01007387 */ /* 0x0003e80000100800 */
[----:B------:R1:W-:Y:S04]  /*431a0*/  STL.64 [R1+0x1070], R2 ;  /* 0x0010700201007387 */ /* 0x0003e80000100a00 */
[----:B------:R1:W-:Y:S01]  /*431b0*/  STL.64 [R1+0x1068], R6 ;  /* 0x0010680601007387 */ /* 0x0003e20000100a00 */
[----:B------:R-:W-:Y:S05]  /*431c0*/  @P0 BRA `(.L_x_1) ;  /* 0xfffffd3000600947 */ /* 0x000fea000383ffff */
[----:B------:R0:W-:Y:S04]  /*431d0*/  STL [R1+0x2080], R52 ;  /* 0x0020803401007387 */ /* 0x0001e80000100800 */
[----:B0-----:R-:W2:Y:S04]  /*431e0*/  LDL.LU R52, [R1+0x54] ;  /* 0x0000540001347983 */ /* 0x001ea80000300800 */
[----:B--2---:R0:W-:Y:S04]  /*431f0*/  STL [R1+0x2084], R52 ;  /* 0x0020843401007387 */ /* 0x0041e80000100800 */
[----:B0-----:R-:W2:Y:S04]  /*43200*/  LDL.LU R52, [R1+0x14c] ;  /* 0x00014c0001347983 */ /* 0x001ea80000300800 */
[----:B------:R-:W3:Y:S04]  /*43210*/  LDL.LU R61, [R1+0x3f4] ;  /* 0x0003f400013d7983 */ /* 0x000ee80000300800 */
[----:B---3--:R0:W-:Y:S04]  /*43220*/  STL [R1+0x2088], R61 ;  /* 0x0020883d01007387 */ /* 0x0081e80000100800 */
[----:B0-----:R-:W2:Y:S04]  /*43230*/  LDL.LU R61, [R1+0x5c] ;  /* 0x00005c00013d7983 */ /* 0x001ea80000300800 */
[----:B------:R-:W3:Y:S04]  /*43240*/  LDL.LU R0, [R1+0x4c4] ;  /* 0x0004c40001007983 */ /* 0x000ee80000300800 */
[----:B------:R-:W4:Y:S04]  /*43250*/  LDL.LU R8, [R1+0x46c] ;  /* 0x00046c0001087983 */ /* 0x000f280000300800 */
[----:B------:R-:W4:Y:S04]  /*43260*/  LDL.LU R5, [R1+0x52c] ;  /* 0x00052c0001057983 */ /* 0x000f280000300800 */
        /* <DEDUP_REMOVED lines=41> */
[----:B-----5:R0:W-:Y:S04]  /*43500*/  STL [R1+0x1fe0], R41 ;  /* 0x001fe02901007387 */ /* 0x0201e80000100800 */
[----:B0-----:R-:W3:Y:S04]  /*43510*/  LDL.LU R41, [R1+0x4cc] ;  /* 0x0004cc0001297983 */ /* 0x001ee80000300800 */
[----:B------:R0:W-:Y:S04]  /*43520*/  STL [R1+0x1fdc], R40 ;  /* 0x001fdc2801007387 */ /* 0x0001e80000100800 */
        /* <DEDUP_REMOVED lines=15> */
[----:B------:R0:W-:Y:S01]  /*43620*/  STL [R1+0x1f78], R28 ;  /* 0x001f781c01007387 */ /* 0x0001e20000100800 */
[----:B--2---:R-:W-:-:S03]  /*43630*/  F2FP.BF16.F32.PACK_AB R52, R61, R52 ;  /* 0x000000343d34723e */ /* 0x004fc600000010ff */
[----:B0-----:R-:W3:Y:S04]  /*43640*/  LDL.LU R28, [R1+0x22c] ;  /* 0x00022c00011c7983 */ /* 0x001ee80000300800 */
[----:B------:R0:W-:Y:S04]  /*43650*/  STL [R1+0x1f74], R33 ;  /* 0x001f742101007387 */ /* 0x0001e80000100800 */
[----:B0-----:R-:W2:Y:S04]  /*43660*/  LDL.LU R33, [R1+0x1b4] ;  /* 0x0001b40001217983 */ /* 0x001ea80000300800 */
        /* <DEDUP_REMOVED lines=8> */
[----:B------:R-:W2:Y:S04]  /*436f0*/  LDL.LU R61, [R1+0x2088] ;  /* 0x00208800013d7983 */ /* 0x000ea80000300800 */
[----:B------:R0:W-:Y:S04]  /*43700*/  STL [R1+0x121c], R52 ;  /* 0x00121c3401007387 */ /* 0x0001e80000100800 */
[----:B0-----:R-:W2:Y:S02]  /*43710*/  LDL.LU R52, [R1+0x2084] ;  /* 0x0020840001347983 */ /* 0x001ea40000300800 */
[----:B--2---:R-:W-:-:S02]  /*43720*/  F2FP.BF16.F32.PACK_AB R60, R52, R60 ;  /* 0x0000003c343c723e */ /* 0x004fc400000010ff */
[----:B------:R-:W2:Y:S01]  /*43730*/  LDL.LU R52, [R1+0x2080] ;  /* 0x0020800001347983 */ /* 0x000ea20000300800 */
[----:B------:R-:W-:Y:S02]  /*43740*/  F2FP.BF16.F32.PACK_AB R44, R44, R45 ;  /* 0x0000002d2c2c723e */ /* 0x000fe400000010ff */
[----:B------:R-:W-:Y:S01]  /*43750*/  F2FP.BF16.F32.PACK_AB R32, R32, R33 ;  /* 0x000000212020723e */ /* 0x000fe200000010ff */
[----:B------:R-:W-:Y:S01]  /*43760*/  STL [R1+0x1218], R60 ;  /* 0x0012183c01007387 */ /* 0x000fe20000100800 */
[----:B---3--:R-:W-:Y:S02]  /*43770*/  F2FP.BF16.F32.PACK_AB R28, R28, R29 ;  /* 0x0000001d1c1c723e */ /* 0x008fe400000010ff */
[----:B------:R-:W-:Y:S01]  /*43780*/  F2FP.BF16.F32.PACK_AB R25, R24, R25 ;  /* 0x000000191819723e */ /* 0x000fe200000010ff */
[----:B------:R-:W-:Y:S01]  /*43790*/  STL [R1+0x1214], R44 ;  /* 0x0012142c01007387 */ /* 0x000fe20000100800 */
[----:B------:R-:W-:Y:S02]  /*437a0*/  F2FP.BF16.F32.PACK_AB R20, R20, R21 ;  /* 0x000000151414723e */ /* 0x000fe400000010ff */
[----:B------:R-:W-:Y:S01]  /*437b0*/  F2FP.BF16.F32.PACK_AB R24, R36, R37 ;  /* 0x000000252418723e */ /* 0x000fe200000010ff */
[----:B------:R-:W-:Y:S01]  /*437c0*/  STL [R1+0x1210], R32 ;  /* 0x0012102001007387 */ /* 0x000fe20000100800 */
[----:B------:R-:W-:-:S03]  /*437d0*/  F2FP.BF16.F32.PACK_AB R21, R40, R41 ;  /* 0x000000292815723e */ /* 0x000fc600000010ff */
[----:B------:R-:W-:Y:S04]  /*437e0*/  STL [R1+0x120c], R28 ;  /* 0x00120c1c01007387 */ /* 0x000fe80000100800 */
[----:B------:R-:W-:Y:S04]  /*437f0*/  STL [R1+0x1208], R25 ;  /* 0x0012081901007387 */ /* 0x000fe80000100800 */
[----:B------:R0:W-:Y:S04]  /*43800*/  STL [R1+0x1204], R20 ;  /* 0x0012041401007387 */ /* 0x0001e80000100800 */
[----:B------:R-:W-:Y:S04]  /*43810*/  STL [R1+0x1200], R24 ;  /* 0x0012001801007387 */ /* 0x000fe80000100800 */
[----:B------:R-:W-:Y:S01]  /*43820*/  STL [R1+0x11ec], R21 ;  /* 0x0011ec1501007387 */ /* 0x000fe20000100800 */
[----:B0-----:R-:W-:-:S02]  /*43830*/  F2FP.BF16.F32.PACK_AB R20, R61, R0 ;  /* 0x000000003d14723e */ /* 0x001fc400000010ff */
[----:B----4-:R-:W-:Y:S02]  /*43840*/  F2FP.BF16.F32.PACK_AB R0, R8, R5 ;  /* 0x000000050800723e */ /* 0x010fe400000010ff */
[----:B------:R-:W-:Y:S01]  /*43850*/  F2FP.BF16.F32.PACK_AB R5, R7, R4 ;  /* 0x000000040705723e */ /* 0x000fe200000010ff */
[----:B------:R-:W-:Y:S01]  /*43860*/  STL [R1+0x11e8], R20 ;  /* 0x0011e81401007387 */ /* 0x000fe20000100800 */
[----:B------:R-:W-:Y:S02]  /*43870*/  F2FP.BF16.F32.PACK_AB R4, R6, R3 ;  /* 0x000000030604723e */ /* 0x000fe400000010ff */
[----:B------:R-:W-:Y:S01]  /*43880*/  F2FP.BF16.F32.PACK_AB R3, R16, R11 ;  /* 0x0000000b1003723e */ /* 0x000fe200000010ff */
[----:B------:R0:W-:Y:S04]  /*43890*/  STL [R1+0x11e4], R0 ;  /* 0x0011e40001007387 */ /* 0x0001e80000100800 */
[----:B------:R-:W-:Y:S04]  /*438a0*/  STL [R1+0x11e0], R5 ;  /* 0x0011e00501007387 */ /* 0x000fe80000100800 */
[----:B------:R-:W-:Y:S01]  /*438b0*/  STL [R1+0x11fc], R4 ;  /* 0x0011fc0401007387 */ /* 0x000fe20000100800 */
[----:B0-----:R-:W-:-:S02]  /*438c0*/  F2FP.BF16.F32.PACK_AB R0, R17, R2 ;  /* 0x000000021100723e */ /* 0x001fc400000010ff */
[----:B------:R-:W-:-:S03]  /*438d0*/  F2FP.BF16.F32.PACK_AB R2, R13, R10 ;  /* 0x0000000a0d02723e */ /* 0x000fc600000010ff */
[----:B------:R0:W-:Y:S04]  /*438e0*/  STL [R1+0x11f8], R0 ;  /* 0x0011f80001007387 */ /* 0x0001e80000100800 */
[----:B------:R-:W-:Y:S04]  /*438f0*/  STL [R1+0x11f4], R3 ;  /* 0x0011f40301007387 */ /* 0x000fe80000100800 */
[----:B------:R1:W-:Y:S01]  /*43900*/  STL [R1+0x11f0], R2 ;  /* 0x0011f00201007387 */ /* 0x0003e20000100800 */
[----:B0-----:R-:W-:-:S05]  /*43910*/  F2FP.BF16.F32.PACK_AB R0, R12, R9 ;  /* 0x000000090c00723e */ /* 0x001fca00000010ff */
[----:B------:R0:W-:Y:S01]  /*43920*/  STL [R1+0x11dc], R0 ;  /* 0x0011dc0001007387 */ /* 0x0001e20000100800 */
[----:B-1----:R-:W-:Y:S02]  /*43930*/  F2FP.BF16.F32.PACK_AB R2, R54, R55 ;  /* 0x000000373602723e */ /* 0x002fe400000010ff */
[----:B0-----:R-:W-:Y:S02]  /*43940*/  F2FP.BF16.F32.PACK_AB R0, R14, R15 ;  /* 0x0000000f0e00723e */ /* 0x001fe400000010ff */
[----:B--2---:R-:W-:-:S05]  /*43950*/  F2FP.BF16.F32.PACK_AB R3, R52, R53 ;  /* 0x000000353403723e */ /* 0x004fca00000010ff */
[----:B------:R0:W-:Y:S04]  /*43960*/  STL [R1+0x11d8], R3 ;  /* 0x0011d80301007387 */ /* 0x0001e80000100800 */
[----:B------:R1:W-:Y:S04]  /*43970*/  STL [R1+0x11d4], R2 ;  /* 0x0011d40201007387 */ /* 0x0003e80000100800 */
[----:B------:R2:W-:Y:S01]  /*43980*/  STL [R1+0x11d0], R0 ;  /* 0x0011d00001007387 */ /* 0x0005e20000100800 */
[----:B0-----:R-:W-:Y:S02]  /*43990*/  F2FP.BF16.F32.PACK_AB R3, R18, R19 ;  /* 0x000000131203723e */ /* 0x001fe400000010ff */
[----:B-1----:R-:W-:-:S03]  /*439a0*/  F2FP.BF16.F32.PACK_AB R2, R22, R23 ;  /* 0x000000171602723e */ /* 0x002fc600000010ff */
[----:B------:R0:W-:Y:S01]  /*439b0*/  STL [R1+0x11cc], R3 ;  /* 0x0011cc0301007387 */ /* 0x0001e20000100800 */
[----:B--2---:R-:W-:-:S03]  /*439c0*/  F2FP.BF16.F32.PACK_AB R0, R26, R27 ;  /* 0x0000001b1a00723e */ /* 0x004fc600000010ff */
        /* <DEDUP_REMOVED lines=16> */
[----:B------:R-:W-:Y:S01]  /*43ad0*/  STL [R1+0x11a8], R3 ;  /* 0x0011a80301007387 */ /* 0x000fe20000100800 */
[----:B--2---:R-:W-:-:S03]  /*43ae0*/  F2FP.BF16.F32.PACK_AB R0, R58, R59 ;  /* 0x0000003b3a00723e */ /* 0x004fc600000010ff */
[----:B------:R-:W2:Y:S04]  /*43af0*/  LDL.LU R60, [R1+0x814] ;  /* 0x00081400013c7983 */ /* 0x000ea80000300800 */
[----:B------:R-:W-:Y:S04]  /*43b00*/  STL [R1+0x11a4], R2 ;  /* 0x0011a40201007387 */ /* 0x000fe80000100800 */
[----:B--2---:R0:W-:Y:S04]  /*43b10*/  STL [R1+0x2078], R60 ;  /* 0x0020783c01007387 */ /* 0x0041e80000100800 */
[----:B------:R-:W-:Y:S04]  /*43b20*/  STL [R1+0x11a0], R0 ;  /* 0x0011a00001007387 */ /* 0x000fe80000100800 */
[----:B0-----:R-:W2:Y:S04]  /*43b30*/  LDL.LU R60, [R1+0x81c] ;  /* 0x00081c00013c7983 */ /* 0x001ea80000300800 */
[----:B------:R-:W3:Y:S04]  /*43b40*/  LDL.LU R44, [R1+0x78c] ;  /* 0x00078c00012c7983 */ /* 0x000ee80000300800 */
[----:B---3--:R0:W-:Y:S04]  /*43b50*/  STL [R1+0x2074], R44 ;  /* 0x0020742c01007387 */ /* 0x0081e80000100800 */
[----:B0-----:R-:W3:Y:S04]  /*43b60*/  LDL.LU R44, [R1+0x704] ;  /* 0x00070400012c7983 */ /* 0x001ee80000300800 */
[----:B---3--:R0:W-:Y:S04]  /*43b70*/  STL [R1+0x207c], R44 ;  /* 0x00207c2c01007387 */ /* 0x0081e80000100800 */
[----:B0-----:R-:W2:Y:S04]  /*43b80*/  LDL.LU R44, [R1+0x70c] ;  /* 0x00070c00012c7983 */ /* 0x001ea80000300800 */
[----:B------:R-:W3:Y:S04]  /*43b90*/  LDL.LU R45, [R1+0x8ac] ;  /* 0x0008ac00012d7983 */ /* 0x000ee80000300800 */
[----:B------:R-:W4:Y:S04]  /*43ba0*/  LDL.LU R32, [R1+0x784] ;  /* 0x0007840001207983 */ /* 0x000f280000300800 */
[----:B------:R-:W4:Y:S04]  /*43bb0*/  LDL.LU R33, [R1+0x8a4] ;  /* 0x0008a40001217983 */ /* 0x000f280000300800 */
        /* <DEDUP_REMOVED lines=55> */
[----:B------:R-:W3:Y:S01]  /*43f30*/  LDL.LU R59, [R1+0xf50] ;  /* 0x000f5000013b7983 */ /* 0x000ee20000300800 */
[----:B--2---:R-:W-:-:S03]  /*43f40*/  F2FP.BF16.F32.PACK_AB R60, R44, R60 ;  /* 0x0000003c2c3c723e */ /* 0x004fc600000010ff */
[----:B------:R-:W2:Y:S04]  /*43f50*/  LDL.LU R44, [R1+0x207c] ;  /* 0x00207c00012c7983 */ /* 0x000ea80000300800 */
[----:B------:R0:W-:Y:S04]  /*43f60*/  STL [R1+0x114c], R60 ;  /* 0x00114c3c01007387 */ /* 0x0001e80000100800 */
[----:B0-----:R-:W2:Y:S02]  /*43f70*/  LDL.LU R60, [R1+0x2078] ;  /* 0x00207800013c7983 */ /* 0x001ea40000300800 */
[----:B--2---:R-:W-:-:S02]  /*43f80*/  F2FP.BF16.F32.PACK_AB R60, R44, R60 ;  /* 0x0000003c2c3c723e */ /* 0x004fc400000010ff */
[----:B------:R-:W2:Y:S01]  /*43f90*/  LDL.LU R44, [R1+0x2074] ;  /* 0x00207400012c7983 */ /* 0x000ea20000300800 */
[----:B----4-:R-:W-:Y:S02]  /*43fa0*/  F2FP.BF16.F32.PACK_AB R32, R32, R33 ;  /* 0x000000212020723e */ /* 0x010fe400000010ff */
[----:B---3--:R-:W-:Y:S01]  /*43fb0*/  F2FP.BF16.F32.PACK_AB R28, R28, R29 ;  /* 0x0000001d1c1c723e */ /* 0x008fe200000010ff */
[----:B------:R-:W-:Y:S01]  /*43fc0*/  STL [R1+0x1148], R60 ;  /* 0x0011483c01007387 */ /* 0x000fe20000100800 */
[----:B------:R-:W-:Y:S02]  /*43fd0*/  F2FP.BF16.F32.PACK_AB R25, R24, R25 ;  /* 0x000000191819723e */ /* 0x000fe400000010ff */
[----:B------:R-:W-:Y:S02]  /*43fe0*/  F2FP.BF16.F32.PACK_AB R20, R20, R21 ;  /* 0x000000151414723e */ /* 0x000fe400000010ff */
[----:B------:R-:W-:Y:S02]  /*43ff0*/  F2FP.BF16.F32.PACK_AB R24, R36, R37 ;  /* 0x000000252418723e */ /* 0x000fe400000010ff */
[----:B------:R-:W-:-:S02]  /*44000*/  F2FP.BF16.F32.PACK_AB R21, R40, R41 ;  /* 0x000000292815723e */ /* 0x000fc400000010ff */
[----:B--2---:R-:W-:-:S05]  /*44010*/  F2FP.BF16.F32.PACK_AB R44, R44, R45 ;  /* 0x0000002d2c2c723e */ /* 0x004fca00000010ff */
[----:B------:R-:W-:Y:S04]  /*44020*/  STL [R1+0x1144], R44 ;  /* 0x0011442c01007387 */ /* 0x000fe80000100800 */
[----:B------:R-:W-:Y:S04]  /*44030*/  STL [R1+0x1140], R32 ;  /* 0x0011402001007387 */ /* 0x000fe80000100800 */
[----:B------:R-:W-:Y:S04]  /*44040*/  STL [R1+0x116c], R28 ;  /* 0x00116c1c01007387 */ /* 0x000fe80000100800 */
[----:B------:R-:W-:Y:S04]  /*44050*/  STL [R1+0x1168], R25 ;  /* 0x0011681901007387 */ /* 0x000fe80000100800 */
[----:B------:R0:W-:Y:S04]  /*44060*/  STL [R1+0x1164], R20 ;  /* 0x0011641401007387 */ /* 0x0001e80000100800 */
[----:B------:R-:W-:Y:S04]  /*44070*/  STL [R1+0x1160], R24 ;  /* 0x0011601801007387 */ /* 0x000fe80000100800 */
[----:B------:R-:W-:Y:S01]  /*44080*/  STL [R1+0x118c], R21 ;  /* 0x00118c1501007387 */ /* 0x000fe20000100800 */
[----:B0-----:R-:W-:-:S02]  /*44090*/  F2FP.BF16.F32.PACK_AB R20, R61, R0 ;  /* 0x000000003d14723e */ /* 0x001fc400000010ff */
[----:B------:R-:W-:Y:S02]  /*440a0*/  F2FP.BF16.F32.PACK_AB R0, R8, R5 ;  /* 0x000000050800723e */ /* 0x000fe400000010ff */
        /* <DEDUP_REMOVED lines=40> */
[----:B------:R-:W-:Y:S04]  /*44330*/  STL [R1+0x10c8], R3 ;  /* 0x0010c80301007387 */ /* 0x000fe80000100800 */
[----:B------:R-:W2:Y:S01]  /*44340*/  LDL.LU R60, [R1+0x824] ;  /* 0x00082400013c7983 */ /* 0x000ea20000300800 */
[----:B0-----:R-:W-:-:S03]  /*44350*/  F2FP.BF16.F32.PACK_AB R0, R58, R59 ;  /* 0x0000003b3a00723e */ /* 0x001fc600000010ff */
        /* <DEDUP_REMOVED lines=87> */
[----:B------:R-:W-:Y:S01]  /*448d0*/  STL [R1+0x10a0], R24 ;  /* 0x0010a01801007387 */ /* 0x000fe20000100800 */
[----:B0-----:R-:W-:-:S02]  /*448e0*/  F2FP.BF16.F32.PACK_AB R20, R61, R0 ;  /* 0x000000003d14723e */ /* 0x001fc400000010ff */
[----:B------:R-:W-:Y:S01]  /*448f0*/  F2FP.BF16.F32.PACK_AB R0, R8, R5 ;  /* 0x000000050800723e */ /* 0x000fe200000010ff */
[----:B------:R-:W-:Y:S01]  /*44900*/  STL [R1+0x109c], R21 ;  /* 0x00109c1501007387 */ /* 0x000fe20000100800 */
[----:B------:R-:W-:Y:S02]  /*44910*/  F2FP.BF16.F32.PACK_AB R5, R7, R4 ;  /* 0x000000040705723e */ /* 0x000fe400000010ff */
[----:B------:R-:W-:Y:S01]  /*44920*/  F2FP.BF16.F32.PACK_AB R4, R6, R3 ;  /* 0x000000030604723e */ /* 0x000fe200000010ff */
[----:B------:R-:W-:Y:S01]  /*44930*/  STL [R1+0x1098], R20 ;  /* 0x0010981401007387 */ /* 0x000fe20000100800 */
[----:B------:R-:W-:-:S03]  /*44940*/  F2FP.BF16.F32.PACK_AB R3, R16, R11 ;  /* 0x0000000b1003723e */ /* 0x000fc600000010ff */
[----:B------:R0:W-:Y:S04]  /*44950*/  STL [R1+0x1094], R0 ;  /* 0x0010940001007387 */ /* 0x0001e80000100800 */
[----:B------:R-:W-:Y:S01]  /*44960*/  STL [R1+0x1090], R5 ;  /* 0x0010900501007387 */ /* 0x000fe20000100800 */
[----:B0-----:R-:W-:-:S03]  /*44970*/  F2FP.BF16.F32.PACK_AB R0, R17, R2 ;  /* 0x000000021100723e */ /* 0x001fc600000010ff */
[----:B------:R-:W-:Y:S01]  /*44980*/  STL [R1+0x108c], R4 ;  /* 0x00108c0401007387 */ /* 0x000fe20000100800 */
[----:B------:R-:W-:-:S03]  /*44990*/  F2FP.BF16.F32.PACK_AB R2, R13, R10 ;  /* 0x0000000a0d02723e */ /* 0x000fc600000010ff */
[----:B------:R0:W-:Y:S04]  /*449a0*/  STL [R1+0x1088], R0 ;  /* 0x0010880001007387 */ /* 0x0001e80000100800 */
[----:B------:R1:W-:Y:S01]  /*449b0*/  STL [R1+0x1084], R3 ;  /* 0x0010840301007387 */ /* 0x0003e20000100800 */
[----:B0-----:R-:W-:-:S03]  /*449c0*/  F2FP.BF16.F32.PACK_AB R0, R12, R9 ;  /* 0x000000090c00723e */ /* 0x001fc600000010ff */
[----:B------:R0:W-:Y:S01]  /*449d0*/  STL [R1+0x1080], R2 ;  /* 0x0010800201007387 */ /* 0x0001e20000100800 */
[----:B-1----:R-:W-:-:S03]  /*449e0*/  F2FP.BF16.F32.PACK_AB R3, R52, R53 ;  /* 0x000000353403723e */ /* 0x002fc600000010ff */
        /* <DEDUP_REMOVED lines=25> */
[----:B------:R-:W-:Y:S04]  /*44b80*/  STL [R1+0xec8], R3 ;  /* 0x000ec80301007387 */ /* 0x000fe80000100800 */
[----:B------:R-:W2:Y:S01]  /*44b90*/  LDL.LU R60, [R1+0x834] ;  /* 0x00083400013c7983 */ /* 0x000ea20000300800 */
[----:B0-----:R-:W-:Y:S02]  /*44ba0*/  F2FP.BF16.F32.PACK_AB R2, R56, R57 ;  /* 0x000000393802723e */ /* 0x001fe400000010ff */
[----:B-1----:R-:W-:-:S03]  /*44bb0*/  F2FP.BF16.F32.PACK_AB R0, R58, R59 ;  /* 0x0000003b3a00723e */ /* 0x002fc600000010ff */
        /* <DEDUP_REMOVED lines=1416> */
[----:B------:R0:W-:Y:S01]  /*4a440*/  STL [R1+0x88], R41 ;  /* 0x0000882901007387 */ /* 0x0001e20000100800 */
[----:B------:R-:W-:Y:S02]  /*4a450*/  F2FP.BF16.F32.PACK_AB R28, R28, R29 ;  /* 0x0000001d1c1c723e */ /* 0x000fe400000010ff */
[----:B------:R-:W-:Y:S02]  /*4a460*/  F2FP.BF16.F32.PACK_AB R25, R24, R25 ;  /* 0x000000191819723e */ /* 0x000fe400000010ff */
[----:B------:R-:W-:Y:S02]  /*4a470*/  F2FP.BF16.F32.PACK_AB R24, R20, R21 ;  /* 0x000000151418723e */ /* 0x000fe400000010ff */
[----:B------:R-:W-:Y:S01]  /*4a480*/  F2FP.BF16.F32.PACK_AB R21, R36, R37 ;  /* 0x000000252415723e */ /* 0x000fe200000010ff */
[----:B0-----:R-:W3:Y:S01]  /*4a490*/  LDL.LU R41, [R1+0x1fe0] ;  /* 0x001fe00001297983 */ /* 0x001ee20000300800 */
[----:B------:R-:W-:-:S02]  /*4a4a0*/  F2FP.BF16.F32.PACK_AB R20, R61, R0 ;  /* 0x000000003d14723e */ /* 0x000fc400000010ff */
[----:B------:R-:W-:Y:S02]  /*4a4b0*/  F2FP.BF16.F32.PACK_AB R0, R8, R5 ;  /* 0x000000050800723e */ /* 0x000fe400000010ff */
[----:B------:R-:W-:Y:S02]  /*4a4c0*/  F2FP.BF16.F32.PACK_AB R5, R7, R4 ;  /* 0x000000040705723e */ /* 0x000fe400000010ff */
[----:B------:R-:W-:Y:S02]  /*4a4d0*/  F2FP.BF16.F32.PACK_AB R4, R6, R3 ;  /* 0x000000030604723e */ /* 0x000fe400000010ff */
[----:B------:R-:W-:Y:S02]  /*4a4e0*/  F2FP.BF16.F32.PACK_AB R3, R16, R11 ;  /* 0x0000000b1003723e */ /* 0x000fe400000010ff */
[----:B--2---:R-:W-:Y:S02]  /*4a4f0*/  F2FP.BF16.F32.PACK_AB R60, R40, R60 ;  /* 0x0000003c283c723e */ /* 0x004fe400000010ff */
[----:B------:R-:W2:Y:S04]  /*4a500*/  LDL.LU R40, [R1+0x1fdc] ;  /* 0x001fdc0001287983 */ /* 0x000ea80000300800 */
        /* <DEDUP_REMOVED lines=9> */
[----:B------:R-:W-:Y:S01]  /*4a5a0*/  STL [R1+0xd0], R5 ;  /* 0x0000d00501007387 */ /* 0x000fe20000100800 */
[----:B0-----:R-:W-:-:S03]  /*4a5b0*/  F2FP.BF16.F32.PACK_AB R0, R17, R2 ;  /* 0x000000021100723e */ /* 0x001fc600000010ff */
[----:B------:R-:W-:Y:S01]  /*4a5c0*/  STL [R1+0xec], R4 ;  /* 0x0000ec0401007387 */ /* 0x000fe20000100800 */
[----:B------:R-:W-:-:S03]  /*4a5d0*/  F2FP.BF16.F32.PACK_AB R2, R13, R10 ;  /* 0x0000000a0d02723e */ /* 0x000fc600000010ff */
[----:B------:R0:W-:Y:S04]  /*4a5e0*/  STL [R1+0xe8], R0 ;  /* 0x0000e80001007387 */ /* 0x0001e80000100800 */
[----:B------:R1:W-:Y:S04]  /*4a5f0*/  STL [R1+0xe4], R3 ;  /* 0x0000e40301007387 */ /* 0x0003e80000100800 */
[----:B------:R4:W-:Y:S01]  /*4a600*/  STL [R1+0xe0], R2 ;  /* 0x0000e00201007387 */ /* 0x0009e20000100800 */
[----:B0-----:R-:W-:Y:S02]  /*4a610*/  F2FP.BF16.F32.PACK_AB R0, R12, R9 ;  /* 0x000000090c00723e */ /* 0x001fe400000010ff */
[----:B-1----:R-:W-:-:S03]  /*4a620*/  F2FP.BF16.F32.PACK_AB R3, R52, R53 ;  /* 0x000000353403723e */ /* 0x002fc600000010ff */
[----:B------:R0:W-:Y:S01]  /*4a630*/  STL [R1+0x7c], R0 ;  /* 0x00007c0001007387 */ /* 0x0001e20000100800 */
[----:B----4-:R-:W-:-:S03]  /*4a640*/  F2FP.BF16.F32.PACK_AB R2, R54, R55 ;  /* 0x000000373602723e */ /* 0x010fc600000010ff */
        /* <DEDUP_REMOVED lines=24> */
[----:B------:R-:W-:Y:S04]  /*4a7d0*/  STL [R1+0x48], R3 ;  /* 0x0000480301007387 */ /* 0x000fe80000100800 */
[----:B------:R-:W4:Y:S04]  /*4a7e0*/  LDL.LU R37, [R1+0xbc] ;  /* 0x0000bc0001257983 */ /* 0x000f280000300800 */
[----:B------:R-:W-:Y:S04]  /*4a7f0*/  STL [R1+0x44], R2 ;  /* 0x0000440201007387 */ /* 0x000fe80000100800 */
[----:B------:R-:W4:Y:S01]  /*4a800*/  LDL.LU R55, [R1+0x19c] ;  /* 0x00019c0001377983 */ /* 0x000f220000300800 */
[----:B0-----:R-:W-:-:S05]  /*4a810*/  F2FP.BF16.F32.PACK_AB R0, R58, R59 ;  /* 0x0000003b3a00723e */ /* 0x001fca00000010ff */
[----:B------:R0:W-:Y:S04]  /*4a820*/  STL [R1+0x40], R0 ;  /* 0x0000400001007387 */ /* 0x0001e80000100800 */
[----:B------:R-:W2:Y:S04]  /*4a830*/  LDL.LU R36, [R1+0xb4] ;  /* 0x0000b40001247983 */ /* 0x000ea80000300800 */
[----:B------:R-:W2:Y:S04]  /*4a840*/  LDL.LU R54, [R1+0x194] ;  /* 0x0001940001367983 */ /* 0x000ea80000300800 */
[----:B------:R-:W2:Y:S04]  /*4a850*/  LDL.LU R53, [R1+0x20c] ;  /* 0x00020c0001357983 */ /* 0x000ea80000300800 */
        /* <DEDUP_REMOVED lines=54> */
[----:B----4-:R-:W-:-:S03]  /*4abc0*/  F2FP.BF16.F32.PACK_AB R55, R37, R55 ;  /* 0x000000372537723e */ /* 0x010fc600000010ff */
[----:B------:R-:W4:Y:S04]  /*4abd0*/  LDL.LU R37, [R1+0x1fd8] ;  /* 0x001fd80001257983 */ /* 0x000f280000300800 */
[----:B------:R0:W-:Y:S04]  /*4abe0*/  STL [R1+0x1f80], R55 ;  /* 0x001f803701007387 */ /* 0x0001e80000100800 */
[----:B0-----:R-:W4:Y:S01]  /*4abf0*/  LDL.LU R55, [R1+0x12c] ;  /* 0x00012c0001377983 */ /* 0x001f220000300800 */
[----:B--2---:R-:W-:-:S03]  /*4ac00*/  F2FP.BF16.F32.PACK_AB R54, R36, R54 ;  /* 0x000000362436723e */ /* 0x004fc600000010ff */
[----:B------:R-:W2:Y:S01]  /*4ac10*/  LDL.LU R36, [R1+0x1fd4] ;  /* 0x001fd40001247983 */ /* 0x000ea20000300800 */
[----:B---3--:R-:W-:-:S03]  /*4ac20*/  F2FP.BF16.F32.PACK_AB R52, R60, R52 ;  /* 0x000000343c34723e */ /* 0x008fc600000010ff */
[----:B------:R-:W-:Y:S01]  /*4ac30*/  STL [R1+0x1f84], R54 ;  /* 0x001f843601007387 */ /* 0x000fe20000100800 */
[----:B------:R-:W-:Y:S02]  /*4ac40*/  F2FP.BF16.F32.PACK_AB R59, R44, R59 ;  /* 0x0000003b2c3b723e */ /* 0x000fe400000010ff */
[----:B------:R-:W-:Y:S02]  /*4ac50*/  F2FP.BF16.F32.PACK_AB R58, R45, R58 ;  /* 0x0000003a2d3a723e */ /* 0x000fe400000010ff */
[----:B------:R-:W-:Y:S02]  /*4ac60*/  F2FP.BF16.F32.PACK_AB R57, R32, R57 ;  /* 0x000000392039723e */ /* 0x000fe400000010ff */
[----:B------:R-:W-:Y:S02]  /*4ac70*/  F2FP.BF16.F32.PACK_AB R56, R33, R56 ;  /* 0x000000382138723e */ /* 0x000fe400000010ff */
[----:B------:R-:W-:Y:S02]  /*4ac80*/  F2FP.BF16.F32.PACK_AB R28, R28, R29 ;  /* 0x0000001d1c1c723e */ /* 0x000fe400000010ff */
[----:B------:R-:W-:-:S02]  /*4ac90*/  F2FP.BF16.F32.PACK_AB R24, R24, R25 ;  /* 0x000000191818723e */ /* 0x000fc400000010ff */
        /* <DEDUP_REMOVED lines=15> */
[----:B----4-:R-:W-:-:S05]  /*4ad90*/  F2FP.BF16.F32.PACK_AB R53, R55, R53 ;  /* 0x000000353735723e */ /* 0x010fca00000010ff */
        /* <DEDUP_REMOVED lines=45> */
[----:B--2---:R-:W-:-:S03]  /*4b070*/  F2FP.BF16.F32.PACK_AB R36, R23, R36 ;  /* 0x000000241724723e */ /* 0x004fc600000010ff */
[----:B------:R-:W2:Y:S04]  /*4b080*/  LDL.LU R17, [R1+0x100c] ;  /* 0x00100c0001117983 */ /* 0x000ea80000300800 */
[----:B------:R-:W2:Y:S01]  /*4b090*/  LDL.LU R58, [R1+0xfe4] ;  /* 0x000fe400013a7983 */ /* 0x000ea20000300800 */
[----:B------:R-:W-:-:S03]  /*4b0a0*/  F2FP.BF16.F32.PACK_AB R37, R22, R37 ;  /* 0x000000251625723e */ /* 0x000fc600000010ff */
[----:B------:R-:W2:Y:S04]  /*4b0b0*/  LDL.LU R16, [R1+0x1004] ;  /* 0x0010040001107983 */ /* 0x000ea80000300800 */
[----:B------:R-:W2:Y:S04]  /*4b0c0*/  LDL.LU R59, [R1+0x101c] ;  /* 0x00101c00013b7983 */ /* 0x000ea80000300800 */
[----:B------:R-:W2:Y:S04]  /*4b0d0*/  LDL.LU R23, [R1+0x103c] ;  /* 0x00103c0001177983 */ /* 0x000ea80000300800 */
        /* <DEDUP_REMOVED lines=32> */
[----:B---3--:R-:W-:-:S03]  /*4b2e0*/  F2FP.BF16.F32.PACK_AB R11, R39, R11 ;  /* 0x0000000b270b723e */ /* 0x008fc600000010ff */
[----:B------:R0:W5:Y:S01]  /*4b2f0*/  LDL.LU R39, [R1+0x1fd0] ;  /* 0x001fd00001277983 */ /* 0x0001620000300800 */
[----:B----4-:R-:W-:-:S03]  /*4b300*/  F2FP.BF16.F32.PACK_AB R10, R40, R10 ;  /* 0x0000000a280a723e */ /* 0x010fc600000010ff */
[----:B------:R0:W5:Y:S01]  /*4b310*/  LDL.LU R40, [R1+0x1fcc] ;  /* 0x001fcc0001287983 */ /* 0x0001620000300800 */
[----:B------:R-:W-:-:S03]  /*4b320*/  F2FP.BF16.F32.PACK_AB R9, R41, R9 ;  /* 0x000000092909723e */ /* 0x000fc600000010ff */
        /* <DEDUP_REMOVED lines=15> */
[----:B--2---:R-:W-:-:S03]  /*4b420*/  F2FP.BF16.F32.PACK_AB R17, R57, R17 ;  /* 0x000000113911723e */ /* 0x004fc600000010ff */
[----:B------:R0:W5:Y:S01]  /*4b430*/  LDL.LU R57, [R1+0x1fa8] ;  /* 0x001fa80001397983 */ /* 0x0001620000300800 */
[----:B------:R-:W-:-:S03]  /*4b440*/  F2FP.BF16.F32.PACK_AB R16, R58, R16 ;  /* 0x000000103a10723e */ /* 0x000fc600000010ff */
[----:B------:R0:W5:Y:S01]  /*4b450*/  LDL.LU R58, [R1+0x1fa4] ;  /* 0x001fa400013a7983 */ /* 0x0001620000300800 */
[----:B------:R-:W-:-:S03]  /*4b460*/  F2FP.BF16.F32.PACK_AB R23, R59, R23 ;  /* 0x000000173b17723e */ /* 0x000fc600000010ff */
[----:B------:R0:W5:Y:S01]  /*4b470*/  LDL.LU R59, [R1+0x1fa0] ;  /* 0x001fa000013b7983 */ /* 0x0001620000300800 */
[----:B------:R-:W-:-:S03]  /*4b480*/  F2FP.BF16.F32.PACK_AB R22, R21, R22 ;  /* 0x000000161516723e */ /* 0x000fc600000010ff */
[----:B------:R-:W2:Y:S02]  /*4b490*/  LDL.LU R21, [R1+0x1f9c] ;  /* 0x001f9c0001157983 */ /* 0x000ea40000300800 */
[----:B--2---:R-:W-:Y:S02]  /*4b4a0*/  F2FP.BF16.F32.PACK_AB R21, R20, R21 ;  /* 0x000000151415723e */ /* 0x004fe400000010ff */
[----:B------:R-:W2:Y:S01]  /*4b4b0*/  LDL.LU R20, [R1+0x1f98] ;  /* 0x001f980001147983 */ /* 0x000ea20000300800 */
[----:B------:R-:W-:Y:S02]  /*4b4c0*/  F2FP.BF16.F32.PACK_AB R27, R53, R27 ;  /* 0x0000001b351b723e */ /* 0x000fe400000010ff */
[----:B------:R-:W-:Y:S02]  /*4b4d0*/  F2FP.BF16.F32.PACK_AB R26, R25, R26 ;  /* 0x0000001a191a723e */ /* 0x000fe400000010ff */
[----:B--2---:R-:W-:Y:S02]  /*4b4e0*/  F2FP.BF16.F32.PACK_AB R20, R52, R20 ;  /* 0x000000143414723e */ /* 0x004fe400000010ff */
[----:B------:R0:W5:Y:S04]  /*4b4f0*/  LDL.LU R52, [R1+0x1f94] ;  /* 0x001f940001347983 */ /* 0x0001680000300800 */
[----:B------:R0:W5:Y:S04]  /*4b500*/  LDL.LU R53, [R1+0x1f90] ;  /* 0x001f900001357983 */ /* 0x0001680000300800 */
[----:B------:R-:W2:Y:S02]  /*4b510*/  LDL.LU R25, [R1+0x1f8c] ;  /* 0x001f8c0001197983 */ /* 0x000ea40000300800 */
[----:B--2---:R-:W-:-:S02]  /*4b520*/  F2FP.BF16.F32.PACK_AB R25, R24, R25 ;  /* 0x000000191819723e */ /* 0x004fc400000010ff */
        /* <DEDUP_REMOVED lines=10> */
[----:B--2---:R-:W-:Y:S02]  /*4b5d0*/  F2FP.BF16.F32.PACK_AB R28, R33, R28 ;  /* 0x0000001c211c723e */ /* 0x004fe400000010ff */
[----:B------:R-:W2:Y:S04]  /*4b5e0*/  LDL.LU R33, [R1+0x1f74] ;  /* 0x001f740001217983 */ /* 0x000ea80000300800 */
[----:B------:R-:W3:Y:S01]  /*4b5f0*/  LDL.LU R32, [R1+0x1f70] ;  /* 0x001f700001207983 */ /* 0x000ee20000300800 */
[----:B------:R-:W-:-:S03]  /*4b600*/  F2FP.BF16.F32.PACK_AB R34, R45, R34 ;  /* 0x000000222d22723e */ /* 0x000fc600000010ff */
[----:B------:R-:W4:Y:S01]  /*4b610*/  LDL.LU R45, [R1+0x1f6c] ;  /* 0x001f6c00012d7983 */ /* 0x000f220000300800 */
[----:B--2---:R-:W-:-:S03]  /*4b620*/  F2FP.BF16.F32.PACK_AB R33, R44, R33 ;  /* 0x000000212c21723e */ /* 0x004fc600000010ff */
[----:B------:R-:W2:Y:S01]  /*4b630*/  LDL.LU R44, [R1+0x1f68] ;  /* 0x001f6800012c7983 */ /* 0x000ea20000300800 */
[----:B---3--:R-:W-:-:S03]  /*4b640*/  F2FP.BF16.F32.PACK_AB R32, R60, R32 ;  /* 0x000000203c20723e */ /* 0x008fc600000010ff */
[----:B------:R0:W5:Y:S01]  /*4b650*/  LDL.LU R60, [R1+0x1f64] ;  /* 0x001f6400013c7983 */ /* 0x0001620000300800 */
[----:B------:R-:W-:Y:S02]  /*4b660*/  F2FP.BF16.F32.PACK_AB R47, R61, R47 ;  /* 0x0000002f3d2f723e */ /* 0x000fe400000010ff */
[----:B------:R-:W-:Y:S02]  /*4b670*/  F2FP.BF16.F32.PACK_AB R46, R0, R46 ;  /* 0x0000002e002e723e */ /* 0x000fe400000010ff */
[----:B----4-:R-:W-:Y:S02]  /*4b680*/  F2FP.BF16.F32.PACK_AB R45, R3, R45 ;  /* 0x0000002d032d723e */ /* 0x010fe400000010ff */
[----:B0-2---:R-:W-:-:S07]  /*4b690*/  F2FP.BF16.F32.PACK_AB R44, R2, R44 ;  /* 0x0000002c022c723e */ /* 0x005fce00000010ff */
.L_x_0:
[----:B-1----:R-:W0:Y:S01]  /*4b6a0*/  S2R R0, SR_TID.X ;  /* 0x0000000000007919 */ /* 0x002e220000002100 */
[----:B------:R-:W1:Y:S01]  /*4b6b0*/  S2UR UR5, SR_CgaCtaId ;  /* 0x00000000000579c3 */ /* 0x000e620000008800 */
[----:B------:R-:W-:Y:S01]  /*4b6c0*/  UMOV UR4, 0x400 ;  /* 0x0000040000047882 */ /* 0x000fe20000000000 */
[----:B------:R-:W2:Y:S01]  /*4b6d0*/  LDCU.64 UR8, c[0x0][0x398] ;  /* 0x00007300ff0877ac */ /* 0x000ea20008000a00 */
[C---:B-----5:R-:W-:Y:S02]  /*4b6e0*/  VIADD R3, R60.reuse, 0x1 ;  /* 0x000000013c037836 */ /* 0x060fe40000000000 */
[----:B------:R-:W-:Y:S01]  /*4b6f0*/  VIADD R2, R60, 0x2 ;  /* 0x000000023c027836 */ /* 0x000fe20000000000 */
[----:B------:R-:W3:Y:S01]  /*4b700*/  LDCU UR10, c[0x0][0x3b4] ;  /* 0x00007680ff0a77ac */ /* 0x000ee20008000800 */
[----:B------:R-:W4:Y:S01]  /*4b710*/  LDCU UR11, c[0x0][0x398] ;  /* 0x00007300ff0b77ac */ /* 0x000f220008000800 */
[----:B------:R-:W0:Y:S01]  /*4b720*/  LDCU.64 UR12, c[0x0][0x398] ;  /* 0x00007300ff0c77ac */ /* 0x000e220008000a00 */
[----:B------:R-:W0:Y:S01]  /*4b730*/  LDCU UR37, c[0x0][0x39c] ;  /* 0x00007380ff2577ac */ /* 0x000e220008000800 */
[----:B--2---:R-:W-:Y:S01]  /*4b740*/  UMOV UR7, UR9 ;  /* 0x0000000900077c82 */ /* 0x004fe20008000000 */
[----:B------:R-:W-:Y:S01]  /*4b750*/  UMOV UR73, UR8 ;  /* 0x0000000800497c82 */ /* 0x000fe20008000000 */
[----:B-1----:R-:W-:Y:S01]  /*4b760*/  ULEA UR4, UR5, UR4, 0x18 ;  /* 0x0000000405047291 */ /* 0x002fe2000f8ec0ff */
[----:B------:R-:W-:Y:S01]  /*4b770*/  ISETP.GE.AND P1, PT, R3, UR7, PT ;  /* 0x0000000703007c0c */ /* 0x000fe2000bf26270 */
[----:B------:R-:W1:Y:S01]  /*4b780*/  LDCU.64 UR8, c[0x0][0x398] ;  /* 0x00007300ff0877ac */ /* 0x000e620008000a00 */
[----:B------:R-:W2:Y:S01]  /*4b790*/  LDCU UR61, c[0x0][0x3b8] ;  /* 0x00007700ff3d77ac */ /* 0x000ea20008000800 */
[----:B0-----:R-:W-:Y:S01]  /*4b7a0*/  LOP3.LUT R0, R0, 0x1f, RZ, 0xc0, !PT ;  /* 0x0000001f00007812 */ /* 0x001fe200078ec0ff */
[----:B------:R-:W-:Y:S03]  /*4b7b0*/  BAR.SYNC.DEFER_BLOCKING 0x0 ;  /* 0x0000000000007b1d */ /* 0x000fe60000010000 */
[----:B------:R-:W-:-:S03]  /*4b7c0*/  LEA R0, R0, UR4, 0x4 ;  /* 0x0000000400007c11 */ /* 0x000fc6000f8e20ff */
[----:B------:R-:W0:Y:S01]  /*4b7d0*/  LDCU UR4, c[0x0][0x398] ;  /* 0x00007300ff0477ac */ /* 0x000e220008000800 */
[----:B------:R-:W-:Y:S01]  /*4b7e0*/  UMOV UR76, UR12 ;  /* 0x0000000c004c7c82 */ /* 0x000fe20008000000 */
[----:B------:R-:W0:Y:S01]  /*4b7f0*/  LDCU UR33, c[0x0][0x398] ;  /* 0x00007300ff2177ac */ /* 0x000e220008000800 */
[----:B-1----:R-:W-:Y:S01]  /*4b800*/  UMOV UR6, UR9 ;  /* 0x0000000900067c82 */ /* 0x002fe20008000000 */
[----:B------:R-:W-:Y:S01]  /*4b810*/  UMOV UR77, UR8 ;  /* 0x00000008004d7c82 */ /* 0x000fe20008000000 */
[----:B------:R-:W-:Y:S01]  /*4b820*/  ISETP.GE.AND P0, PT, R2, UR6, PT ;  /* 0x0000000602007c0c */ /* 0x000fe2000bf06270 */
[----:B------:R-:W1:Y:S01]  /*4b830*/  LDCU.64 UR8, c[0x0][0x390] ;  /* 0x00007200ff0877ac */ /* 0x000e620008000a00 */
[----:B------:R-:W0:Y:S01]  /*4b840*/  LDCU.64 UR6, c[0x0][0x390] ;  /* 0x00007200ff0677ac */ /* 0x000e220008000a00 */
[----:B------:R-:W-:Y:S01]  /*4b850*/  STSM.16.M88.4 [R0], R44 ;  /* 0x0000002c00007844 */ /* 0x000fe20000000200 */
[----:B------:R-:W-:-:S03]  /*4b860*/  NOP ;  /* 0x0000000000007918 */ /* 0x000fc60000000000 */
[----:B------:R-:W0:Y:S01]  /*4b870*/  LDS.128 R44, [R0] ;  /* 0x00000000002c7984 */ /* 0x000e220000000c00 */
[----:B------:R-:W-:-:S03]  /*4b880*/  NOP ;  /* 0x0000000000007918 */ /* 0x000fc60000000000 */
[----:B------:R-:W-:Y:S01]  /*4b890*/  STSM.16.M88.4 [R0], R32 ;  /* 0x0000002000007844 */ /* 0x000fe20000000200 */
[----:B------:R-:W-:-:S03]  /*4b8a0*/  NOP ;  /* 0x0000000000007918 */ /* 0x000fc60000000000 */
[----:B------:R-:W1:Y:S01]  /*4b8b0*/  LDS.128 R32, [R0] ;  /* 0x0000000000207984 */ /* 0x000e620000000c00 */
[----:B------:R-:W-:-:S03]  /*4b8c0*/  NOP ;  /* 0x0000000000007918 */ /* 0x000fc60000000000 */
[----:B------:R-:W-:Y:S01]  /*4b8d0*/  STSM.16.M88.4 [R0], R28 ;  /* 0x0000001c00007844 */ /* 0x000fe20000000200 */
[----:B------:R-:W-:-:S03]  /*4b8e0*/  NOP ;  /* 0x0000000000007918 */ /* 0x000fc60000000000 */
[----:B------:R-:W2:Y:S01]  /*4b8f0*/  LDS.128 R28, [R0] ;  /* 0x00000000001c7984 */ /* 0x000ea20000000c00 */
[----:B------:R-:W-:-:S03]  /*4b900*/  NOP ;  /* 0x0000000000007918 */ /* 0x000fc60000000000 */
[----:B------:R-:W-:Y:S01]  /*4b910*/  STSM.16.M88.4 [R0], R24 ;  /* 0x0000001800007844 */ /* 0x000fe20000000200 */
[----:B------:R-:W-:-:S03]  /*4b920*/  NOP ;  /* 0x0000000000007918 */ /* 0x000fc60000000000 */
[----:B------:R-:W3:Y:S01]  /*4b930*/  LDS.128 R24, [R0] ;  /* 0x0000000000187984 */ /* 0x000ee20000000c00 */
[----:B------:R-:W-:-:S03]  /*4b940*/  NOP ;  /* 0x0000000000007918 */ /* 0x000fc60000000000 */
[----:B0-----:R-:W-:Y:S01]  /*4b950*/  STL.64 [R1+0x10], R44 ;  /* 0x0000102c01007387 */ /* 0x001fe20000100a00 */
[----:B------:R-:W0:Y:S03]  /*4b960*/  LDCU.64 UR14, c[0x0][0x390] ;  /* 0x00007200ff0e77ac */ /* 0x000e260008000a00 */
[----:B------:R-:W-:Y:S01]  /*4b970*/  STL.64 [R1+0x18], R46 ;  /* 0x0000182e01007387 */ /* 0x000fe20000100a00 */
[----:B------:R-:W0:Y:S03]  /*4b980*/  LDCU UR36, c[0x0][0x398] ;  /* 0x00007300ff2477ac */ /* 0x000e260008000800 */
[----:B-1----:R-:W-:Y:S01]  /*4b990*/  STL.64 [R1], R32 ;  /* 0x0000002001007387 */ /* 0x002fe20000100a00 */
[----:B------:R-:W1:Y:S03]  /*4b9a0*/  LDCU UR35, c[0x0][0x398] ;  /* 0x00007300ff2377ac */ /* 0x000e660008000800 */
[----:B------:R-:W-:Y:S01]  /*4b9b0*/  STL.64 [R1+0x8], R34 ;  /* 0x0000082201007387 */ /* 0x000fe20000100a00 */
[----:B------:R-:W0:Y:S01]  /*4b9c0*/  LDCU UR31, c[0x0][0x398] ;  /* 0x00007300ff1f77ac */ /* 0x000e220008000800 */
[----:B------:R-:W0:Y:S02]  /*4b9d0*/  LDCU UR27, c[0x0][0x398] ;  /* 0x00007300ff1b77ac */ /* 0x000e240008000800 */
[----:B--2---:R-:W-:Y:S01]  /*4b9e0*/  STL.64 [R1+0x1f80], R30 ;  /* 0x001f801e01007387 */ /* 0x004fe20000100a00 */
[----:B------:R-:W2:Y:S01]  /*4b9f0*/  LDCU UR25, c[0x0][0x398] ;  /* 0x00007300ff1977ac */ /* 0x000ea20008000800 */
[----:B------:R-:W0:Y:S01]  /*4ba00*/  LDCU UR30, c[0x0][0x3b8] ;  /* 0x00007700ff1e77ac */ /* 0x000e220008000800 */
[----:B------:R-:W0:Y:S01]  /*4ba10*/  LDCU UR26, c[0x0][0x398] ;  /* 0x00007300ff1a77ac */ /* 0x000e220008000800 */
[----:B---3--:R-:W-:Y:S01]  /*4ba20*/  STL.64 [R1+0x1f88], R26 ;  /* 0x001f881a01007387 */ /* 0x008fe20000100a00 */
[----:B------:R-:W3:Y:S03]  /*4ba30*/  LDCU UR23, c[0x0][0x398] ;  /* 0x00007300ff1777ac */ /* 0x000ee60008000800 */
[----:B------:R0:W-:Y:S01]  /*4ba40*/  STL.64 [R1+0x1fa8], R24 ;  /* 0x001fa81801007387 */ /* 0x0001e20000100a00 */
[----:B------:R-:W1:Y:S01]  /*4ba50*/  LDCU UR17, c[0x0][0x398] ;  /* 0x00007300ff1177ac */ /* 0x000e620008000800 */
[----:B------:R-:W1:Y:S01]  /*4ba60*/  LDCU UR16, c[0x0][0x398] ;  /* 0x00007300ff1077ac */ /* 0x000e620008000800 */
[----:B------:R-:W1:Y:S01]  /*4ba70*/  LDCU UR21, c[0x0][0x398] ;  /* 0x00007300ff1577ac */ /* 0x000e620008000800 */
[----:B0-----:R-:W2:Y:S01]  /*4ba80*/  LDL.LU R24, [R1+0x20] ;  /* 0x0000200001187983 */ /* 0x001ea20000300800 */
[----:B------:R-:W0:Y:S03]  /*4ba90*/  LDCU UR20, c[0x0][0x398] ;  /* 0x00007300ff1477ac */ /* 0x000e260008000800 */
[----:B------:R-:W2:Y:S01]  /*4baa0*/  LDL.LU R25, [R1+0x24] ;  /* 0x0000240001197983 */ /* 0x000ea20000300800 */
        /* <DEDUP_REMOVED lines=23> */
[----:B------:R-:W1:Y:S01]  /*4bc20*/  LDS.128 R12, [R0] ;  /* 0x00000000000c7984 */ /* 0x000e620000000c00 */
[----:B------:R-:W-:-:S03]  /*4bc30*/  NOP ;  /* 0x0000000000007918 */ /* 0x000fc60000000000 */
[----:B------:R-:W-:Y:S01]  /*4bc40*/  STSM.16.M88.4 [R0], R8 ;  /* 0x0000000800007844 */ /* 0x000fe20000000200 */
[----:B------:R-:W-:-:S03]  /*4bc50*/  NOP ;  /* 0x0000000000007918 */ /* 0x000fc60000000000 */
[----:B0-----:R-:W-:Y:S01]  /*4bc60*/  STL.64 [R1+0x1f90], R22 ;  /* 0x001f901601007387 */ /* 0x001fe20000100a00 */
[----:B------:R-:W0:Y:S03]  /*4bc70*/  LDCU UR34, c[0x0][0x398] ;  /* 0x00007300ff2277ac */ /* 0x000e260008000800 */
[----:B------:R-:W-:Y:S01]  /*4bc80*/  STL [R1+0x1fb8], R22 ;  /* 0x001fb81601007387 */ /* 0x000fe20000100800 */
[----:B------:R-:W0:Y:S03]  /*4bc90*/  LDCU UR41, c[0x0][0x3b8] ;  /* 0x00007700ff2977ac */ /* 0x000e260008000800 */
[----:B------:R-:W-:Y:S01]  /*4bca0*/  LDS.128 R8, [R0] ;  /* 0x0000000000087984 */ /* 0x000fe20000000c00 */
[----:B------:R-:W-:-:S03]  /*4bcb0*/  NOP ;  /* 0x0000000000007918 */ /* 0x000fc60000000000 */
[----:B------:R-:W-:Y:S01]  /*4bcc0*/  STL.64 [R1+0x1fb0], R20 ;  /* 0x001fb01401007387 */ /* 0x000fe20000100a00 */
[----:B------:R-:W0:Y:S03]  /*4bcd0*/  LDCU UR60, c[0x0][0x398] ;  /* 0x00007300ff3c77ac */ /* 0x000e260008000800 */
[----:B-1----:R-:W-:Y:S01]  /*4bce0*/  STL.64 [R1+0x1f98], R18 ;  /* 0x001f981201007387 */ /* 0x002fe20000100a00 */
[----:B------:R-:W1:Y:S03]  /*4bcf0*/  LDCU UR38, c[0x0][0x398] ;  /* 0x00007300ff2677ac */ /* 0x000e660008000800 */
[----:B------:R0:W-:Y:S01]  /*4bd00*/  STSM.16.M88.4 [R0], R4 ;  /* 0x0000000400007844 */ /* 0x0001e20000000200 */
[----:B------:R-:W1:Y:S03]  /*4bd10*/  LDCU UR39, c[0x0][0x398] ;  /* 0x00007300ff2777ac */ /* 0x000e660008000800 */
[----:B------:R-:W-:Y:S01]  /*4bd20*/  STL.64 [R1+0x1fc0], R16 ;  /* 0x001fc01001007387 */ /* 0x000fe20000100a00 */
[----:B------:R-:W-:-:S03]  /*4bd30*/  NOP ;  /* 0x0000000000007918 */ /* 0x000fc60000000000 */
[----:B------:R-:W1:Y:S01]  /*4bd40*/  LDS.128 R16, [R0] ;  /* 0x0000000000107984 */ /* 0x000e620000000c00 */
[----:B------:R-:W-:-:S03]  /*4bd50*/  NOP ;  /* 0x0000000000007918 */ /* 0x000fc60000000000 */
[----:B------:R3:W-:Y:S01]  /*4bd60*/  STL.64 [R1+0x1fa0], R14 ;  /* 0x001fa00e01007387 */ /* 0x0007e20000100a00 */
[----:B0-----:R-:W0:Y:S01]  /*4bd70*/  LDC R6, c[0x0][0x3b4] ;  /* 0x0000ed00ff067b82 */ /* 0x001e220000000800 */
[----:B------:R-:W0:Y:S02]  /*4bd80*/  LDCU UR40, c[0x0][0x398] ;  /* 0x00007300ff2877ac */ /* 0x000e240008000800 */
[----:B------:R-:W-:Y:S01]  /*4bd90*/  STSM.16.M88.4 [R0], R36 ;  /* 0x0000002400007844 */ /* 0x000fe20000000200 */
[----:B------:R-:W-:Y:S01]  /*4bda0*/  IMAD R61, R60, UR61, RZ ;  /* 0x0000003d3c3d7c24 */ /* 0x000fe2000f8e02ff */
[----:B------:R-:W0:Y:S01]  /*4bdb0*/  LDCU UR59, c[0x0][0x398] ;  /* 0x00007300ff3b77ac */ /* 0x000e220008000800 */
[----:B------:R-:W0:Y:S02]  /*4bdc0*/  LDCU.64 UR62, c[0x0][0x398] ;  /* 0x00007300ff3e77ac */ /* 0x000e240008000a00 */
[----:B---3--:R-:W3:Y:S01]  /*4bdd0*/  LDC R15, c[0x0][0x3b4] ;  /* 0x0000ed00ff0f7b82 */ /* 0x008ee20000000800 */
[----:B------:R-:W0:Y:S01]  /*4bde0*/  LDCU UR58, c[0x0][0x3b8] ;  /* 0x00007700ff3a77ac */ /* 0x000e220008000800 */
[----:B------:R-:W0:Y:S06]  /*4bdf0*/  LDCU UR57, c[0x0][0x398] ;  /* 0x00007300ff3977ac */ /* 0x000e2c0008000800 */
[----:B------:R-:W0:Y:S01]  /*4be00*/  LDC R14, c[0x0][0x3b4] ;  /* 0x0000ed00ff0e7b82 */ /* 0x000e220000000800 */
[----:B------:R-:W0:Y:S01]  /*4be10*/  LDCU UR43, c[0x0][0x398] ;  /* 0x00007300ff2b77ac */ /* 0x000e220008000800 */
[----:B------:R-:W0:Y:S01]  /*4be20*/  LDCU UR42, c[0x0][0x398] ;  /* 0x00007300ff2a77ac */ /* 0x000e220008000800 */
[----:B------:R-:W0:Y:S01]  /*4be30*/  LDCU UR45, c[0x0][0x398] ;  /* 0x00007300ff2d77ac */ /* 0x000e220008000800 */
[----:B-1----:R-:W-:Y:S01]  /*4be40*/  STL.64 [R1+0xc0], R16 ;  /* 0x0000c01001007387 */ /* 0x002fe20000100a00 */
[----:B------:R-:W1:Y:S03]  /*4be50*/  LDCU UR44, c[0x0][0x398] ;  /* 0x00007300ff2c77ac */ /* 0x000e660008000800 */
[----:B------:R-:W-:Y:S01]  /*4be60*/  STL.64 [R1+0xc8], R18 ;  /* 0x0000c81201007387 */ /* 0x000fe20000100a00 */
[----:B------:R-:W-:-:S03]  /*4be70*/  NOP ;  /* 0x0000000000007918 */ /* 0x000fc60000000000 */
[----:B------:R-:W0:Y:S01]  /*4be80*/  LDS.128 R16, [R0] ;  /* 0x0000000000107984 */ /* 0x000e220000000c00 */
[----:B------:R-:W-:-:S03]  /*4be90*/  NOP ;  /* 0x0000000000007918 */ /* 0x000fc60000000000 */
[----:B------:R-:W-:Y:S01]  /*4bea0*/  STSM.16.M88.4 [R0], R40 ;  /* 0x0000002800007844 */ /* 0x000fe20000000200 */
[----:B------:R-:W-:Y:S01]  /*4beb0*/  NOP ;  /* 0x0000000000007918 */ /* 0x000fe20000000000 */
[----:B------:R-:W0:Y:S01]  /*4bec0*/  LDCU UR49, c[0x0][0x398] ;  /* 0x00007300ff3177ac */ /* 0x000e220008000800 */
[----:B------:R-:W0:Y:S01]  /*4bed0*/  LDCU UR48, c[0x0][0x3b8] ;  /* 0x00007700ff3077ac */ /* 0x000e220008000800 */
[----:B------:R-:W0:Y:S01]  /*4bee0*/  LDCU UR47, c[0x0][0x398] ;  /* 0x00007300ff2f77ac */ /* 0x000e220008000800 */
[----:B------:R-:W0:Y:S01]  /*4bef0*/  LDCU UR5, c[0x0][0x398] ;  /* 0x00007300ff0577ac */ /* 0x000e220008000800 */
[----:B------:R-:W0:Y:S01]  /*4bf00*/  LDCU UR46, c[0x0][0x398] ;  /* 0x00007300ff2e77ac */ /* 0x000e220008000800 */
[----:B------:R-:W0:Y:S01]  /*4bf10*/  LDCU UR56, c[0x0][0x398] ;  /* 0x00007300ff3877ac */ /* 0x000e220008000800 */
[----:B------:R-:W0:Y:S02]  /*4bf20*/  LDCU UR55, c[0x0][0x398] ;  /* 0x00007300ff3777ac */ /* 0x000e240008000800 */
[----:B0-----:R-:W-:Y:S01]  /*4bf30*/  STL.64 [R1+0x110], R16 ;  /* 0x0001101001007387 */ /* 0x001fe20000100a00 */
[----:B------:R-:W0:Y:S03]  /*4bf40*/  LDCU UR54, c[0x0][0x398] ;  /* 0x00007300ff3677ac */ /* 0x000e260008000800 */
[----:B------:R-:W-:Y:S01]  /*4bf50*/  STL.64 [R1+0x118], R18 ;  /* 0x0001181201007387 */ /* 0x000fe20000100a00 */
[----:B------:R-:W0:Y:S03]  /*4bf60*/  LDCU UR53, c[0x0][0x398] ;  /* 0x00007300ff3577ac */ /* 0x000e260008000800 */
[----:B------:R-:W0:Y:S01]  /*4bf70*/  LDS.128 R16, [R0] ;  /* 0x0000000000107984 */ /* 0x000e220000000c00 */
[----:B------:R-:W-:-:S03]  /*4bf80*/  NOP ;  /* 0x0000000000007918 */ /* 0x000fc60000000000 */
[----:B------:R-:W3:Y:S01]  /*4bf90*/  LDL.LU R20, [R1+0x40] ;  /* 0x0000400001147983 */ /* 0x000ee20000300800 */
[----:B------:R-:W0:Y:S01]  /*4bfa0*/  LDCU UR50, c[0x0][0x3b8] ;  /* 0x00007700ff3277ac */ /* 0x000e220008000800 */
        /* <DEDUP_REMOVED lines=11> */
[----:B------:R-:W3:Y:S01]  /*4c060*/  LDL.LU R21, [R1+0x44] ;  /* 0x0000440001157983 */ /* 0x000ee20000300800 */
[----:B------:R-:W0:Y:S03]  /*4c070*/  LDCU UR71, c[0x0][0x3b8] ;  /* 0x00007700ff4777ac */ /* 0x000e260008000800 */
[----:B------:R-:W3:Y:S01]  /*4c080*/  LDL.LU R22, [R1+0x48] ;  /* 0x0000480001167983 */ /* 0x000ee20000300800 */
[----:B------:R-:W0:Y:S03]  /*4c090*/  LDCU UR70, c[0x0][0x398] ;  /* 0x00007300ff4677ac */ /* 0x000e260008000800 */
[----:B------:R-:W3:Y:S04]  /*4c0a0*/  LDL.LU R23, [R1+0x4c] ;  /* 0x00004c0001177983 */ /* 0x000ee80000300800 */
[----:B------:R-:W4:Y:S04]  /*4c0b0*/  LDL.LU R32, [R1+0x50] ;  /* 0x0000500001207983 */ /* 0x000f280000300800 */
[----:B------:R-:W4:Y:S04]  /*4c0c0*/  LDL.LU R33, [R1+0x54] ;  /* 0x0000540001217983 */ /* 0x000f280000300800 */
[----:B------:R-:W4:Y:S04]  /*4c0d0*/  LDL.LU R34, [R1+0x58] ;  /* 0x0000580001227983 */ /* 0x000f280000300800 */
[----:B------:R-:W4:Y:S04]  /*4c0e0*/  LDL.LU R35, [R1+0x5c] ;  /* 0x00005c0001237983 */ /* 0x000f280000300800 */
[----:B------:R-:W-:Y:S01]  /*4c0f0*/  STSM.16.M88.4 [R0], R48 ;  /* 0x0000003000007844 */ /* 0x000fe20000000200 */
[----:B------:R-:W-:-:S03]  /*4c100*/  NOP ;  /* 0x0000000000007918 */ /* 0x000fc60000000000 */
[----:B------:R-:W0:Y:S01]  /*4c110*/  LDS.128 R16, [R0] ;  /* 0x0000000000107984 */ /* 0x000e220000000c00 */
[----:B------:R-:W-:-:S03]  /*4c120*/  NOP ;  /* 0x0000000000007918 */ /* 0x000fc60000000000 */
[----:B--2---:R2:W-:Y:S04]  /*4c130*/  STSM.16.M88.4 [R0], R44 ;  /* 0x0000002c00007844 */ /* 0x0045e80000000200 */
[----:B0-----:R-:W-:Y:S04]  /*4c140*/  STL.64 [R1+0x130], R16 ;  /* 0x0001301001007387 */ /* 0x001fe80000100a00 */
[----:B------:R-:W-:Y:S01]  /*4c150*/  STL.64 [R1+0x138], R18 ;  /* 0x0001381201007387 */ /* 0x000fe20000100a00 */
[----:B------:R-:W-:-:S03]  /*4c160*/  NOP ;  /* 0x0000000000007918 */ /* 0x000fc60000000000 */
[----:B------:R-:W0:Y:S01]  /*4c170*/  LDS.128 R16, [R0] ;  /* 0x0000000000107984 */ /* 0x000e220000000c00 */
[----:B------:R-:W-:-:S03]  /*4c180*/  NOP ;  /* 0x0000000000007918 */ /* 0x000fc60000000000 */
[----:B--2---:R-:W2:Y:S04]  /*4c190*/  LDL.LU R44, [R1+0x60] ;  /* 0x00006000012c7983 */ /* 0x004ea80000300800 */
[----:B------:R-:W2:Y:S04]  /*4c1a0*/  LDL.LU R45, [R1+0x64] ;  /* 0x00006400012d7983 */ /* 0x000ea80000300800 */
[----:B------:R-:W2:Y:S04]  /*4c1b0*/  LDL.LU R46, [R1+0x68] ;  /* 0x00006800012e7983 */ /* 0x000ea80000300800 */
[----:B------:R-:W2:Y:S04]  /*4c1c0*/  LDL.LU R47, [R1+0x6c] ;  /* 0x00006c00012f7983 */ /* 0x000ea80000300800 */
[----:B------:R-:W-:Y:S04]  /*4c1d0*/  STSM.16.M88.4 [R0], R24 ;  /* 0x0000001800007844 */ /* 0x000fe80000000200 */
[----:B0-----:R-:W-:Y:S04]  /*4c1e0*/  STL.64 [R1+0x170], R16 ;  /* 0x0001701001007387 */ /* 0x001fe80000100a00 */
[----:B------:R-:W-:Y:S01]  /*4c1f0*/  STL.64 [R1+0x178], R18 ;  /* 0x0001781201007387 */ /* 0x000fe20000100a00 */
[----:B------:R-:W-:-:S03]  /*4c200*/  NOP ;  /* 0x0000000000007918 */ /* 0x000fc60000000000 */
[----:B------:R-:W0:Y:S01]  /*4c210*/  LDS.128 R16, [R0] ;  /* 0x0000000000107984 */ /* 0x000e220000000c00 */
[----:B------:R-:W-:-:S03]  /*4c220*/  NOP ;  /* 0x0000000000007918 */ /* 0x000fc60000000000 */
[----:B------:R-:W-:Y:S04]  /*4c230*/  STSM.16.M88.4 [R0], R56 ;  /* 0x0000003800007844 */ /* 0x000fe80000000200 */
[----:B0-----:R-:W-:Y:S04]  /*4c240*/  STL.64 [R1+0xb0], R16 ;  /* 0x0000b01001007387 */ /* 0x001fe80000100a00 */
[----:B------:R-:W-:Y:S01]  /*4c250*/  STL.64 [R1+0xb8], R18 ;  /* 0x0000b81201007387 */ /* 0x000fe20000100a00 */
[----:B------:R-:W-:-:S03]  /*4c260*/  NOP ;  /* 0x0000000000007918 */ /* 0x000fc60000000000 */
[----:B------:R-:W0:Y:S01]  /*4c270*/  LDS.128 R16, [R0] ;  /* 0x0000000000107984 */ /* 0x000e220000000c00 */
[----:B------:R-:W-:-:S03]  /*4c280*/  NOP ;  /* 0x0000000000007918 */ /* 0x000fc60000000000 */
[----:B------:R-:W2:Y:S04]  /*4c290*/  LDL.LU R24, [R1+0x70] ;  /* 0x0000700001187983 */ /* 0x000ea80000300800 */
[----:B0-----:R-:W-:Y:S04]  /*4c2a0*/  STL.64 [R1+0x180], R16 ;  /* 0x0001801001007387 */ /* 0x001fe80000100a00 */
[----:B------:R-:W-:Y:S04]  /*4c2b0*/  STL.64 [R1+0x188], R18 ;  /* 0x0001881201007387 */ /* 0x000fe80000100a00 */
[----:B------:R-:W2:Y:S04]  /*4c2c0*/  LDL.LU R25, [R1+0x74] ;  /* 0x0000740001197983 */ /* 0x000ea80000300800 */
[----:B------:R-:W2:Y:S04]  /*4c2d0*/  LDL.LU R26, [R1+0x78] ;  /* 0x00007800011a7983 */ /* 0x000ea80000300800 */
[----:B------:R-:W2:Y:S04]  /*4c2e0*/  LDL.LU R27, [R1+0x7c] ;  /* 0x00007c00011b7983 */ /* 0x000ea80000300800 */
[----:B------:R-:W-:Y:S01]  /*4c2f0*/  STSM.16.M88.4 [R0], R52 ;  /* 0x0000003400007844 */ /* 0x000fe20000000200 */
[----:B------:R-:W-:-:S03]  /*4c300*/  NOP ;  /* 0x0000000000007918 */ /* 0x000fc60000000000 */
[----:B------:R-:W0:Y:S01]  /*4c310*/  LDS.128 R16, [R0] ;  /* 0x0000000000107984 */ /* 0x000e220000000c00 */
[----:B------:R-:W-:-:S03]  /*4c320*/  NOP ;  /* 0x0000000000007918 */ /* 0x000fc60000000000 */
[----:B0-----:R-:W-:Y:S04]  /*4c330*/  STL.64 [R1+0xa0], R16 ;  /* 0x0000a01001007387 */ /* 0x001fe80000100a00 */
[----:B------:R-:W-:Y:S04]  /*4c340*/  STL.64 [R1+0xa8], R18 ;  /* 0x0000a81201007387 */ /* 0x000fe80000100a00 */
[----:B---3--:R-:W-:Y:S01]  /*4c350*/  STSM.16.M88.4 [R0], R20 ;  /* 0x0000001400007844 */ /* 0x008fe20000000200 */
[----:B------:R-:W-:-:S03]  /*4c360*/  NOP ;  /* 0x0000000000007918 */ /* 0x000fc60000000000 */
[----:B------:R-:W0:Y:S01]  /*4c370*/  LDS.128 R16, [R0] ;  /* 0x0000000000107984 */ /* 0x000e220000000c00 */
[----:B------:R-:W-:-:S03]  /*4c380*/  NOP ;  /* 0x0000000000007918 */ /* 0x000fc60000000000 */
[----:B----4-:R3:W-:Y:S04]  /*4c390*/  STSM.16.M88.4 [R0], R32 ;  /* 0x0000002000007844 */ /* 0x0107e80000000200 */
[----:B0-----:R-:W-:Y:S04]  /*4c3a0*/  STL.64 [R1+0x190], R16 ;  /* 0x0001901001007387 */ /* 0x001fe80000100a00 */
[----:B------:R-:W-:Y:S01]  /*4c3b0*/  STL.64 [R1+0x198], R18 ;  /* 0x0001981201007387 */ /* 0x000fe20000100a00 */
[----:B------:R-:W-:-:S03]  /*4c3c0*/  NOP ;  /* 0x0000000000007918 */ /* 0x000fc60000000000 */
[----:B---3--:R-:W3:Y:S04]  /*4c3d0*/  LDL.LU R32, [R1+0xe0] ;  /* 0x0000e00001207983 */ /* 0x008ee80000300800 */
[----:B------:R-:W0:Y:S01]  /*4c3e0*/  LDS.128 R16, [R0] ;  /* 0x0000000000107984 */ /* 0x000e220000000c00 */
[----:B------:R-:W-:-:S03]  /*4c3f0*/  NOP ;  /* 0x0000000000007918 */ /* 0x000fc60000000000 */
[----:B------:R-:W3:Y:S04]  /*4c400*/  LDL.LU R33, [R1+0xe4] ;  /* 0x0000e40001217983 */ /* 0x000ee80000300800 */
[----:B------:R-:W3:Y:S04]  /*4c410*/  LDL.LU R34, [R1+0xe8] ;  /* 0x0000e80001227983 */ /* 0x000ee80000300800 */
[----:B------:R-:W3:Y:S04]  /*4c420*/  LDL.LU R35, [R1+0xec] ;  /* 0x0000ec0001237983 */ /* 0x000ee80000300800 */
[----:B--2---:R-:W-:Y:S01]  /*4c430*/  STSM.16.M88.4 [R0], R44 ;  /* 0x0000002c00007844 */ /* 0x004fe20000000200 */
[----:B------:R-:W-:-:S03]  /*4c440*/  NOP ;  /* 0x0000000000007918 */ /* 0x000fc60000000000 */
[----:B0-----:R0:W-:Y:S04]  /*4c450*/  STL.64 [R1+0x1a0], R16 ;  /* 0x0001a01001007387 */ /* 0x0011e80000100a00 */
[----:B------:R2:W-:Y:S04]  /*4c460*/  STL.64 [R1+0x1a8], R18 ;  /* 0x0001a81201007387 */ /* 0x0005e80000100a00 */
[----:B------:R-:W4:Y:S04]  /*4c470*/  LDL.LU R36, [R1+0xd0] ;  /* 0x0000d00001247983 */ /* 0x000f280000300800 */
[----:B------:R-:W4:Y:S04]  /*4c480*/  LDL.LU R37, [R1+0xd4] ;  /* 0x0000d40001257983 */ /* 0x000f280000300800 */
[----:B------:R-:W4:Y:S04]  /*4c490*/  LDL.LU R38, [R1+0xd8] ;  /* 0x0000d80001267983 */ /* 0x000f280000300800 */
[----:B------:R-:W4:Y:S04]  /*4c4a0*/  LDL.LU R39, [R1+0xdc] ;  /* 0x0000dc0001277983 */ /* 0x000f280000300800 */
[----:B0-----:R-:W4:Y:S04]  /*4c4b0*/  LDL.LU R16, [R1+0x90] ;  /* 0x0000900001107983 */ /* 0x001f280000300800 */
[----:B------:R-:W4:Y:S04]  /*4c4c0*/  LDL.LU R17, [R1+0x94] ;  /* 0x0000940001117983 */ /* 0x000f280000300800 */
[----:B--2---:R-:W2:Y:S04]  /*4c4d0*/  LDL.LU R18, [R1+0x98] ;  /* 0x0000980001127983 */ /* 0x004ea80000300800 */
[----:B------:R-:W2:Y:S04]  /*4c4e0*/  LDL.LU R19, [R1+0x9c] ;  /* 0x00009c0001137983 */ /* 0x000ea80000300800 */
[----:B------:R-:W2:Y:S04]  /*4c4f0*/  LDL.LU R44, [R1+0x80] ;  /* 0x00008000012c7983 */ /* 0x000ea80000300800 */
[----:B------:R-:W2:Y:S04]  /*4c500*/  LDL.LU R45, [R1+0x84] ;  /* 0x00008400012d7983 */ /* 0x000ea80000300800 */
[----:B------:R-:W2:Y:S04]  /*4c510*/  LDL.LU R46, [R1+0x88] ;  /* 0x00008800012e7983 */ /* 0x000ea80000300800 */
[----:B------:R-:W2:Y:S04]  /*4c520*/  LDL.LU R47, [R1+0x8c] ;  /* 0x00008c00012f7983 */ /* 0x000ea80000300800 */
[----:B------:R-:W0:Y:S01]  /*4c530*/  LDS.128 R20, [R0] ;  /* 0x0000000000147984 */ /* 0x000e220000000c00 */
[----:B------:R-:W-:-:S03]  /*4c540*/  NOP ;  /* 0x0000000000007918 */ /* 0x000fc60000000000 */
[----:B0-----:R0:W-:Y:S04]  /*4c550*/  STL.64 [R1+0x60], R20 ;  /* 0x0000601401007387 */ /* 0x0011e80000100a00 */
[----:B------:R1:W-:Y:S04]  /*4c560*/  STL.64 [R1+0x68], R22 ;  /* 0x0000681601007387 */ /* 0x0003e80000100a00 */
[----:B0-----:R-:W2:Y:S04]  /*4c570*/  LDL.LU R20, [R1+0xf0] ;  /* 0x0000f00001147983 */ /* 0x001ea80000300800 */
[----:B------:R-:W2:Y:S04]  /*4c580*/  LDL.LU R21, [R1+0xf4] ;  /* 0x0000f40001157983 */ /* 0x000ea80000300800 */
[----:B-1----:R-:W2:Y:S04]  /*4c590*/  LDL.LU R22, [R1+0xf8] ;  /* 0x0000f80001167983 */ /* 0x002ea80000300800 */
[----:B------:R-:W2:Y:S04]  /*4c5a0*/  LDL.LU R23, [R1+0xfc] ;  /* 0x0000fc0001177983 */ /* 0x000ea80000300800 */
[----:B------:R0:W-:Y:S01]  /*4c5b0*/  STSM.16.M88.4 [R0], R24 ;  /* 0x0000001800007844 */ /* 0x0001e20000000200 */
[----:B------:R-:W-:-:S03]  /*4c5c0*/  NOP ;  /* 0x0000000000007918 */ /* 0x000fc60000000000 */
[----:B------:R-:W1:Y:S01]  /*4c5d0*/  LDS.128 R40, [R0] ;  /* 0x0000000000287984 */ /* 0x000e620000000c00 */
[----:B------:R-:W-:-:S03]  /*4c5e0*/  NOP ;  /* 0x0000000000007918 */ /* 0x000fc60000000000 */
[----:B0-----:R-:W2:Y:S04]  /*4c5f0*/  LDL.LU R24, [R1+0x100] ;  /* 0x0001000001187983 */ /* 0x001ea80000300800 */
[----:B------:R-:W2:Y:S04]  /*4c600*/  LDL.LU R25, [R1+0x104] ;  /* 0x0001040001197983 */ /* 0x000ea80000300800 */
[----:B------:R-:W2:Y:S04]  /*4c610*/  LDL.LU R26, [R1+0x108] ;  /* 0x00010800011a7983 */ /* 0x000ea80000300800 */
[----:B------:R-:W2:Y:S04]  /*4c620*/  LDL.LU R27, [R1+0x10c] ;  /* 0x00010c00011b7983 */ /* 0x000ea80000300800 */
[----:B-1----:R-:W-:Y:S04]  /*4c630*/  STL.64 [R1+0x70], R40 ;  /* 0x0000702801007387 */ /* 0x002fe80000100a00 */
[----:B------:R-:W-:Y:S04]  /*4c640*/  STL.64 [R1+0x78], R42 ;  /* 0x0000782a01007387 */ /* 0x000fe80000100a00 */
[----:B---3--:R0:W-:Y:S01]  /*4c650*/  STSM.16.M88.4 [R0], R32 ;  /* 0x0000002000007844 */ /* 0x0081e20000000200 */
[----:B------:R-:W-:-:S03]  /*4c660*/  NOP ;  /* 0x0000000000007918 */ /* 0x000fc60000000000 */
[----:B------:R-:W1:Y:S01]  /*4c670*/  LDS.128 R40, [R0] ;  /* 0x0000000000287984 */ /* 0x000e620000000c00 */
[----:B------:R-:W-:-:S03]  /*4c680*/  NOP ;  /* 0x0000000000007918 */ /* 0x000fc60000000000 */
[----:B0-----:R-:W3:Y:S04]  /*4c690*/  LDL.LU R32, [R1+0x140] ;  /* 0x0001400001207983 */ /* 0x001ee80000300800 */
[----:B------:R-:W3:Y:S04]  /*4c6a0*/  LDL.LU R33, [R1+0x144] ;  /* 0x0001440001217983 */ /* 0x000ee80000300800 */
[----:B------:R-:W3:Y:S04]  /*4c6b0*/  LDL.LU R34, [R1+0x148] ;  /* 0x0001480001227983 */ /* 0x000ee80000300800 */
[----:B------:R-:W3:Y:S04]  /*4c6c0*/  LDL.LU R35, [R1+0x14c] ;  /* 0x00014c0001237983 */ /* 0x000ee80000300800 */
[----:B----4-:R-:W-:Y:S01]  /*4c6d0*/  STSM.16.M88.4 [R0], R36 ;  /* 0x0000002400007844 */ /* 0x010fe20000000200 */
[----:B------:R-:W-:-:S03]  /*4c6e0*/  NOP ;  /* 0x0000000000007918 */ /* 0x000fc60000000000 */
[----:B------:R-:W0:Y:S01]  /*4c6f0*/  LDS.128 R36, [R0] ;  /* 0x0000000000247984 */ /* 0x000e220000000c00 */
[----:B------:R-:W-:-:S03]  /*4c700*/  NOP ;  /* 0x0000000000007918 */ /* 0x000fc60000000000 */
[----:B--2---:R-:W-:Y:S01]  /*4c710*/  STSM.16.M88.4 [R0], R16 ;  /* 0x0000001000007844 */ /* 0x004fe20000000200 */
[----:B------:R-:W-:-:S03]  /*4c720*/  NOP ;  /* 0x0000000000007918 */ /* 0x000fc60000000000 */
[----:B------:R-:W2:Y:S01]  /*4c730*/  LDS.128 R16, [R0] ;  /* 0x0000000000107984 */ /* 0x000ea20000000c00 */
[----:B------:R-:W-:-:S03]  /*4c740*/  NOP ;  /* 0x0000000000007918 */ /* 0x000fc60000000000 */
[----:B-1----:R-:W-:Y:S04]  /*4c750*/  STL.64 [R1+0xe0], R40 ;  /* 0x0000e02801007387 */ /* 0x002fe80000100a00 */
[----:B------:R-:W-:Y:S04]  /*4c760*/  STL.64 [R1+0xe8], R42 ;  /* 0x0000e82a01007387 */ /* 0x000fe80000100a00 */
[----:B------:R1:W-:Y:S04]  /*4c770*/  STSM.16.M88.4 [R0], R44 ;  /* 0x0000002c00007844 */ /* 0x0003e80000000200 */
[----:B0-----:R-:W-:Y:S04]  /*4c780*/  STL.64 [R1+0x50], R36 ;  /* 0x0000502401007387 */ /* 0x001fe80000100a00 */
[----:B------:R-:W-:Y:S04]  /*4c790*/  STL.64 [R1+0x58], R38 ;  /* 0x0000582601007387 */ /* 0x000fe80000100a00 */
[----:B--2---:R-:W-:Y:S04]  /*4c7a0*/  STL.64 [R1+0x90], R16 ;  /* 0x0000901001007387 */ /* 0x004fe80000100a00 */
[----:B------:R-:W-:Y:S01]  /*4c7b0*/  STL.64 [R1+0x98], R18 ;  /* 0x0000981201007387 */ /* 0x000fe20000100a00 */
[----:B------:R-:W-:-:S03]  /*4c7c0*/  NOP ;  /* 0x0000000000007918 */ /* 0x000fc60000000000 */
[----:B-1----:R-:W2:Y:S04]  /*4c7d0*/  LDL.LU R44, [R1+0x150] ;  /* 0x00015000012c7983 */ /* 0x002ea80000300800 */
[----:B------:R-:W2:Y:S04]  /*4c7e0*/  LDL.LU R45, [R1+0x154] ;  /* 0x00015400012d7983 */ /* 0x000ea80000300800 */
[----:B------:R-:W2:Y:S04]  /*4c7f0*/  LDL.LU R46, [R1+0x158] ;  /* 0x00015800012e7983 */ /* 0x000ea80000300800 */
[----:B------:R-:W2:Y:S04]  /*4c800*/  LDL.LU R47, [R1+0x15c] ;  /* 0x00015c00012f7983 */ /* 0x000ea80000300800 */
[----:B------:R-:W0:Y:S01]  /*4c810*/  LDS.128 R16, [R0] ;  /* 0x0000000000107984 */ /* 0x000e220000000c00 */
[----:B------:R-:W-:-:S03]  /*4c820*/  NOP ;  /* 0x0000000000007918 */ /* 0x000fc60000000000 */
[----:B------:R-:W-:Y:S01]  /*4c830*/  STSM.16.M88.4 [R0], R20 ;  /* 0x0000001400007844 */ /* 0x000fe20000000200 */
[----:B------:R-:W-:-:S03]  /*4c840*/  NOP ;  /* 0x0000000000007918 */ /* 0x000fc60000000000 */
[----:B0-----:R-:W-:Y:S04]  /*4c850*/  STL.64 [R1+0x40], R16 ;  /* 0x0000401001007387 */ /* 0x001fe80000100a00 */
[----:B------:R-:W-:Y:S04]  /*4c860*/  STL.64 [R1+0x48], R18 ;  /* 0x0000481201007387 */ /* 0x000fe80000100a00 */
[----:B------:R-:W0:Y:S01]  /*4c870*/  LDS.128 R16, [R0] ;  /* 0x0000000000107984 */ /* 0x000e220000000c00 */
[----:B------:R-:W-:-:S03]  /*4c880*/  NOP ;  /* 0x0000000000007918 */ /* 0x000fc60000000000 */
[----:B------:R1:W-:Y:S04]  /*4c890*/  STSM.16.M88.4 [R0], R24 ;  /* 0x0000001800007844 */ /* 0x0003e80000000200 */
[----:B0-----:R-:W-:Y:S04]  /*4c8a0*/  STL.64 [R1+0xf0], R16 ;  /* 0x0000f01001007387 */ /* 0x001fe80000100a00 */
[----:B------:R-:W-:Y:S01]  /*4c8b0*/  STL.64 [R1+0xf8], R18 ;  /* 0x0000f81201007387 */ /* 0x000fe20000100a00 */
[----:B------:R-:W-:-:S03]  /*4c8c0*/  NOP ;  /* 0x0000000000007918 */ /* 0x000fc60000000000 */
[----:B-1----:R-:W4:Y:S04]  /*4c8d0*/  LDL.LU R24, [R1+0x1d0] ;  /* 0x0001d00001187983 */ /* 0x002f280000300800 */
[----:B------:R-:W4:Y:S04]  /*4c8e0*/  LDL.LU R25, [R1+0x1d4] ;  /* 0x0001d40001197983 */ /* 0x000f280000300800 */
[----:B------:R-:W4:Y:S04]  /*4c8f0*/  LDL.LU R26, [R1+0x1d8] ;  /* 0x0001d800011a7983 */ /* 0x000f280000300800 */
[----:B------:R-:W4:Y:S04]  /*4c900*/  LDL.LU R27, [R1+0x1dc] ;  /* 0x0001dc00011b7983 */ /* 0x000f280000300800 */
[----:B------:R-:W0:Y:S01]  /*4c910*/  LDS.128 R16, [R0] ;  /* 0x0000000000107984 */ /* 0x000e220000000c00 */
        /* <DEDUP_REMOVED lines=19> */
[----:B-1----:R0:W-:Y:S04]  /*4ca50*/  STL.64 [R1+0x140], R20 ;  /* 0x0001401401007387 */ /* 0x0021e80000100a00 */
[----:B------:R1:W-:Y:S04]  /*4ca60*/  STL.64 [R1+0x148], R22 ;  /* 0x0001481601007387 */ /* 0x0003e80000100a00 */
[----:B0-----:R-:W3:Y:S04]  /*4ca70*/  LDL.LU R20, [R1+0x220] ;  /* 0x0002200001147983 */ /* 0x001ee80000300800 */
[----:B------:R-:W3:Y:S04]  /*4ca80*/  LDL.LU R21, [R1+0x224] ;  /* 0x0002240001157983 */ /* 0x000ee80000300800 */
[----:B-1----:R-:W3:Y:S04]  /*4ca90*/  LDL.LU R22, [R1+0x228] ;  /* 0x0002280001167983 */ /* 0x002ee80000300800 */
[----:B------:R-:W3:Y:S04]  /*4caa0*/  LDL.LU R23, [R1+0x22c] ;  /* 0x00022c0001177983 */ /* 0x000ee80000300800 */
[----:B--2---:R0:W-:Y:S01]  /*4cab0*/  STSM.16.M88.4 [R0], R44 ;  /* 0x0000002c00007844 */ /* 0x0041e20000000200 */
        /* <DEDUP_REMOVED lines=9> */
[----:B----4-:R0:W-:Y:S01]  /*4cb50*/  STSM.16.M88.4 [R0], R24 ;  /* 0x0000001800007844 */ /* 0x0101e20000000200 */
[----:B------:R-:W-:-:S03]  /*4cb60*/  NOP ;  /* 0x0000000000007918 */ /* 0x000fc60000000000 */
[----:B------:R-:W1:Y:S01]  /*4cb70*/  LDS.128 R40, [R0] ;  /* 0x0000000000287984 */ /* 0x000e620000000c00 */
[----:B------:R-:W-:-:S03]  /*4cb80*/  NOP ;  /* 0x0000000000007918 */ /* 0x000fc60000000000 */
[----:B0-----:R-:W4:Y:S04]  /*4cb90*/  LDL.LU R24, [R1+0x240] ;  /* 0x0002400001187983 */ /* 0x001f280000300800 */
[----:B------:R-:W4:Y:S04]  /*4cba0*/  LDL.LU R25, [R1+0x244] ;  /* 0x0002440001197983 */ /* 0x000f280000300800 */
[----:B------:R-:W4:Y:S04]  /*4cbb0*/  LDL.LU R26, [R1+0x248] ;  /* 0x00024800011a7983 */ /* 0x000f280000300800 */
[----:B------:R-:W4:Y:S04]  /*4cbc0*/  LDL.LU R27, [R1+0x24c] ;  /* 0x00024c00011b7983 */ /* 0x000f280000300800 */
[----:B------:R-:W-:Y:S01]  /*4cbd0*/  STSM.16.M88.4 [R0], R36 ;  /* 0x0000002400007844 */ /* 0x000fe20000000200 */
[----:B------:R-:W-:-:S03]  /*4cbe0*/  NOP ;  /* 0x0000000000007918 */ /* 0x000fc60000000000 */
[----:B------:R-:W0:Y:S01]  /*4cbf0*/  LDS.128 R36, [R0] ;  /* 0x0000000000247984 */ /* 0x000e220000000c00 */
[----:B------:R-:W-:-:S03]  /*4cc00*/  NOP ;  /* 0x0000000000007918 */ /* 0x000fc60000000000 */
[----:B------:R-:W-:Y:S01]  /*4cc10*/  STSM.16.M88.4 [R0], R16 ;  /* 0x0000001000007844 */ /* 0x000fe20000000200 */
[----:B------:R-:W-:-:S03]  /*4cc20*/  NOP ;  /* 0x0000000000007918 */ /* 0x000fc60000000000 */
[----:B------:R-:W3:Y:S01]  /*4cc30*/  LDS.128 R16, [R0] ;  /* 0x0000000000107984 */ /* 0x000ee20000000c00 */
[----:B------:R-:W-:-:S03]  /*4cc40*/  NOP ;  /* 0x0000000000007918 */ /* 0x000fc60000000000 */
[----:B-1----:R-:W-:Y:S04]  /*4cc50*/  STL.64 [R1+0x1d0], R40 ;  /* 0x0001d02801007387 */ /* 0x002fe80000100a00 */
[----:B------:R-:W-:Y:S04]  /*4cc60*/  STL.64 [R1+0x1d8], R42 ;  /* 0x0001d82a01007387 */ /* 0x000fe80000100a00 */
[----:B0-----:R-:W-:Y:S04]  /*4cc70*/  STL.64 [R1+0xd0], R36 ;  /* 0x0000d02401007387 */ /* 0x001fe80000100a00 */
[----:B------:R-:W-:Y:S04]  /*4cc80*/  STL.64 [R1+0xd8], R38 ;  /* 0x0000d82601007387 */ /* 0x000fe80000100a00 */
[----:B---3--:R0:W-:Y:S04]  /*4cc90*/  STSM.16.M88.4 [R0], R32 ;  /* 0x0000002000007844 */ /* 0x0081e80000000200 */
[----:B------:R-:W-:Y:S04]  /*4cca0*/  STL.64 [R1+0x1b0], R16 ;  /* 0x0001b01001007387 */ /* 0x000fe80000100a00 */
[----:B------:R-:W-:Y:S01]  /*4ccb0*/  STL.64 [R1+0x1b8], R18 ;  /* 0x0001b81201007387 */ /* 0x000fe20000100a00 */
[----:B------:R-:W-:-:S03]  /*4ccc0*/  NOP ;  /* 0x0000000000007918 */ /* 0x000fc60000000000 */
[----:B0-----:R-:W3:Y:S04]  /*4ccd0*/  LDL.LU R32, [R1+0x2a0] ;  /* 0x0002a00001207983 */ /* 0x001ee80000300800 */
[----:B------:R-:W3:Y:S04]  /*4cce0*/  LDL.LU R33, [R1+0x2a4] ;  /* 0x0002a40001217983 */ /* 0x000ee80000300800 */
[----:B------:R-:W3:Y:S04]  /*4ccf0*/  LDL.LU R34, [R1+0x2a8] ;  /* 0x0002a80001227983 */ /* 0x000ee80000300800 */
[----:B------:R-:W3:Y:S04]  /*4cd00*/  LDL.LU R35, [R1+0x2ac] ;  /* 0x0002ac0001237983 */ /* 0x000ee80000300800 */
        /* <DEDUP_REMOVED lines=8> */
[----:B--2---:R1:W-:Y:S04]  /*4cd90*/  STSM.16.M88.4 [R0], R44 ;  /* 0x0000002c00007844 */ /* 0x0043e80000000200 */
[----:B0-----:R-:W-:Y:S04]  /*4cda0*/  STL.64 [R1+0x1c0], R16 ;  /* 0x0001c01001007387 */ /* 0x001fe80000100a00 */
[----:B------:R-:W-:Y:S01]  /*4cdb0*/  STL.64 [R1+0x1c8], R18 ;  /* 0x0001c81201007387 */ /* 0x000fe20000100a00 */
[----:B------:R-:W-:-:S03]  /*4cdc0*/  NOP ;  /* 0x0000000000007918 */ /* 0x000fc60000000000 */
[----:B-1----:R-:W2:Y:S04]  /*4cdd0*/  LDL.LU R44, [R1+0x380] ;  /* 0x00038000012c7983 */ /* 0x002ea80000300800 */
[----:B------:R-:W0:Y:S01]  /*4cde0*/  LDS.128 R16, [R0] ;  /* 0x0000000000107984 */ /* 0x000e220000000c00 */
[----:B------:R-:W-:-:S03]  /*4cdf0*/  NOP ;  /* 0x0000000000007918 */ /* 0x000fc60000000000 */
[----:B------:R-:W2:Y:S04]  /*4ce00*/  LDL.LU R45, [R1+0x384] ;  /* 0x00038400012d7983 */ /* 0x000ea80000300800 */
[----:B------:R-:W2:Y:S04]  /*4ce10*/  LDL.LU R46, [R1+0x388] ;  /* 0x00038800012e7983 */ /* 0x000ea80000300800 */
[----:B------:R-:W2:Y:S04]  /*4ce20*/  LDL.LU R47, [R1+0x38c] ;  /* 0x00038c00012f7983 */ /* 0x000ea80000300800 */
[----:B0-----:R0:W-:Y:S04]  /*4ce30*/  STL.64 [R1+0x1f0], R16 ;  /* 0x0001f01001007387 */ /* 0x0011e80000100a00 */
[----:B------:R1:W-:Y:S04]  /*4ce40*/  STL.64 [R1+0x1f8], R18 ;  /* 0x0001f81201007387 */ /* 0x0003e80000100a00 */
        /* <DEDUP_REMOVED lines=16> */
[----:B-1----:R0:W-:Y:S04]  /*4cf50*/  STL.64 [R1+0x200], R20 ;  /* 0x0002001401007387 */ /* 0x0021e80000100a00 */
[----:B------:R1:W-:Y:S04]  /*4cf60*/  STL.64 [R1+0x208], R22 ;  /* 0x0002081601007387 */ /* 0x0003e80000100a00 */
        /* <DEDUP_REMOVED lines=12> */
[----:B-1----:R-:W-:Y:S04]  /*4d030*/  STL.64 [R1+0x210], R40 ;  /* 0x0002102801007387 */ /* 0x002fe80000100a00 */
[----:B------:R-:W-:Y:S04]  /*4d040*/  STL.64 [R1+0x218], R42 ;  /* 0x0002182a01007387 */ /* 0x000fe80000100a00 */
        /* <DEDUP_REMOVED lines=8> */
[----:B------:R-:W-:Y:S01]  /*4d0d0*/  STSM.16.M88.4 [R0], R36 ;  /* 0x0000002400007844 */ /* 0x000fe20000000200 */
[----:B------:R-:W-:-:S03]  /*4d0e0*/  NOP ;  /* 0x0000000000007918 */ /* 0x000fc60000000000 */
[----:B------:R-:W0:Y:S01]  /*4d0f0*/  LDS.128 R36, [R0] ;  /* 0x0000000000247984 */ /* 0x000e220000000c00 */
[----:B------:R-:W-:-:S03]  /*4d100*/  NOP ;  /* 0x0000000000007918 */ /* 0x000fc60000000000 */
[----:B------:R-:W-:Y:S01]  /*4d110*/  STSM.16.M88.4 [R0], R16 ;  /* 0x0000001000007844 */ /* 0x000fe20000000200 */
[----:B------:R-:W-:-:S03]  /*4d120*/  NOP ;  /* 0x0000000000007918 */ /* 0x000fc60000000000 */
[----:B------:R-:W4:Y:S01]  /*4d130*/  LDS.128 R16, [R0] ;  /* 0x0000000000107984 */ /* 0x000f220000000c00 */
[----:B------:R-:W-:-:S03]  /*4d140*/  NOP ;  /* 0x0000000000007918 */ /* 0x000fc60000000000 */
[----:B-1----:R-:W-:Y:S04]  /*4d150*/  STL.64 [R1+0x220], R40 ;  /* 0x0002202801007387 */ /* 0x002fe80000100a00 */
[----:B------:R-:W-:Y:S04]  /*4d160*/  STL.64 [R1+0x228], R42 ;  /* 0x0002282a01007387 */ /* 0x000fe80000100a00 */
[----:B0-----:R-:W-:Y:S04]  /*4d170*/  STL.64 [R1+0x230], R36 ;  /* 0x0002302401007387 */ /* 0x001fe80000100a00 */
[----:B------:R-:W-:Y:S04]  /*4d180*/  STL.64 [R1+0x238], R38 ;  /* 0x0002382601007387 */ /* 0x000fe80000100a00 */
[----:B----4-:R0:W-:Y:S04]  /*4d190*/  STSM.16.M88.4 [R0], R24 ;  /* 0x0000001800007844 */ /* 0x0101e80000000200 */
[----:B------:R-:W-:Y:S04]  /*4d1a0*/  STL.64 [R1+0x1e0], R16 ;  /* 0x0001e01001007387 */ /* 0x000fe80000100a00 */
[----:B------:R-:W-:Y:S01]  /*4d1b0*/  STL.64 [R1+0x1e8], R18 ;  /* 0x0001e81201007387 */ /* 0x000fe20000100a00 */
[----:B------:R-:W-:-:S03]  /*4d1c0*/  NOP ;  /* 0x0000000000007918 */ /* 0x000fc60000000000 */
[----:B0-----:R-:W4:Y:S04]  /*4d1d0*/  LDL.LU R24, [R1+0x4c0] ;  /* 0x0004c00001187983 */ /* 0x001f280000300800 */
[----:B------:R-:W4:Y:S04]  /*4d1e0*/  LDL.LU R25, [R1+0x4c4] ;  /* 0x0004c40001197983 */ /* 0x000f280000300800 */
[----:B------:R-:W4:Y:S04]  /*4d1f0*/  LDL.LU R26, [R1+0x4c8] ;  /* 0x0004c800011a7983 */ /* 0x000f280000300800 */
[----:B------:R-:W4:Y:S04]  /*4d200*/  LDL.LU R27, [R1+0x4cc] ;  /* 0x0004cc00011b7983 */ /* 0x000f280000300800 */
        /* <DEDUP_REMOVED lines=8> */
[----:B---3--:R1:W-:Y:S04]  /*4d290*/  STSM.16.M88.4 [R0], R32 ;  /* 0x0000002000007844 */ /* 0x0083e80000000200 */
[----:B0-----:R-:W-:Y:S04]  /*4d2a0*/  STL.64 [R1+0x260], R16 ;  /* 0x0002601001007387 */ /* 0x001fe80000100a00 */
[----:B------:R-:W-:Y:S01]  /*4d2b0*/  STL.64 [R1+0x268], R18 ;  /* 0x0002681201007387 */ /* 0x000fe20000100a00 */
[----:B------:R-:W-:-:S03]  /*4d2c0*/  NOP ;  /* 0x0000000000007918 */ /* 0x000fc60000000000 */
[----:B------:R-:W0:Y:S01]  /*4d2d0*/  LDS.128 R16, [R0] ;  /* 0x0000000000107984 */ /* 0x000e220000000c00 */
[----:B------:R-:W-:-:S03]  /*4d2e0*/  NOP ;  /* 0x0000000000007918 */ /* 0x000fc60000000000 */
[----:B-1----:R-:W3:Y:S04]  /*4d2f0*/  LDL.LU R32, [R1+0x640] ;  /* 0x0006400001207983 */ /* 0x002ee80000300800 */
[----:B------:R-:W3:Y:S04]  /*4d300*/  LDL.LU R33, [R1+0x644] ;  /* 0x0006440001217983 */ /* 0x000ee80000300800 */
[----:B------:R-:W3:Y:S04]  /*4d310*/  LDL.LU R34, [R1+0x648] ;  /* 0x0006480001227983 */ /* 0x000ee80000300800 */
[----:B------:R-:W3:Y:S04]  /*4d320*/  LDL.LU R35, [R1+0x64c] ;  /* 0x00064c0001237983 */ /* 0x000ee80000300800 */
[----:B0-----:R0:W-:Y:S04]  /*4d330*/  STL.64 [R1+0x270], R16 ;  /* 0x0002701001007387 */ /* 0x0011e80000100a00 */
[----:B------:R1:W-:Y:S04]  /*4d340*/  STL.64 [R1+0x278], R18 ;  /* 0x0002781201007387 */ /* 0x0003e80000100a00 */
[----:B------:R-:W3:Y:S04]  /*4d350*/  LDL.LU R36, [R1+0x5e0] ;  /* 0x0005e00001247983 */ /* 0x000ee80000300800 */
[----:B------:R-:W3:Y:S04]  /*4d360*/  LDL.LU R37, [R1+0x5e4] ;  /* 0x0005e40001257983 */ /* 0x000ee80000300800 */
[----:B------:R-:W3:Y:S04]  /*4d370*/  LDL.LU R38, [R1+0x5e8] ;  /* 0x0005e80001267983 */ /* 0x000ee80000300800 */
[----:B------:R-:W3:Y:S04]  /*4d380*/  LDL.LU R39, [R1+0x5ec] ;  /* 0x0005ec0001277983 */ /* 0x000ee80000300800 */
        /* <DEDUP_REMOVED lines=12> */
[----:B-1----:R0:W-:Y:S04]  /*4d450*/  STL.64 [R1+0x290], R20 ;  /* 0x0002901401007387 */ /* 0x0021e80000100a00 */
[----:B------:R1:W-:Y:S04]  /*4d460*/  STL.64 [R1+0x298], R22 ;  /* 0x0002981601007387 */ /* 0x0003e80000100a00 */
        /* <DEDUP_REMOVED lines=22> */
[----:B------:R-:W-:Y:S01]  /*4d5d0*/  STSM.16.M88.4 [R0], R36 ;  /* 0x0000002400007844 */ /* 0x000fe20000000200 */
[----:B------:R-:W-:-:S03]  /*4d5e0*/  NOP ;  /* 0x0000000000007918 */ /* 0x000fc60000000000 */
[----:B------:R-:W0:Y:S01]  /*4d5f0*/  LDS.128 R36, [R0] ;  /* 0x0000000000247984 */ /* 0x000e220000000c00 */
[----:B------:R-:W-:-:S03]  /*4d600*/  NOP ;  /* 0x0000000000007918 */ /* 0x000fc60000000000 */
[----:B------:R-:W-:Y:S01]  /*4d610*/  STSM.16.M88.4 [R0], R16 ;  /* 0x0000001000007844 */ /* 0x000fe20000000200 */
[----:B------:R-:W-:-:S03]  /*4d620*/  NOP ;  /* 0x0000000000007918 */ /* 0x000fc60000000000 */
[----:B------:R-:W2:Y:S01]  /*4d630*/  LDS.128 R16, [R0] ;  /* 0x0000000000107984 */ /* 0x000ea20000000c00 */
[----:B------:R-:W-:-:S03]  /*4d640*/  NOP ;  /* 0x0000000000007918 */ /* 0x000fc60000000000 */
[----:B-1----:R-:W-:Y:S04]  /*4d650*/  STL.64 [R1+0x2a0], R40 ;  /* 0x0002a02801007387 */ /* 0x002fe80000100a00 */
[----:B------:R-:W-:Y:S04]  /*4d660*/  STL.64 [R1+0x2a8], R42 ;  /* 0x0002a82a01007387 */ /* 0x000fe80000100a00 */
[----:B0-----:R-:W-:Y:S04]  /*4d670*/  STL.64 [R1+0x2b0], R36 ;  /* 0x0002b02401007387 */ /* 0x001fe80000100a00 */
[----:B------:R-:W-:Y:S04]  /*4d680*/  STL.64 [R1+0x2b8], R38 ;  /* 0x0002b82601007387 */ /* 0x000fe80000100a00 */
[----:B--2---:R0:W-:Y:S04]  /*4d690*/  STSM.16.M88.4 [R0], R44 ;  /* 0x0000002c00007844 */ /* 0x0041e80000000200 */
[----:B------:R-:W-:Y:S04]  /*4d6a0*/  STL.64 [R1+0x250], R16 ;  /* 0x0002501001007387 */ /* 0x000fe80000100a00 */
[----:B------:R-:W-:Y:S01]  /*4d6b0*/  STL.64 [R1+0x258], R18 ;  /* 0x0002581201007387 */ /* 0x000fe20000100a00 */
        /* <DEDUP_REMOVED lines=9> */
[----:B-1----:R-:W-:Y:S04]  /*4d750*/  STL.64 [R1+0x240], R16 ;  /* 0x0002401001007387 */ /* 0x002fe80000100a00 */
[----:B------:R-:W-:Y:S04]  /*4d760*/  STL.64 [R1+0x248], R18 ;  /* 0x0002481201007387 */ /* 0x000fe80000100a00 */
[----:B------:R-:W0:Y:S01]  /*4d770*/  LDS.128 R16, [R0] ;  /* 0x0000000000107984 */ /* 0x000e220000000c00 */
[----:B------:R-:W-:-:S03]  /*4d780*/  NOP ;  /* 0x0000000000007918 */ /* 0x000fc60000000000 */
[----:B0-----:R-:W-:Y:S04]  /*4d790*/  STL.64 [R1+0x2e0], R16 ;  /* 0x0002e01001007387 */ /* 0x001fe80000100a00 */
[----:B----4-:R0:W-:Y:S04]  /*4d7a0*/  STSM.16.M88.4 [R0], R24 ;  /* 0x0000001800007844 */ /* 0x0101e80000000200 */
[----:B------:R-:W-:Y:S01]  /*4d7b0*/  STL.64 [R1+0x2e8], R18 ;  /* 0x0002e81201007387 */ /* 0x000fe20000100a00 */
        /* <DEDUP_REMOVED lines=61> */
[----:B---3--:R-:W-:Y:S04]  /*4db90*/  STL.64 [R1+0x2d0], R16 ;  /* 0x0002d01001007387 */ /* 0x008fe80000100a00 */
[----:B------:R-:W-:Y:S04]  /*4dba0*/  STL.64 [R1+0x2d8], R18 ;  /* 0x0002d81201007387 */ /* 0x000fe80000100a00 */
[----:B------:R0:W-:Y:S01]  /*4dbb0*/  STSM.16.M88.4 [R0], R32 ;  /* 0x0000002000007844 */ /* 0x0001e20000000200 */
        /* <DEDUP_REMOVED lines=9> */
[----:B-1----:R-:W-:Y:S04]  /*4dc50*/  STL.64 [R1+0x2c0], R16 ;  /* 0x0002c01001007387 */ /* 0x002fe80000100a00 */
[----:B------:R-:W-:Y:S04]  /*4dc60*/  STL.64 [R1+0x2c8], R18 ;  /* 0x0002c81201007387 */ /* 0x000fe80000100a00 */
[----:B------:R-:W0:Y:S01]  /*4dc70*/  LDS.128 R16, [R0] ;  /* 0x0000000000107984 */ /* 0x000e220000000c00 */
[----:B------:R-:W-:-:S03]  /*4dc80*/  NOP ;  /* 0x0000000000007918 */ /* 0x000fc60000000000 */
[----:B0-----:R-:W-:Y:S04]  /*4dc90*/  STL.64 [R1+0x360], R16 ;  /* 0x0003601001007387 */ /* 0x001fe80000100a00 */
        /* <DEDUP_REMOVED lines=58> */
[----:B------:R-:W2:Y:S04]  /*4e040*/  LDL.LU R45, [R1+0x834] ;  /* 0x00083400012d7983 */ /* 0x000ea80000300800 */
[----:B------:R-:W2:Y:S04]  /*4e050*/  LDL.LU R46, [R1+0x838] ;  /* 0x00083800012e7983 */ /* 0x000ea80000300800 */
[----:B------:R-:W2:Y:S04]  /*4e060*/  LDL.LU R47, [R1+0x83c] ;  /* 0x00083c00012f7983 */ /* 0x000ea80000300800 */
[----:B0-----:R-:W-:Y:S04]  /*4e070*/  STL.64 [R1+0x3b0], R36 ;  /* 0x0003b02401007387 */ /* 0x001fe80000100a00 */
[----:B------:R-:W-:Y:S04]  /*4e080*/  STL.64 [R1+0x3b8], R38 ;  /* 0x0003b82601007387 */ /* 0x000fe80000100a00 */
[----:B----4-:R-:W-:Y:S04]  /*4e090*/  STL.64 [R1+0x350], R16 ;  /* 0x0003501001007387 */ /* 0x010fe80000100a00 */
[----:B------:R0:W-:Y:S04]  /*4e0a0*/  STSM.16.M88.4 [R0], R24 ;  /* 0x0000001800007844 */ /* 0x0001e80000000200 */
[----:B------:R-:W-:Y:S01]  /*4e0b0*/  STL.64 [R1+0x358], R18 ;  /* 0x0003581201007387 */ /* 0x000fe20000100a00 */
[----:B------:R-:W-:-:S03]  /*4e0c0*/  NOP ;  /* 0x0000000000007918 */ /* 0x000fc60000000000 */
[----:B------:R-:W1:Y:S01]  /*4e0d0*/  LDS.128 R16, [R0] ;  /* 0x0000000000107984 */ /* 0x000e620000000c00 */
[----:B------:R-:W-:-:S03]  /*4e0e0*/  NOP ;  /* 0x0000000000007918 */ /* 0x000fc60000000000 */
[----:B0-----:R-:W4:Y:S04]  /*4e0f0*/  LDL.LU R24, [R1+0x840] ;  /* 0x0008400001187983 */ /* 0x001f280000300800 */
[----:B-1----:R-:W-:Y:S04]  /*4e100*/  STL.64 [R1+0x340], R16 ;  /* 0x0003401001007387 */ /* 0x002fe80000100a00 */
[----:B------:R-:W-:Y:S04]  /*4e110*/  STL.64 [R1+0x348], R18 ;  /* 0x0003481201007387 */ /* 0x000fe80000100a00 */
[----:B------:R-:W4:Y:S04]  /*4e120*/  LDL.LU R25, [R1+0x844] ;  /* 0x0008440001197983 */ /* 0x000f280000300800 */
[----:B------:R-:W4:Y:S04]  /*4e130*/  LDL.LU R26, [R1+0x848] ;  /* 0x00084800011a7983 */ /* 0x000f280000300800 */
[----:B------:R-:W4:Y:S04]  /*4e140*/  LDL.LU R27, [R1+0x84c] ;  /* 0x00084c00011b7983 */ /* 0x000f280000300800 */
[----:B------:R-:W-:Y:S01]  /*4e150*/  STSM.16.M88.4 [R0], R20 ;  /* 0x0000001400007844 */ /* 0x000fe20000000200 */
[----:B------:R-:W-:-:S03]  /*4e160*/  NOP ;  /* 0x0000000000007918 */ /* 0x000fc60000000000 */
[----:B------:R-:W0:Y:S01]  /*4e170*/  LDS.128 R16, [R0] ;  /* 0x0000000000107984 */ /* 0x000e220000000c00 */
[----:B------:R-:W-:-:S03]  /*4e180*/  NOP ;  /* 0x0000000000007918 */ /* 0x000fc60000000000 */
[----:B---3--:R1:W-:Y:S04]  /*4e190*/  STSM.16.M88.4 [R0], R32 ;  /* 0x0000002000007844 */ /* 0x0083e80000000200 */
[----:B0-----:R-:W-:Y:S04]  /*4e1a0*/  STL.64 [R1+0x3e0], R16 ;  /* 0x0003e01001007387 */ /* 0x001fe80000100a00 */
[----:B------:R-:W-:Y:S01]  /*4e1b0*/  STL.64 [R1+0x3e8], R18 ;  /* 0x0003e81201007387 */ /* 0x000fe20000100a00 */
[----:B------:R-:W-:-:S03]  /*4e1c0*/  NOP ;  /* 0x0000000000007918 */ /* 0x000fc60000000000 */
[----:B-1----:R-:W3:Y:S04]  /*4e1d0*/  LDL.LU R32, [R1+0x8b0] ;  /* 0x0008b00001207983 */ /* 0x002ee80000300800 */
[----:B------:R-:W3:Y:S04]  /*4e1e0*/  LDL.LU R33, [R1+0x8b4] ;  /* 0x0008b40001217983 */ /* 0x000ee80000300800 */
[----:B------:R-:W0:Y:S01]  /*4e1f0*/  LDS.128 R16, [R0] ;  /* 0x0000000000107984 */ /* 0x000e220000000c00 */
[----:B------:R-:W-:-:S03]  /*4e200*/  NOP ;  /* 0x0000000000007918 */ /* 0x000fc60000000000 */
[----:B------:R-:W3:Y:S04]  /*4e210*/  LDL.LU R34, [R1+0x8b8] ;  /* 0x0008b80001227983 */ /* 0x000ee80000300800 */
[----:B------:R-:W3:Y:S04]  /*4e220*/  LDL.LU R35, [R1+0x8bc] ;  /* 0x0008bc0001237983 */ /* 0x000ee80000300800 */
[----:B0-----:R0:W-:Y:S04]  /*4e230*/  STL.64 [R1+0x3d0], R16 ;  /* 0x0003d01001007387 */ /* 0x0011e80000100a00 */
[----:B------:R1:W-:Y:S04]  /*4e240*/  STL.64 [R1+0x3d8], R18 ;  /* 0x0003d81201007387 */ /* 0x0003e80000100a00 */
[----:B0-----:R-:W3:Y:S04]  /*4e250*/  LDL.LU R16, [R1+0x8a0] ;  /* 0x0008a00001107983 */ /* 0x001ee80000300800 */
[----:B------:R-:W3:Y:S04]  /*4e260*/  LDL.LU R17, [R1+0x8a4] ;  /* 0x0008a40001117983 */ /* 0x000ee80000300800 */
[----:B-1----:R-:W3:Y:S04]  /*4e270*/  LDL.LU R18, [R1+0x8a8] ;  /* 0x0008a80001127983 */ /* 0x002ee80000300800 */
[----:B------:R-:W3:Y:S04]  /*4e280*/  LDL.LU R19, [R1+0x8ac] ;  /* 0x0008ac0001137983 */ /* 0x000ee80000300800 */
[----:B------:R-:W3:Y:S04]  /*4e290*/  LDL.LU R20, [R1+0x860] ;  /* 0x0008600001147983 */ /* 0x000ee80000300800 */
[----:B------:R-:W3:Y:S04]  /*4e2a0*/  LDL.LU R21, [R1+0x864] ;  /* 0x0008640001157983 */ /* 0x000ee80000300800 */
[----:B------:R-:W3:Y:S04]  /*4e2b0*/  LDL.LU R22, [R1+0x868] ;  /* 0x0008680001167983 */ /* 0x000ee80000300800 */
        /* <DEDUP_REMOVED lines=33> */
[----:B-1----:R-:W-:Y:S04]  /*4e4d0*/  STL.64 [R1+0x420], R36 ;  /* 0x0004202401007387 */ /* 0x002fe80000100a00 */
[----:B------:R-:W-:Y:S04]  /*4e4e0*/  STL.64 [R1+0x428], R38 ;  /* 0x0004282601007387 */ /* 0x000fe80000100a00 */
[----:B------:R-:W-:Y:S04]  /*4e4f0*/  STSM.16.M88.4 [R0], R20 ;  /* 0x0000001400007844 */ /* 0x000fe80000000200 */
[----:B0-----:R-:W-:Y:S04]  /*4e500*/  STL.64 [R1+0x410], R16 ;  /* 0x0004101001007387 */ /* 0x001fe80000100a00 */
[----:B------:R-:W-:Y:S01]  /*4e510*/  STL.64 [R1+0x418], R18 ;  /* 0x0004181201007387 */ /* 0x000fe20000100a00 */
[----:B------:R-:W-:-:S03]  /*4e520*/  NOP ;  /* 0x0000000000007918 */ /* 0x000fc60000000000 */
        /* <DEDUP_REMOVED lines=78> */
[----:B------:R-:W3:Y:S04]  /*4ea10*/  LDL.LU R34, [R1+0x9c8] ;  /* 0x0009c80001227983 */ /* 0x000ee80000300800 */
[----:B------:R-:W3:Y:S04]  /*4ea20*/  LDL.LU R35, [R1+0x9cc] ;  /* 0x0009cc0001237983 */ /* 0x000ee80000300800 */
        /* <DEDUP_REMOVED lines=62> */
[----:B----4-:R1:W-:Y:S04]  /*4ee10*/  STSM.16.M88.4 [R0], R24 ;  /* 0x0000001800007844 */ /* 0x0103e80000000200 */
[----:B0-----:R-:W-:Y:S04]  /*4ee20*/  STL.64 [R1+0x510], R16 ;  /* 0x0005101001007387 */ /* 0x001fe80000100a00 */
[----:B------:R-:W-:Y:S01]  /*4ee30*/  STL.64 [R1+0x518], R18 ;  /* 0x0005181201007387 */ /* 0x000fe20000100a00 */
[----:B------:R-:W-:-:S03]  /*4ee40*/  NOP ;  /* 0x0000000000007918 */ /* 0x000fc60000000000 */
[----:B-1----:R-:W4:Y:S04]  /*4ee50*/  LDL.LU R24, [R1+0xad0] ;  /* 0x000ad00001187983 */ /* 0x002f280000300800 */
[----:B------:R-:W4:Y:S04]  /*4ee60*/  LDL.LU R25, [R1+0xad4] ;  /* 0x000ad40001197983 */ /* 0x000f280000300800 */
[----:B------:R-:W4:Y:S04]  /*4ee70*/  LDL.LU R26, [R1+0xad8] ;  /* 0x000ad800011a7983 */ /* 0x000f280000300800 */
[----:B------:R-:W0:Y:S01]  /*4ee80*/  LDS.128 R16, [R0] ;  /* 0x0000000000107984 */ /* 0x000e220000000c00 */
[----:B------:R-:W-:-:S03]  /*4ee90*/  NOP ;  /* 0x0000000000007918 */ /* 0x000fc60000000000 */
[----:B------:R-:W4:Y:S04]  /*4eea0*/  LDL.LU R27, [R1+0xadc] ;  /* 0x000adc00011b7983 */ /* 0x000f280000300800 */
[----:B0-----:R-:W-:Y:S04]  /*4eeb0*/  STL.64 [R1+0x500], R16 ;  /* 0x0005001001007387 */ /* 0x001fe80000100a00 */
        /* <DEDUP_REMOVED lines=59> */
[----:B--2---:R1:W-:Y:S04]  /*4f270*/  STSM.16.M88.4 [R0], R44 ;  /* 0x0000002c00007844 */ /* 0x0043e80000000200 */
[----:B0-----:R-:W-:Y:S04]  /*4f280*/  STL.64 [R1+0x590], R16 ;  /* 0x0005901001007387 */ /* 0x001fe80000100a00 */
        /* <DEDUP_REMOVED lines=8> */
[----:B0-----:R-:W-:Y:S04]  /*4f310*/  STL.64 [R1+0x580], R16 ;  /* 0x0005801001007387 */ /* 0x001fe80000100a00 */
        /* <DEDUP_REMOVED lines=129> */
[----:B----4-:R-:W-:Y:S04]  /*4fb30*/  STSM.16.M88.4 [R0], R24 ;  /* 0x0000001800007844 */ /* 0x010fe80000000200 */
[----:B0-----:R-:W-:Y:S04]  /*4fb40*/  STL.64 [R1+0x660], R16 ;  /* 0x0006601001007387 */ /* 0x001fe80000100a00 */
[----:B------:R-:W-:Y:S01]  /*4fb50*/  STL.64 [R1+0x668], R18 ;  /* 0x0006681201007387 */ /* 0x000fe20000100a00 */
[----:B------:R-:W-:-:S03]  /*4fb60*/  NOP ;  /* 0x0000000000007918 */ /* 0x000fc60000000000 */
[----:B------:R-:W0:Y:S01]  /*4fb70*/  LDS.128 R16, [R0] ;  /* 0x0000000000107984 */ /* 0x000e220000000c00 */
[----:B------:R-:W-:-:S03]  /*4fb80*/  NOP ;  /* 0x0000000000007918 */ /* 0x000fc60000000000 */
[----:B------:R-:W4:Y:S04]  /*4fb90*/  LDL.LU R20, [R1+0x1090] ;  /* 0x0010900001147983 */ /* 0x000f280000300800 */
[----:B0-----:R-:W-:Y:S04]  /*4fba0*/  STL.64 [R1+0x650], R16 ;  /* 0x0006501001007387 */ /* 0x001fe80000100a00 */
[----:B------:R-:W-:Y:S04]  /*4fbb0*/  STL.64 [R1+0x658], R18 ;  /* 0x0006581201007387 */ /* 0x000fe80000100a00 */
[----:B------:R-:W4:Y:S04]  /*4fbc0*/  LDL.LU R21, [R1+0x1094] ;  /* 0x0010940001157983 */ /* 0x000f280000300800 */
[----:B------:R-:W4:Y:S04]  /*4fbd0*/  LDL.LU R22, [R1+0x1098] ;  /* 0x0010980001167983 */ /* 0x000f280000300800 */
[----:B------:R-:W4:Y:S04]  /*4fbe0*/  LDL.LU R23, [R1+0x109c] ;  /* 0x00109c0001177983 */ /* 0x000f280000300800 */
[----:B------:R-:W4:Y:S04]  /*4fbf0*/  LDL.LU R24, [R1+0x10a0] ;  /* 0x0010a00001187983 */ /* 0x000f280000300800 */
[----:B------:R-:W4:Y:S04]  /*4fc00*/  LDL.LU R25, [R1+0x10a4] ;  /* 0x0010a40001197983 */ /* 0x000f280000300800 */
[----:B------:R-:W4:Y:S04]  /*4fc10*/  LDL.LU R26, [R1+0x10a8] ;  /* 0x0010a800011a7983 */ /* 0x000f280000300800 */
[----:B------:R-:W4:Y:S04]  /*4fc20*/  LDL.LU R27, [R1+0x10ac] ;  /* 0x0010ac00011b7983 */ /* 0x000f280000300800 */
[----:B---3--:R-:W-:Y:S01]  /*4fc30*/  STSM.16.M88.4 [R0], R32 ;  /* 0x0000002000007844 */ /* 0x008fe20000000200 */
        /* <DEDUP_REMOVED lines=21> */
[----:B-1----:R-:W-:Y:S04]  /*4fd90*/  STL [R1+0x1f78], R33 ;  /* 0x001f782101007387 */ /* 0x002fe80000100800 */
[----:B------:R-:W-:Y:S04]  /*4fda0*/  STL [R1+0x1f70], R34 ;  /* 0x001f702201007387 */ /* 0x000fe80000100800 */
[----:B------:R-:W-:Y:S04]  /*4fdb0*/  STL [R1+0x1f6c], R35 ;  /* 0x001f6c2301007387 */ /* 0x000fe80000100800 */
[----:B----4-:R-:W-:Y:S01]  /*4fdc0*/  STSM.16.M88.4 [R0], R20 ;  /* 0x0000001400007844 */ /* 0x010fe20000000200 */
[----:B------:R-:W-:-:S03]  /*4fdd0*/  NOP ;  /* 0x0000000000007918 */ /* 0x000fc60000000000 */
[----:B------:R-:W0:Y:S01]  /*4fde0*/  LDS.128 R36, [R0] ;  /* 0x0000000000247984 */ /* 0x000e220000000c00 */
[----:B------:R-:W-:-:S03]  /*4fdf0*/  NOP ;  /* 0x0000000000007918 */ /* 0x000fc60000000000 */
[----:B0-----:R-:W-:Y:S04]  /*4fe00*/  STL [R1+0x1f74], R38 ;  /* 0x001f742601007387 */ /* 0x001fe80000100800 */
[----:B------:R-:W-:Y:S04]  /*4fe10*/  STL [R1+0x1f68], R39 ;  /* 0x001f682701007387 */ /* 0x000fe80000100800 */
[----:B------:R-:W4:Y:S04]  /*4fe20*/  LDL.LU R20, [R1+0x10f0] ;  /* 0x0010f00001147983 */ /* 0x000f280000300800 */
[----:B------:R-:W4:Y:S04]  /*4fe30*/  LDL.LU R21, [R1+0x10f4] ;  /* 0x0010f40001157983 */ /* 0x000f280000300800 */
[----:B------:R-:W4:Y:S04]  /*4fe40*/  LDL.LU R22, [R1+0x10f8] ;  /* 0x0010f80001167983 */ /* 0x000f280000300800 */
[----:B------:R-:W4:Y:S04]  /*4fe50*/  LDL.LU R23, [R1+0x10fc] ;  /* 0x0010fc0001177983 */ /* 0x000f280000300800 */
[----:B------:R0:W-:Y:S01]  /*4fe60*/  STSM.16.M88.4 [R0], R24 ;  /* 0x0000001800007844 */ /* 0x0001e20000000200 */
[----:B------:R-:W-:-:S03]  /*4fe70*/  NOP ;  /* 0x0000000000007918 */ /* 0x000fc60000000000 */
[----:B------:R-:W-:Y:S01]  /*4fe80*/  LDS.128 R40, [R0] ;  /* 0x0000000000287984 */ /* 0x000fe20000000c00 */
[----:B------:R-:W-:-:S03]  /*4fe90*/  NOP ;  /* 0x0000000000007918 */ /* 0x000fc60000000000 */
[----:B0-----:R-:W4:Y:S04]  /*4fea0*/  LDL.LU R24, [R1+0x1110] ;  /* 0x0011100001187983 */ /* 0x001f280000300800 */
[----:B------:R-:W4:Y:S04]  /*4feb0*/  LDL.LU R25, [R1+0x1114] ;  /* 0x0011140001197983 */ /* 0x000f280000300800 */
[----:B------:R-:W4:Y:S04]  /*4fec0*/  LDL.LU R26, [R1+0x1118] ;  /* 0x00111800011a7983 */ /* 0x000f280000300800 */
[----:B------:R-:W4:Y:S04]  /*4fed0*/  LDL.LU R27, [R1+0x111c] ;  /* 0x00111c00011b7983 */ /* 0x000f280000300800 */
[----:B--2---:R-:W-:Y:S01]  /*4fee0*/  STSM.16.M88.4 [R0], R44 ;  /* 0x0000002c00007844 */ /* 0x004fe20000000200 */
[----:B------:R-:W-:-:S03]  /*4fef0*/  NOP ;  /* 0x0000000000007918 */ /* 0x000fc60000000000 */
[----:B------:R-:W-:Y:S01]  /*4ff00*/  LDS.128 R44, [R0] ;  /* 0x00000000002c7984 */ /* 0x000fe20000000c00 */
[----:B------:R-:W-:-:S03]  /*4ff10*/  NOP ;  /* 0x0000000000007918 */ /* 0x000fc60000000000 */
[----:B---3--:R-:W-:Y:S01]  /*4ff20*/  STSM.16.M88.4 [R0], R48 ;  /* 0x0000003000007844 */ /* 0x008fe20000000200 */
[----:B------:R-:W-:-:S03]  /*4ff30*/  NOP ;  /* 0x0000000000007918 */ /* 0x000fc60000000000 */
[----:B------:R-:W0:Y:S01]  /*4ff40*/  LDS.128 R48, [R0] ;  /* 0x0000000000307984 */ /* 0x000e220000000c00 */
[----:B------:R-:W-:-:S03]  /*4ff50*/  NOP ;  /* 0x0000000000007918 */ /* 0x000fc60000000000 */
[----:B0-----:R0:W-:Y:S04]  /*4ff60*/  STL.64 [R1+0x690], R48 ;  /* 0x0006903001007387 */ /* 0x0011e80000100a00 */
[----:B------:R1:W-:Y:S04]  /*4ff70*/  STL.64 [R1+0x698], R50 ;  /* 0x0006983201007387 */ /* 0x0003e80000100a00 */
[----:B------:R-:W2:Y:S04]  /*4ff80*/  LDL.LU R56, [R1+0x1190] ;  /* 0x0011900001387983 */ /* 0x000ea80000300800 */
[----:B------:R-:W2:Y:S04]  /*4ff90*/  LDL.LU R57, [R1+0x1194] ;  /* 0x0011940001397983 */ /* 0x000ea80000300800 */
[----:B------:R-:W2:Y:S04]  /*4ffa0*/  LDL.LU R58, [R1+0x1198] ;  /* 0x00119800013a7983 */ /* 0x000ea80000300800 */
[----:B------:R-:W2:Y:S04]  /*4ffb0*/  LDL.LU R59, [R1+0x119c] ;  /* 0x00119c00013b7983 */ /* 0x000ea80000300800 */
[----:B0-----:R-:W3:Y:S04]  /*4ffc0*/  LDL.LU R48, [R1+0x1180] ;  /* 0x0011800001307983 */ /* 0x001ee80000300800 */
[----:B------:R-:W3:Y:S04]  /*4ffd0*/  LDL.LU R49, [R1+0x1184] ;  /* 0x0011840001317983 */ /* 0x000ee80000300800 */
[----:B-1----:R-:W3:Y:S04]  /*4ffe0*/  LDL.LU R50, [R1+0x1188] ;  /* 0x0011880001327983 */ /* 0x002ee80000300800 */
[----:B------:R-:W3:Y:S04]  /*4fff0*/  LDL.LU R51, [R1+0x118c] ;  /* 0x00118c0001337983 */ /* 0x000ee80000300800 */
[----:B------:R-:W-:Y:S01]  /*50000*/  STSM.16.M88.4 [R0], R16 ;  /* 0x0000001000007844 */ /* 0x000fe20000000200 */
[----:B------:R-:W-:-:S03]  /*50010*/  NOP ;  /* 0x0000000000007918 */ /* 0x000fc60000000000 */
[----:B------:R-:W0:Y:S01]  /*50020*/  LDS.128 R16, [R0] ;  /* 0x0000000000107984 */ /* 0x000e220000000c00 */
[----:B------:R-:W-:-:S03]  /*50030*/  NOP ;  /* 0x0000000000007918 */ /* 0x000fc60000000000 */
[----:B0-----:R0:W-:Y:S04]  /*50040*/  STL.64 [R1+0x6a0], R16 ;  /* 0x0006a01001007387 */ /* 0x0011e80000100a00 */
[----:B------:R1:W-:Y:S04]  /*50050*/  STL.64 [R1+0x6a8], R18 ;  /* 0x0006a81201007387 */ /* 0x0003e80000100a00 */
[----:B0-----:R-:W3:Y:S04]  /*50060*/  LDL.LU R16, [R1+0x1160] ;  /* 0x0011600001107983 */ /* 0x001ee80000300800 */
[----:B------:R-:W3:Y:S04]  /*50070*/  LDL.LU R17, [R1+0x1164] ;  /* 0x0011640001117983 */ /* 0x000ee80000300800 */
[----:B-1----:R-:W3:Y:S04]  /*50080*/  LDL.LU R18, [R1+0x1168] ;  /* 0x0011680001127983 */ /* 0x002ee80000300800 */
[----:B------:R-:W3:Y:S04]  /*50090*/  LDL.LU R19, [R1+0x116c] ;  /* 0x00116c0001137983 */ /* 0x000ee80000300800 */
[----:B----4-:R-:W-:Y:S01]  /*500a0*/  STSM.16.M88.4 [R0], R20 ;  /* 0x0000001400007844 */ /* 0x010fe20000000200 */
[----:B------:R-:W-:-:S03]  /*500b0*/  NOP ;  /* 0x0000000000007918 */ /* 0x000fc60000000000 */
[----:B------:R-:W0:Y:S01]  /*500c0*/  LDS.128 R20, [R0] ;  /* 0x0000000000147984 */ /* 0x000e220000000c00 */
[----:B------:R-:W-:-:S03]  /*500d0*/  NOP ;  /* 0x0000000000007918 */ /* 0x000fc60000000000 */
[----:B------:R-:W-:Y:S01]  /*500e0*/  STSM.16.M88.4 [R0], R24 ;  /* 0x0000001800007844 */ /* 0x000fe20000000200 */
[----:B------:R-:W-:-:S03]  /*500f0*/  NOP ;  /* 0x0000000000007918 */ /* 0x000fc60000000000 */
[----:B------:R-:W1:Y:S01]  /*50100*/  LDS.128 R52, [R0] ;  /* 0x0000000000347984 */ /* 0x000e620000000c00 */
[----:B------:R-:W-:-:S03]  /*50110*/  NOP ;  /* 0x0000000000007918 */ /* 0x000fc60000000000 */
[----:B0-----:R0:W-:Y:S04]  /*50120*/  STL.64 [R1+0x6c0], R20 ;  /* 0x0006c01401007387 */ /* 0x0011e80000100a00 */
[----:B------:R4:W-:Y:S04]  /*50130*/  STL.64 [R1+0x6c8], R22 ;  /* 0x0006c81601007387 */ /* 0x0009e80000100a00 */
[----:B0-----:R-:W3:Y:S04]  /*50140*/  LDL.LU R20, [R1+0x1140] ;  /* 0x0011400001147983 */ /* 0x001ee80000300800 */
[----:B------:R-:W3:Y:S04]  /*50150*/  LDL.LU R21, [R1+0x1144] ;  /* 0x0011440001157983 */ /* 0x000ee80000300800 */
[----:B----4-:R-:W4:Y:S04]  /*50160*/  LDL.LU R22, [R1+0x1148] ;  /* 0x0011480001167983 */ /* 0x010f280000300800 */
[----:B------:R-:W4:Y:S04]  /*50170*/  LDL.LU R23, [R1+0x114c] ;  /* 0x00114c0001177983 */ /* 0x000f280000300800 */
[----:B------:R-:W4:Y:S04]  /*50180*/  LDL.LU R24, [R1+0x11a0] ;  /* 0x0011a00001187983 */ /* 0x000f280000300800 */
[----:B------:R-:W4:Y:S04]  /*50190*/  LDL.LU R25, [R1+0x11a4] ;  /* 0x0011a40001197983 */ /* 0x000f280000300800 */
[----:B------:R-:W4:Y:S04]  /*501a0*/  LDL.LU R26, [R1+0x11a8] ;  /* 0x0011a800011a7983 */ /* 0x000f280000300800 */
[----:B------:R-:W4:Y:S04]  /*501b0*/  LDL.LU R27, [R1+0x11ac] ;  /* 0x0011ac00011b7983 */ /* 0x000f280000300800 */
[----:B-1----:R-:W-:Y:S04]  /*501c0*/  STL.64 [R1+0x6b0], R52 ;  /* 0x0006b03401007387 */ /* 0x002fe80000100a00 */
[----:B------:R-:W-:Y:S04]  /*501d0*/  STL.64 [R1+0x6b8], R54 ;  /* 0x0006b83601007387 */ /* 0x000fe80000100a00 */
[----:B--2---:R-:W-:Y:S01]  /*501e0*/  STSM.16.M88.4 [R0], R56 ;  /* 0x0000003800007844 */ /* 0x004fe20000000200 */
[----:B------:R-:W-:-:S03]  /*501f0*/  NOP ;  /* 0x0000000000007918 */ /* 0x000fc60000000000 */
[----:B------:R-:W0:Y:S01]  /*50200*/  LDS.128 R52, [R0] ;  /* 0x0000000000347984 */ /* 0x000e220000000c00 */
[----:B------:R-:W-:-:S03]  /*50210*/  NOP ;  /* 0x0000000000007918 */ /* 0x000fc60000000000 */
[----:B---3--:R1:W-:Y:S04]  /*50220*/  STSM.16.M88.4 [R0], R48 ;  /* 0x0000003000007844 */ /* 0x0083e80000000200 */
        /* <DEDUP_REMOVED lines=9> */
[----:B------:R1:W-:Y:S04]  /*502c0*/  STSM.16.M88.4 [R0], R16 ;  /* 0x0000001000007844 */ /* 0x0003e80000000200 */
[----:B0-----:R-:W-:Y:S04]  /*502d0*/  STL.64 [R1+0x6e0], R52 ;  /* 0x0006e03401007387 */ /* 0x001fe80000100a00 */
[----:B------:R-:W-:Y:S01]  /*502e0*/  STL.64 [R1+0x6e8], R54 ;  /* 0x0006e83601007387 */ /* 0x000fe20000100a00 */
[----:B------:R-:W-:-:S03]  /*502f0*/  NOP ;  /* 0x0000000000007918 */ /* 0x000fc60000000000 */
[----:B------:R-:W0:Y:S01]  /*50300*/  LDS.128 R52, [R0] ;  /* 0x0000000000347984 */ /* 0x000e220000000c00 */
[----:B------:R-:W-:-:S03]  /*50310*/  NOP ;  /* 0x0000000000007918 */ /* 0x000fc60000000000 */
[----:B-1----:R-:W3:Y:S04]  /*50320*/  LDL.LU R16, [R1+0x11c0] ;  /* 0x0011c00001107983 */ /* 0x002ee80000300800 */
[----:B----4-:R-:W-:Y:S01]  /*50330*/  STSM.16.M88.4 [R0], R20 ;  /* 0x0000001400007844 */ /* 0x010fe20000000200 */
[----:B------:R-:W-:-:S03]  /*50340*/  NOP ;  /* 0x0000000000007918 */ /* 0x000fc60000000000 */
[----:B------:R-:W1:Y:S01]  /*50350*/  LDS.128 R20, [R0] ;  /* 0x0000000000147984 */ /* 0x000e620000000c00 */
[----:B------:R-:W-:-:S03]  /*50360*/  NOP ;  /* 0x0000000000007918 */ /* 0x000fc60000000000 */
[----:B------:R-:W-:Y:S01]  /*50370*/  STSM.16.M88.4 [R0], R24 ;  /* 0x0000001800007844 */ /* 0x000fe20000000200 */
[----:B------:R-:W-:-:S03]  /*50380*/  NOP ;  /* 0x0000000000007918 */ /* 0x000fc60000000000 */
[----:B------:R-:W4:Y:S01]  /*50390*/  LDS.128 R56, [R0] ;  /* 0x0000000000387984 */ /* 0x000f220000000c00 */
[----:B------:R-:W-:-:S03]  /*503a0*/  NOP ;  /* 0x0000000000007918 */ /* 0x000fc60000000000 */
[----:B0-----:R-:W-:Y:S04]  /*503b0*/  STL.64 [R1+0x700], R52 ;  /* 0x0007003401007387 */ /* 0x001fe80000100a00 */
[----:B------:R-:W-:Y:S04]  /*503c0*/  STL.64 [R1+0x708], R54 ;  /* 0x0007083601007387 */ /* 0x000fe80000100a00 */
        /* <DEDUP_REMOVED lines=13> */
[----:B------:R-:W3:Y:S04]  /*504a0*/  LDL.LU R52, [R1+0x11e0] ;  /* 0x0011e00001347983 */ /* 0x000ee80000300800 */
[----:B----4-:R0:W-:Y:S04]  /*504b0*/  STL.64 [R1+0x760], R56 ;  /* 0x0007603801007387 */ /* 0x0101e80000100a00 */
        /* <DEDUP_REMOVED lines=8> */
[----:B--2---:R-:W-:Y:S01]  /*50540*/  STSM.16.M88.4 [R0], R48 ;  /* 0x0000003000007844 */ /* 0x004fe20000000200 */
[----:B------:R-:W-:-:S03]  /*50550*/  NOP ;  /* 0x0000000000007918 */ /* 0x000fc60000000000 */
        /* <DEDUP_REMOVED lines=8> */
[----:B------:R-:W2:Y:S04]  /*505e0*/  LDL R30, [R1+0x1054] ;  /* 0x00105400011e7983 */ /* 0x000ea80000100800 */
[----:B---3--:R-:W-:Y:S01]  /*505f0*/  STSM.16.M88.4 [R0], R16 ;  /* 0x0000001000007844 */ /* 0x008fe20000000200 */
        /* <DEDUP_REMOVED lines=9> */
[----:B------:R-:W3:Y:S01]  /*50690*/  LDS.128 R24, [R0] ;  /* 0x0000000000187984 */ /* 0x000ee20000000c00 */
[----:B------:R-:W-:-:S03]  /*506a0*/  NOP ;  /* 0x0000000000007918 */ /* 0x000fc60000000000 */
[----:B----4-:R-:W-:Y:S01]  /*506b0*/  STSM.16.M88.4 [R0], R52 ;  /* 0x0000003400007844 */ /* 0x010fe20000000200 */
[----:B------:R-:W-:-:S03]  /*506c0*/  NOP ;  /* 0x0000000000007918 */ /* 0x000fc60000000000 */
[----:B------:R-:W4:Y:S01]  /*506d0*/  LDS.128 R52, [R0] ;  /* 0x0000000000347984 */ /* 0x000f220000000c00 */
[----:B------:R-:W-:-:S03]  /*506e0*/  NOP ;  /* 0x0000000000007918 */ /* 0x000fc60000000000 */
[----:B0-----:R0:W-:Y:S04]  /*506f0*/  STL.64 [R1+0x740], R16 ;  /* 0x0007401001007387 */ /* 0x0011e80000100a00 */
[----:B------:R-:W-:Y:S04]  /*50700*/  STL.64 [R1+0x748], R18 ;  /* 0x0007481201007387 */ /* 0x000fe80000100a00 */
[----:B0-----:R-:W2:Y:S04]  /*50710*/  LDL.LU.64 R16, [R1+0x1fc0] ;  /* 0x001fc00001107983 */ /* 0x001ea80000300a00 */
[----:B-1----:R-:W-:Y:S04]  /*50720*/  STL.64 [R1+0x730], R20 ;  /* 0x0007301401007387 */ /* 0x002fe80000100a00 */
[----:B------:R0:W-:Y:S04]  /*50730*/  STL.64 [R1+0x738], R22 ;  /* 0x0007381601007387 */ /* 0x0001e80000100a00 */
[----:B------:R1:W-:Y:S04]  /*50740*/  STSM.16.M88.4 [R0], R56 ;  /* 0x0000003800007844 */ /* 0x0003e80000000200 */
[----:B0-----:R-:W2:Y:S04]  /*50750*/  LDL.LU R22, [R1+0x1fb8] ;  /* 0x001fb80001167983 */ /* 0x001ea80000300800 */
[----:B------:R-:W2:Y:S04]  /*50760*/  LDL.LU.64 R20, [R1+0x1fb0] ;  /* 0x001fb00001147983 */ /* 0x000ea80000300a00 */
[----:B---3--:R0:W-:Y:S01]  /*50770*/  STL.64 [R1+0x720], R24 ;  /* 0x0007201801007387 */ /* 0x0081e20000100a00 */
[----:B-1----:R-:W1:Y:S03]  /*50780*/  LDC R59, c[0x0][0x3b4] ;  /* 0x0000ed00ff3b7b82 */ /* 0x002e660000000800 */
[----:B------:R3:W-:Y:S04]  /*50790*/  STL.64 [R1+0x728], R26 ;  /* 0x0007281a01007387 */ /* 0x0007e80000100a00 */
[----:B0-----:R-:W2:Y:S04]  /*507a0*/  LDL.LU.64 R24, [R1+0x1fa8] ;  /* 0x001fa80001187983 */ /* 0x001ea80000300a00 */
[----:B----4-:R-:W-:Y:S04]  /*507b0*/  STL.64 [R1+0x710], R52 ;  /* 0x0007103401007387 */ /* 0x010fe80000100a00 */
[----:B------:R-:W-:Y:S01]  /*507c0*/  STL.64 [R1+0x718], R54 ;  /* 0x0007183601007387 */ /* 0x000fe20000100a00 */
[----:B------:R-:W-:-:S03]  /*507d0*/  NOP ;  /* 0x0000000000007918 */ /* 0x000fc60000000000 */
[----:B------:R-:W0:Y:S01]  /*507e0*/  LDS.128 R52, [R0] ;  /* 0x0000000000347984 */ /* 0x000e220000000c00 */
[----:B------:R-:W-:-:S03]  /*507f0*/  NOP ;  /* 0x0000000000007918 */ /* 0x000fc60000000000 */
[----:B---3--:R-:W3:Y:S04]  /*50800*/  LDL.LU R27, [R1+0x10] ;  /* 0x00001000011b7983 */ /* 0x008ee80000300800 */
[----:B0-----:R-:W-:Y:S04]  /*50810*/  STL.64 [R1+0x680], R52 ;  /* 0x0006803401007387 */ /* 0x001fe80000100a00 */
[----:B------:R-:W-:Y:S04]  /*50820*/  STL.64 [R1+0x688], R54 ;  /* 0x0006883601007387 */ /* 0x000fe80000100a00 */
[----:B------:R-:W4:Y:S04]  /*50830*/  LDL.LU R31, [R1] ;  /* 0x00000000011f7983 */ /* 0x000f280000300800 */
[----:B------:R-:W4:Y:S04]  /*50840*/  LDL R38, [R1+0x1120] ;  /* 0x0011200001267983 */ /* 0x000f280000100800 */
[----:B------:R-:W4:Y:S04]  /*50850*/  LDL R34, [R1+0x1134] ;  /* 0x0011340001227983 */ /* 0x000f280000100800 */
[----:B------:R-:W4:Y:S04]  /*50860*/  LDL R35, [R1+0x1104] ;  /* 0x0011040001237983 */ /* 0x000f280000100800 */
[----:B------:R-:W4:Y:S04]  /*50870*/  LDL R39, [R1+0x10e8] ;  /* 0x0010e80001277983 */ /* 0x000f280000100800 */
[----:B--2---:R-:W-:Y:S04]  /*50880*/  STSM.16.M88.4 [R0], R48 ;  /* 0x0000003000007844 */ /* 0x004fe80000000200 */
[----:B------:R0:W-:Y:S01]  /*50890*/  STL [R1+0x1f64], R0 ;  /* 0x001f640001007387 */ /* 0x0001e20000100800 */
[----:B------:R-:W-:-:S03]  /*508a0*/  IMAD R2, R30, UR10, RZ ;  /* 0x0000000a1e027c24 */ /* 0x000fc6000f8e02ff */
[----:B------:R-:W2:Y:S04]  /*508b0*/  LDL R33, [R1+0x1158] ;  /* 0x0011580001217983 */ /* 0x000ea80000100800 */
[----:B0-----:R-:W2:Y:S01]  /*508c0*/  LDL R0, [R1+0x10e0] ;  /* 0x0010e00001007983 */ /* 0x001ea20000100800 */
[----:B------:R-:W-:Y:S01]  /*508d0*/  IMAD R6, R6, 0x20, R2 ;  /* 0x0000002006067824 */ /* 0x000fe200078e0202 */
[----:B------:R-:W0:Y:S04]  /*508e0*/  LDC R48, c[0x0][0x3b4] ;  /* 0x0000ed00ff307b82 */ /* 0x000e280000000800 */
[----:B------:R-:W-:-:S02]  /*508f0*/  LEA R54, P3, R6, UR6, 0x1 ;  /* 0x0000000606367c11 */ /* 0x000fc4000f8608ff */
[----:B------:R-:W-:Y:S02]  /*50900*/  LEA R56, P2, R2, UR8, 0x1 ;  /* 0x0000000802387c11 */ /* 0x000fe4000f8408ff */
[----:B------:R-:W0:Y:S01]  /*50910*/  LDC R49, c[0x0][0x3b4] ;  /* 0x0000ed00ff317b82 */ /* 0x000e220000000800 */
[----:B------:R-:W-:Y:S01]  /*50920*/  LEA.HI.X.SX32 R55, R6, UR7, 0x1, P3 ;  /* 0x0000000706377c11 */ /* 0x000fe200098f0eff */
[----:B------:R-:W-:Y:S01]  /*50930*/  UMOV UR10, UR13 ;  /* 0x0000000d000a7c82 */ /* 0x000fe20008000000 */
[----:B------:R-:W-:Y:S01]  /*50940*/  ISETP.GE.AND P3, PT, R30, UR11, PT ;  /* 0x0000000b1e007c0c */ /* 0x000fe2000bf66270 */
[----:B------:R-:W0:Y:S01]  /*50950*/  LDCU.64 UR12, c[0x0][0x390] ;  /* 0x00007200ff0c77ac */ /* 0x000e220008000a00 */
[----:B------:R-:W-:-:S03]  /*50960*/  LEA.HI.X.SX32 R57, R2, UR9, 0x1, P2 ;  /* 0x0000000902397c11 */ /* 0x000fc600090f0eff */
[----:B------:R-:W0:Y:S01]  /*50970*/  LDC R51, c[0x0][0x3b4] ;  /* 0x0000ed00ff337b82 */ /* 0x000e220000000800 */
[C---:B------:R-:W-:Y:S01]  /*50980*/  ISETP.GE.AND P2, PT, R60.reuse, UR10, PT ;  /* 0x0000000a3c007c0c */ /* 0x040fe2000bf46270 */
[----:B------:R-:W0:Y:S01]  /*50990*/  LDCU.64 UR6, c[0x0][0x390] ;  /* 0x00007200ff0677ac */ /* 0x000e220008000a00 */
[----:B------:R-:W-:Y:S01]  /*509a0*/  ISETP.LT.AND P3, PT, R60, UR37, !P3 ;  /* 0x000000253c007c0c */ /* 0x000fe2000df61270 */
[C---:B------:R-:W-:Y:S01]  /*509b0*/  IMAD.WIDE R2, R61.reuse, 0x2, R56 ;  /* 0x000000023d027825 */ /* 0x040fe200078e0238 */
[----:B------:R-:W-:Y:S01]  /*509c0*/  NOP ;  /* 0x0000000000007918 */ /* 0x000fe20000000000 */
[----:B------:R-:W0:Y:S02]  /*509d0*/  LDCU.64 UR10, c[0x0][0x390] ;  /* 0x00007200ff0a77ac */ /* 0x000e240008000a00 */
[----:B------:R-:W-:Y:S01]  /*509e0*/  IMAD.WIDE R4, R61, 0x2, R54 ;  /* 0x000000023d047825 */ /* 0x000fe200078e0236 */
[----:B------:R-:W0:Y:S01]  /*509f0*/  LDCU.64 UR8, c[0x0][0x390] ;  /* 0x00007200ff0877ac */ /* 0x000e220008000a00 */
[----:B---3--:R-:W-:-:S06]  /*50a00*/  PRMT R7, R27, 0x7632, R7 ;  /* 0x000076321b077816 */ /* 0x008fcc0000000007 */
[----:B------:R0:W-:Y:S02]  /*50a10*/  @P3 STG.E.U16 desc[UR66][R2.64], R27 ;  /* 0x0000001b02003986 */ /* 0x0001e4000c101542 */
[----:B0-----:R-:W-:-:S05]  /*50a20*/  IMAD R3, R48, 0x20, R6 ;  /* 0x0000002030037824 */ /* 0x001fca00078e0206 */
[----:B------:R-:W-:-:S04]  /*50a30*/  LEA R52, P3, R3, UR12, 0x1 ;  /* 0x0000000c03347c11 */ /* 0x000fc8000f8608ff */
[----:B------:R-:W-:Y:S01]  /*50a40*/  LEA.HI.X.SX32 R53, R3, UR13, 0x1, P3 ;  /* 0x0000000d03357c11 */ /* 0x000fe200098f0eff */
[----:B------:R-:W0:Y:S01]  /*50a50*/  LDCU.64 UR12, c[0x0][0x390] ;  /* 0x00007200ff0c77ac */ /* 0x000e220008000a00 */
[----:B----4-:R-:W-:Y:S02]  /*50a60*/  ISETP.LT.AND P5, PT, R39, UR33, !P2 ;  /* 0x0000002127007c0c */ /* 0x010fe4000d7a1270 */
[----:B--2---:R-:W-:-:S13]  /*50a70*/  ISETP.LT.AND P4, PT, R0, UR4, !P2 ;  /* 0x0000000400007c0c */ /* 0x004fda000d781270 */
[----:B------:R2:W-:Y:S02]  /*50a80*/  @P4 STG.E.U16 desc[UR66][R4.64], R7 ;  /* 0x0000000704004986 */ /* 0x0005e4000c101542 */
[----:B--2---:R-:W-:-:S04]  /*50a90*/  IMAD R4, R49, 0x20, R3 ;  /* 0x0000002031047824 */ /* 0x004fc800078e0203 */
[----:B------:R-:W-:-:S05]  /*50aa0*/  IMAD R2, R51, 0x20, R4 ;  /* 0x0000002033027824 */ /* 0x000fca00078e0204 */
[----:B------:R-:W-:Y:S01]  /*50ab0*/  LEA R48, P3, R2, UR10, 0x1 ;  /* 0x0000000a02307c11 */ /* 0x000fe2000f8608ff */
[----:B-1----:R-:W-:-:S03]  /*50ac0*/  IMAD R58, R59, 0x20, R2 ;  /* 0x000000203b3a7824 */ /* 0x002fc600078e0202 */
[----:B------:R-:W-:Y:S01]  /*50ad0*/  LEA.HI.X.SX32 R49, R2, UR11, 0x1, P3 ;  /* 0x0000000b02317c11 */ /* 0x000fe200098f0eff */
[----:B------:R-:W-:Y:S01]  /*50ae0*/  IMAD.WIDE R2, R61, 0x2, R52 ;  /* 0x000000023d027825 */ /* 0x000fe200078e0234 */
[----:B------:R-:W-:Y:S01]  /*50af0*/  PRMT R59, R31, 0x7632, R59 ;  /* 0x000076321f3b7816 */ /* 0x000fe2000000003b */
[----:B------:R-:W1:Y:S03]  /*50b00*/  LDCU.64 UR10, c[0x0][0x398] ;  /* 0x00007300ff0a77ac */ /* 0x000e660008000a00 */
[----:B------:R2:W-:Y:S04]  /*50b10*/  @P5 STG.E.U16 desc[UR66][R2.64], R31 ;  /* 0x0000001f02005986 */ /* 0x0005e8000c101542 */
[----:B--2---:R-:W2:Y:S01]  /*50b20*/  LDL R31, [R1+0x1178] ;  /* 0x00117800011f7983 */ /* 0x004ea20000100800 */
[----:B------:R-:W-:-:S04]  /*50b30*/  LEA R50, P4, R4, UR14, 0x1 ;  /* 0x0000000e04327c11 */ /* 0x000fc8000f8808ff */
[----:B------:R-:W-:Y:S02]  /*50b40*/  LEA.HI.X.SX32 R51, R4, UR15, 0x1, P4 ;  /* 0x0000000f04337c11 */ /* 0x000fe4000a0f0eff */
[----:B------:R-:W-:Y:S01]  /*50b50*/  ISETP.LT.AND P3, PT, R38, UR35, !P2 ;  /* 0x0000002326007c0c */ /* 0x000fe2000d761270 */
[----:B------:R-:W-:Y:S01]  /*50b60*/  IMAD R3, R15, 0x20, R58 ;  /* 0x000000200f037824 */ /* 0x000fe200078e023a */
[----:B------:R-:W-:Y:S01]  /*50b70*/  ISETP.LT.AND P4, PT, R35, UR36, !P2 ;  /* 0x0000002423007c0c */ /* 0x000fe2000d781270 */
[C---:B------:R-:W-:Y:S01]  /*50b80*/  IMAD.WIDE R6, R61.reuse, 0x2, R50 ;  /* 0x000000023d067825 */ /* 0x040fe200078e0232 */
[----:B------:R-:W-:Y:S02]  /*50b90*/  PRMT R22, R28, 0x7632, R22 ;  /* 0x000076321c167816 */ /* 0x000fe40000000016 */
[----:B------:R-:W-:Y:S01]  /*50ba0*/  ISETP.LT.AND P6, PT, R0, UR23, !P1 ;  /* 0x0000001700007c0c */ /* 0x000fe2000cfc1270 */
[----:B------:R-:W-:Y:S01]  /*50bb0*/  IMAD.WIDE R4, R61, 0x2, R48 ;  /* 0x000000023d047825 */ /* 0x000fe200078e0230 */
[----:B-1----:R-:W-:Y:S01]  /*50bc0*/  UMOV UR72, UR10 ;  /* 0x0000000a00487c82 */ /* 0x002fe20008000000 */
[----:B------:R-:W1:Y:S01]  /*50bd0*/  LDCU.64 UR14, c[0x0][0x398] ;  /* 0x00007300ff0e77ac */ /* 0x000e620008000a00 */
[----:B------:R-:W3:Y:S05]  /*50be0*/  LDCU.64 UR36, c[0x0][0x398] ;  /* 0x00007300ff2477ac */ /* 0x000eea0008000a00 */
[----:B------:R4:W-:Y:S04]  /*50bf0*/  @P4 STG.E.U16 desc[UR66][R6.64], R59 ;  /* 0x0000003b06004986 */ /* 0x0009e8000c101542 */
[----:B------:R0:W-:Y:S01]  /*50c00*/  @P3 STG.E.U16 desc[UR66][R4.64], R28 ;  /* 0x0000001c04003986 */ /* 0x0001e2000c101542 */
[----:B----4-:R-:W-:Y:S01]  /*50c10*/  IMAD R59, R14, 0x20, R3 ;  /* 0x000000200e3b7824 */ /* 0x010fe200078e0203 */
[----:B0-----:R-:W-:-:S04]  /*50c20*/  LEA R4, P4, R3, UR8, 0x1 ;  /* 0x0000000803047c11 */ /* 0x001fc8000f8808ff */
[----:B------:R-:W-:Y:S02]  /*50c30*/  LEA R2, P5, R59, UR12, 0x1 ;  /* 0x0000000c3b027c11 */ /* 0x000fe4000f8a08ff */
[----:B------:R-:W-:Y:S01]  /*50c40*/  LEA.HI.X.SX32 R5, R3, UR9, 0x1, P4 ;  /* 0x0000000903057c11 */ /* 0x000fe2000a0f0eff */
[----:B------:R-:W-:Y:S01]  /*50c50*/  VIADD R28, R61, UR30 ;  /* 0x0000001e3d1c7c36 */ /* 0x000fe20008000000 */
[----:B------:R-:W-:Y:S01]  /*50c60*/  LEA R6, P3, R58, UR6, 0x1 ;  /* 0x000000063a067c11 */ /* 0x000fe2000f8608ff */
[----:B------:R-:W0:Y:S01]  /*50c70*/  LDCU.64 UR8, c[0x0][0x398] ;  /* 0x00007300ff0877ac */ /* 0x000e220008000a00 */
[----:B------:R-:W-:Y:S02]  /*50c80*/  LEA.HI.X.SX32 R3, R59, UR13, 0x1, P5 ;  /* 0x0000000d3b037c11 */ /* 0x000fe4000a8f0eff */
[----:B------:R-:W-:Y:S02]  /*50c90*/  ISETP.LT.AND P5, PT, R34, UR27, !P2 ;  /* 0x0000001b22007c0c */ /* 0x000fe4000d7a1270 */
[----:B------:R-:W-:Y:S01]  /*50ca0*/  LEA.HI.X.SX32 R7, R58, UR7, 0x1, P3 ;  /* 0x000000073a077c11 */ /* 0x000fe200098f0eff */
[C---:B------:R-:W-:Y:S01]  /*50cb0*/  IMAD.WIDE R18, R61.reuse, 0x2, R4 ;  /* 0x000000023d127825 */ /* 0x040fe200078e0204 */
[----:B------:R-:W4:Y:S03]  /*50cc0*/  LDCU.64 UR6, c[0x0][0x398] ;  /* 0x00007300ff0677ac */ /* 0x000f260008000a00 */
[----:B------:R-:W-:-:S04]  /*50cd0*/  IMAD.WIDE R26, R61, 0x2, R6 ;  /* 0x000000023d1a7825 */ /* 0x000fc800078e0206 */
[----:B------:R-:W-:Y:S01]  /*50ce0*/  IMAD.WIDE R14, R61, 0x2, R2 ;  /* 0x000000023d0e7825 */ /* 0x000fe200078e0202 */
[----:B------:R-:W-:Y:S01]  /*50cf0*/  PRMT R61, R24, 0x7632, R61 ;  /* 0x00007632183d7816 */ /* 0x000fe2000000003d */
[----:B------:R0:W-:Y:S04]  /*50d00*/  @P5 STG.E.U16 desc[UR66][R26.64], R22 ;  /* 0x000000161a005986 */ /* 0x0001e8000c101542 */
[----:B0-----:R-:W3:Y:S01]  /*50d10*/  LDL.LU R27, [R1+0x14] ;  /* 0x00001400011b7983 */ /* 0x001ee20000300800 */
[----:B--2---:R-:W-:Y:S02]  /*50d20*/  ISETP.LT.AND P4, PT, R31, UR31, !P2 ;  /* 0x0000001f1f007c0c */ /* 0x004fe4000d781270 */
[----:B------:R-:W-:Y:S01]  /*50d30*/  ISETP.LT.AND P3, PT, R30, UR26, !P1 ;  /* 0x0000001a1e007c0c */ /* 0x000fe2000cf61270 */
[C---:B------:R-:W-:Y:S01]  /*50d40*/  IMAD.WIDE R58, R28.reuse, 0x2, R56 ;  /* 0x000000021c3a7825 */ /* 0x040fe200078e0238 */
[----:B------:R-:W-:Y:S01]  /*50d50*/  ISETP.LT.AND P2, PT, R33, UR25, !P2 ;  /* 0x0000001921007c0c */ /* 0x000fe2000d741270 */
[----:B------:R-:W-:Y:S01]  /*50d60*/  UMOV UR12, UR11 ;  /* 0x0000000b000c7c82 */ /* 0x000fe20008000000 */
[----:B------:R-:W-:Y:S01]  /*50d70*/  ISETP.LT.AND P5, PT, R39, UR17, !P1 ;  /* 0x0000001127007c0c */ /* 0x000fe2000cfa1270 */
[----:B------:R-:W0:Y:S01]  /*50d80*/  LDCU.64 UR10, c[0x0][0x398] ;  /* 0x00007300ff0a77ac */ /* 0x000e220008000a00 */
[----:B------:R-:W-:Y:S01]  /*50d90*/  IMAD.WIDE R22, R28, 0x2, R54 ;  /* 0x000000021c167825 */ /* 0x000fe200078e0236 */
[----:B------:R-:W2:Y:S01]  /*50da0*/  LDCU.64 UR26, c[0x0][0x398] ;  /* 0x00007300ff1a77ac */ /* 0x000ea20008000a00 */
[----:B------:R-:W0:Y:S07]  /*50db0*/  LDCU.64 UR30, c[0x0][0x398] ;  /* 0x00007300ff1e77ac */ /* 0x000e2e0008000a00 */
[----:B------:R-:W-:Y:S04]  /*50dc0*/  @P2 STG.E.U16 desc[UR66][R18.64], R24 ;  /* 0x0000001812002986 */ /* 0x000fe8000c101542 */
[----:B------:R0:W-:Y:S04]  /*50dd0*/  @P4 STG.E.U16 desc[UR66][R14.64], R61 ;  /* 0x0000003d0e004986 */ /* 0x0001e8000c101542 */
[----:B0-----:R-:W3:Y:S01]  /*50de0*/  LDL.LU R61, [R1+0x4] ;  /* 0x00000400013d7983 */ /* 0x001ee20000300800 */
[----:B------:R-:W-:Y:S01]  /*50df0*/  VIADD R24, R60, 0x3 ;  /* 0x000000033c187836 */ /* 0x000fe20000000000 */
[----:B------:R-:W-:Y:S01]  /*50e00*/  ISETP.LT.AND P4, PT, R35, UR16, !P1 ;  /* 0x0000001023007c0c */ /* 0x000fe2000cf81270 */
[----:B------:R-:W-:Y:S01]  /*50e10*/  IMAD.WIDE R18, R28, 0x2, R52 ;  /* 0x000000021c127825 */ /* 0x000fe200078e0234 */
[----:B------:R0:W-:Y:S02]  /*50e20*/  @P3 STG.E.U16 desc[UR66][R58.64], R20 ;  /* 0x000000143a003986 */ /* 0x0001e4000c101542 */
[----:B------:R-:W-:Y:S01]  /*50e30*/  ISETP.GE.AND P2, PT, R24, UR12, PT ;  /* 0x0000000c18007c0c */ /* 0x000fe2000bf46270 */
[----:B------:R-:W-:Y:S01]  /*50e40*/  IMAD.WIDE R14, R28, 0x2, R50 ;  /* 0x000000021c0e7825 */ /* 0x000fe200078e0232 */
[----:B------:R-:W-:Y:S01]  /*50e50*/  PRMT R24, R20, 0x7632, R24 ;  /* 0x0000763214187816 */ /* 0x000fe20000000018 */
[----:B------:R-:W1:Y:S01]  /*50e60*/  LDCU.64 UR12, c[0x0][0x398] ;  /* 0x00007300ff0c77ac */ /* 0x000e620008000a00 */
[----:B----4-:R-:W-:-:S03]  /*50e70*/  ISETP.LT.AND P3, PT, R38, UR6, !P1 ;  /* 0x0000000626007c0c */ /* 0x010fc6000cf61270 */
[----:B------:R4:W-:Y:S01]  /*50e80*/  @P6 STG.E.U16 desc[UR66][R22.64], R24 ;  /* 0x0000001816006986 */ /* 0x0009e2000c101542 */
[----:B------:R-:W1:Y:S01]  /*50e90*/  LDCU.64 UR16, c[0x0][0x398] ;  /* 0x00007300ff1077ac */ /* 0x000e620008000a00 */
[----:B0-----:R-:W-:Y:S02]  /*50ea0*/  PRMT R20, R16, 0x7632, R20 ;  /* 0x0000763210147816 */ /* 0x001fe40000000014 */
[----:B------:R-:W-:Y:S01]  /*50eb0*/  @P5 STG.E.U16 desc[UR66][R18.64], R16 ;  /* 0x0000001012005986 */ /* 0x000fe2000c101542 */
[----:B------:R-:W-:-:S03]  /*50ec0*/  ISETP.LT.AND P5, PT, R34, UR21, !P1 ;  /* 0x0000001522007c0c */ /* 0x000fc6000cfa1270 */
[----:B------:R0:W-:Y:S01]  /*50ed0*/  @P4 STG.E.U16 desc[UR66][R14.64], R20 ;  /* 0x000000140e004986 */ /* 0x0001e2000c101542 */
[----:B------:R-:W-:Y:S01]  /*50ee0*/  ISETP.LT.AND P4, PT, R33, UR8, !P1 ;  /* 0x0000000821007c0c */ /* 0x000fe2000cf81270 */
[----:B------:R-:W-:Y:S01]  /*50ef0*/  IMAD.WIDE R58, R28, 0x2, R48 ;  /* 0x000000021c3a7825 */ /* 0x000fe200078e0230 */
[----:B------:R-:W-:Y:S01]  /*50f00*/  ISETP.LT.AND P1, PT, R31, UR20, !P1 ;  /* 0x000000141f007c0c */ /* 0x000fe2000cf21270 */
[----:B------:R-:W1:Y:S01]  /*50f10*/  LDCU.64 UR20, c[0x0][0x398] ;  /* 0x00007300ff1477ac */ /* 0x000e620008000a00 */
[----:B------:R-:W-:Y:S01]  /*50f20*/  ISETP.LT.AND P6, PT, R0, UR18, !P0 ;  /* 0x0000001200007c0c */ /* 0x000fe2000c7c1270 */
[----:B----4-:R-:W-:Y:S01]  /*50f30*/  IMAD.WIDE R22, R28, 0x2, R4 ;  /* 0x000000021c167825 */ /* 0x010fe200078e0204 */
[----:B------:R4:W-:Y:S01]  /*50f40*/  @P3 STG.E.U16 desc[UR66][R58.64], R12 ;  /* 0x0000000c3a003986 */ /* 0x0009e2000c101542 */
[----:B------:R-:W-:Y:S02]  /*50f50*/  ISETP.LT.AND P3, PT, R30, UR10, !P0 ;  /* 0x0000000a1e007c0c */ /* 0x000fe4000c761270 */
[----:B0-----:R-:W-:Y:S01]  /*50f60*/  PRMT R20, R12, 0x7632, R20 ;  /* 0x000076320c147816 */ /* 0x001fe20000000014 */
[----:B------:R-:W-:Y:S01]  /*50f70*/  IMAD.WIDE R14, R28, 0x2, R6 ;  /* 0x000000021c0e7825 */ /* 0x000fe200078e0206 */
[----:B------:R-:W-:-:S03]  /*50f80*/  PRMT R16, R8, 0x7632, R16 ;  /* 0x0000763208107816 */ /* 0x000fc60000000010 */
[C---:B------:R-:W-:Y:S01]  /*50f90*/  IMAD.WIDE R18, R28.reuse, 0x2, R2 ;  /* 0x000000021c127825 */ /* 0x040fe200078e0202 */
[----:B------:R0:W-:Y:S01]  /*50fa0*/  @P5 STG.E.U16 desc[UR66][R14.64], R20 ;  /* 0x000000140e005986 */ /* 0x0001e2000c101542 */
[----:B--2---:R-:W-:Y:S01]  /*50fb0*/  UMOV UR6, UR27 ;  /* 0x0000001b00067c82 */ /* 0x004fe20008000000 */
[----:B------:R-:W-:Y:S01]  /*50fc0*/  UMOV UR8, UR26 ;  /* 0x0000001a00087c82 */ /* 0x000fe20008000000 */
[----:B----4-:R-:W-:Y:S01]  /*50fd0*/  VIADD R12, R28, UR19 ;  /* 0x000000131c0c7c36 */ /* 0x010fe20008000000 */
[----:B------:R-:W2:Y:S01]  /*50fe0*/  LDCU.64 UR18, c[0x0][0x398] ;  /* 0x00007300ff1277ac */ /* 0x000ea20008000a00 */
[----:B------:R4:W-:Y:S01]  /*50ff0*/  @P4 STG.E.U16 desc[UR66][R22.64], R8 ;  /* 0x0000000816004986 */ /* 0x0009e2000c101542 */
[----:B-1----:R-:W-:Y:S02]  /*51000*/  ISETP.LT.AND P5, PT, R39, UR12, !P0 ;  /* 0x0000000c27007c0c */ /* 0x002fe4000c7a1270 */
[----:B------:R-:W-:Y:S01]  /*51010*/  ISETP.LT.AND P4, PT, R35, UR14, !P0 ;  /* 0x0000000e23007c0c */ /* 0x000fe2000c781270 */
[----:B------:R-:W-:Y:S01]  /*51020*/  IMAD.WIDE R58, R12, 0x2, R56 ;  /* 0x000000020c3a7825 */ /* 0x000fe200078e0238 */
[----:B------:R1:W-:Y:S01]  /*51030*/  @P1 STG.E.U16 desc[UR66][R18.64], R16 ;  /* 0x0000001012001986 */ /* 0x0003e2000c101542 */
[----:B------:R-:W2:Y:S03]  /*51040*/  LDCU.64 UR26, c[0x0][0x398] ;  /* 0x00007300ff1a77ac */ /* 0x000ea60008000a00 */
[----:B0-----:R-:W2:Y:S01]  /*51050*/  LDL.LU.64 R14, [R1+0x1fa0] ;  /* 0x001fa000010e7983 */ /* 0x001ea20000300a00 */
[----:B------:R-:W0:Y:S01]  /*51060*/  LDCU UR10, c[0x0][0x398] ;  /* 0x00007300ff0a77ac */ /* 0x000e220008000800 */
[----:B----4-:R-:W-:-:S02]  /*51070*/  VIADD R8, R60, 0x4 ;  /* 0x000000043c087836 */ /* 0x010fc40000000000 */
[----:B---3--:R3:W-:Y:S01]  /*51080*/  @P3 STG.E.U16 desc[UR66][R58.64], R27 ;  /* 0x0000001b3a003986 */ /* 0x0087e2000c101542 */
[----:B------:R-:W-:Y:S01]  /*51090*/  IMAD.WIDE R22, R12, 0x2, R52 ;  /* 0x000000020c167825 */ /* 0x000fe200078e0234 */
[----:B------:R-:W-:Y:S02]  /*510a0*/  ISETP.LT.AND P3, PT, R38, UR16, !P0 ;  /* 0x0000001026007c0c */ /* 0x000fe4000c761270 */
[----:B-1----:R-:W-:Y:S01]  /*510b0*/  PRMT R16, R27, 0x7632, R16 ;  /* 0x000076321b107816 */ /* 0x002fe20000000010 */
[----:B------:R-:W-:Y:S01]  /*510c0*/  IMAD.WIDE R18, R12, 0x2, R54 ;  /* 0x000000020c127825 */ /* 0x000fe200078e0236 */
[----:B------:R-:W-:-:S03]  /*510d0*/  ISETP.GE.AND P1, PT, R8, UR6, PT ;  /* 0x0000000608007c0c */ /* 0x000fc6000bf26270 */
[C---:B---3--:R-:W-:Y:S01]  /*510e0*/  IMAD.WIDE R26, R12.reuse, 0x2, R50 ;  /* 0x000000020c1a7825 */ /* 0x048fe200078e0232 */
[----:B------:R1:W-:Y:S03]  /*510f0*/  @P6 STG.E.U16 desc[UR66][R18.64], R16 ;  /* 0x0000001012006986 */ /* 0x0003e6000c101542 */
[----:B------:R-:W-:Y:S01]  /*51100*/  IMAD.WIDE R58, R12, 0x2, R48 ;  /* 0x000000020c3a7825 */ /* 0x000fe200078e0230 */
[----:B------:R-:W-:Y:S02]  /*51110*/  ISETP.LT.AND P6, PT, R30, UR20, !P2 ;  /* 0x000000141e007c0c */ /* 0x000fe4000d7c1270 */
[----:B------:R-:W-:Y:S01]  /*51120*/  PRMT R8, R61, 0x7632, R8 ;  /* 0x000076323d087816 */ /* 0x000fe20000000008 */
[----:B------:R-:W-:Y:S01]  /*51130*/  @P5 STG.E.U16 desc[UR66][R22.64], R61 ;  /* 0x0000003d16005986 */ /* 0x000fe2000c101542 */
[----:B------:R-:W-:Y:S01]  /*51140*/  ISETP.LT.AND P5, PT, R34, UR22, !P0 ;  /* 0x0000001622007c0c */ /* 0x000fe2000c7a1270 */
[----:B------:R-:W3:Y:S02]  /*51150*/  LDCU.64 UR22, c[0x0][0x398] ;  /* 0x00007300ff1677ac */ /* 0x000ee40008000a00 */
[----:B------:R4:W-:Y:S01]  /*51160*/  @P4 STG.E.U16 desc[UR66][R26.64], R8 ;  /* 0x000000081a004986 */ /* 0x0009e2000c101542 */
[----:B--2---:R-:W-:Y:S01]  /*51170*/  ISETP.LT.AND P4, PT, R33, UR18, !P0 ;  /* 0x0000001221007c0c */ /* 0x004fe2000c781270 */
[----:B------:R-:W-:Y:S01]  /*51180*/  UMOV UR12, UR31 ;  /* 0x0000001f000c7c82 */ /* 0x000fe20008000000 */
[----:B------:R-:W-:Y:S01]  /*51190*/  ISETP.LT.AND P0, PT, R31, UR24, !P0 ;  /* 0x000000181f007c0c */ /* 0x000fe2000c701270 */
[----:B------:R2:W-:Y:S01]  /*511a0*/  @P3 STG.E.U16 desc[UR66][R58.64], R29 ;  /* 0x0000001d3a003986 */ /* 0x0005e2000c101542 */
[----:B-1----:R-:W-:Y:S01]  /*511b0*/  PRMT R16, R29, 0x7632, R16 ;  /* 0x000076321d107816 */ /* 0x002fe20000000010 */
[C---:B------:R-:W-:Y:S01]  /*511c0*/  IMAD.WIDE R30, R12.reuse, 0x2, R6 ;  /* 0x000000020c1e7825 */ /* 0x040fe200078e0206 */
[----:B------:R-:W1:Y:S01]  /*511d0*/  LDCU.64 UR24, c[0x0][0x398] ;  /* 0x00007300ff1877ac */ /* 0x000e620008000a00 */
[----:B------:R-:W3:Y:S01]  /*511e0*/  LDL.LU.64 R18, [R1+0x1f98] ;  /* 0x001f980001127983 */ /* 0x000ee20000300a00 */
[----:B------:R-:W-:Y:S01]  /*511f0*/  UMOV UR6, UR30 ;  /* 0x0000001e00067c82 */ /* 0x000fe20008000000 */
[----:B----4-:R-:W-:-:S02]  /*51200*/  VIADD R8, R12, UR28 ;  /* 0x0000001c0c087c36 */ /* 0x010fc40008000000 */
[----:B------:R-:W4:Y:S01]  /*51210*/  LDL.LU.64 R22, [R1+0x1f90] ;  /* 0x001f900001167983 */ /* 0x000f220000300a00 */
[----:B------:R-:W-:Y:S01]  /*51220*/  UMOV UR16, UR63 ;  /* 0x0000003f00107c82 */ /* 0x000fe20008000000 */
[----:B------:R-:W0:Y:S01]  /*51230*/  LDCU UR20, c[0x0][0x398] ;  /* 0x00007300ff1477ac */ /* 0x000e220008000800 */
[C---:B--2---:R-:W-:Y:S01]  /*51240*/  IMAD.WIDE R28, R12.reuse, 0x2, R4 ;  /* 0x000000020c1c7825 */ /* 0x044fe200078e0204 */
[----:B------:R-:W2:Y:S03]  /*51250*/  LDL.LU.64 R26, [R1+0x1f88] ;  /* 0x001f8800011a7983 */ /* 0x000ea60000300a00 */
[----:B------:R-:W-:Y:S01]  /*51260*/  IMAD.WIDE R58, R12, 0x2, R2 ;  /* 0x000000020c3a7825 */ /* 0x000fe200078e0202 */
[----:B------:R-:W-:Y:S01]  /*51270*/  PRMT R12, R25, 0x7632, R12 ;  /* 0x00007632190c7816 */ /* 0x000fe2000000000c */
[----:B------:R0:W-:Y:S01]  /*51280*/  @P5 STG.E.U16 desc[UR66][R30.64], R16 ;  /* 0x000000101e005986 */ /* 0x0001e2000c101542 */
[----:B------:R-:W-:Y:S01]  /*51290*/  ISETP.LT.AND P3, PT, R0, UR29, !P2 ;  /* 0x0000001d00007c0c */ /* 0x000fe2000d761270 */
[----:B------:R-:W1:Y:S02]  /*512a0*/  LDCU.64 UR28, c[0x0][0x398] ;  /* 0x00007300ff1c77ac */ /* 0x000e640008000a00 */
[----:B------:R0:W-:Y:S01]  /*512b0*/  @P4 STG.E.U16 desc[UR66][R28.64], R25 ;  /* 0x000000191c004986 */ /* 0x0001e2000c101542 */
[----:B------:R-:W1:Y:S03]  /*512c0*/  LDCU.64 UR30, c[0x0][0x398] ;  /* 0x00007300ff1e77ac */ /* 0x000e660008000a00 */
[----:B------:R1:W-:Y:S01]  /*512d0*/  @P0 STG.E.U16 desc[UR66][R58.64], R12 ;  /* 0x0000000c3a000986 */ /* 0x0003e2000c101542 */
[----:B------:R-:W-:Y:S01]  /*512e0*/  UMOV UR18, UR77 ;  /* 0x0000004d00127c82 */ /* 0x000fe20008000000 */
[----:B------:R-:W2:Y:S02]  /*512f0*/  LDCU UR63, c[0x0][0x398] ;  /* 0x00007300ff3f77ac */ /* 0x000ea40008000800 */
[----:B0-----:R-:W2:Y:S01]  /*51300*/  LDL.LU.64 R30, [R1+0x1f80] ;  /* 0x001f8000011e7983 */ /* 0x001ea20000300a00 */
[----:B------:R-:W-:-:S03]  /*51310*/  IMAD.WIDE R28, R8, 0x2, R56 ;  /* 0x00000002081c7825 */ /* 0x000fc600078e0238 */
[----:B------:R-:W2:Y:S01]  /*51320*/  LDL.LU R61, [R1+0x8] ;  /* 0x00000800013d7983 */ /* 0x000ea20000300800 */
[----:B------:R-:W-:Y:S01]  /*51330*/  ISETP.LT.AND P5, PT, R34, UR32, !P2 ;  /* 0x0000002022007c0c */ /* 0x000fe2000d7a1270 */
[----:B------:R-:W0:Y:S02]  /*51340*/  LDCU.64 UR32, c[0x0][0x398] ;  /* 0x00007300ff2077ac */ /* 0x000e240008000a00 */
[----:B-1----:R-:W2:Y:S01]  /*51350*/  LDL R58, [R1+0x1178] ;  /* 0x00117800013a7983 */ /* 0x002ea20000100800 */
[----:B------:R-:W-:Y:S01]  /*51360*/  IMAD.WIDE R24, R8, 0x2, R54 ;  /* 0x0000000208187825 */ /* 0x000fe200078e0236 */
[----:B------:R-:W-:Y:S01]  /*51370*/  PRMT R12, R21, 0x7632, R12 ;  /* 0x00007632150c7816 */ /* 0x000fe2000000000c */
[----:B------:R-:W1:Y:S01]  /*51380*/  LDCU UR77, c[0x0][0x398] ;  /* 0x00007300ff4d77ac */ /* 0x000e620008000800 */
[----:B------:R-:W4:Y:S04]  /*51390*/  LDL R59, [R1+0x1054] ;  /* 0x00105400013b7983 */ /* 0x000f280000100800 */
[----:B------:R0:W-:Y:S04]  /*513a0*/  @P6 STG.E.U16 desc[UR66][R28.64], R21 ;  /* 0x000000151c006986 */ /* 0x0001e8000c101542 */
[----:B0-----:R-:W4:Y:S01]  /*513b0*/  LDL.LU R29, [R1+0x18] ;  /* 0x00001800011d7983 */ /* 0x001f220000300800 */
[----:B---3--:R-:W-:-:S02]  /*513c0*/  ISETP.LT.AND P4, PT, R39, UR22, !P2 ;  /* 0x0000001627007c0c */ /* 0x008fc4000d781270 */
[----:B------:R-:W-:Y:S01]  /*513d0*/  ISETP.LT.AND P0, PT, R35, UR24, !P2 ;  /* 0x0000001823007c0c */ /* 0x000fe2000d701270 */
[----:B------:R0:W-:Y:S01]  /*513e0*/  @P3 STG.E.U16 desc[UR66][R24.64], R12 ;  /* 0x0000000c18003986 */ /* 0x0001e2000c101542 */
[----:B------:R-:W-:Y:S01]  /*513f0*/  ISETP.LT.AND P6, PT, R38, UR26, !P2 ;  /* 0x0000001a26007c0c */ /* 0x000fe2000d7c1270 */
[----:B------:R-:W-:Y:S01]  /*51400*/  IMAD.WIDE R20, R8, 0x2, R52 ;  /* 0x0000000208147825 */ /* 0x000fe200078e0234 */
[----:B------:R-:W-:Y:S01]  /*51410*/  PRMT R28, R17, 0x7632, R28 ;  /* 0x00007632111c7816 */ /* 0x000fe2000000001c */
[----:B------:R-:W-:Y:S01]  /*51420*/  UMOV UR14, UR32 ;  /* 0x00000020000e7c82 */ /* 0x000fe20008000000 */
[----:B------:R-:W3:Y:S01]  /*51430*/  LDCU UR22, c[0x0][0x398] ;  /* 0x00007300ff1677ac */ /* 0x000ee20008000800 */
[----:B------:R-:W-:Y:S01]  /*51440*/  UMOV UR24, UR62 ;  /* 0x0000003e00187c82 */ /* 0x000fe20008000000 */
[----:B0-----:R-:W-:Y:S02]  /*51450*/  VIADD R12, R60, 0x5 ;  /* 0x000000053c0c7836 */ /* 0x001fe40000000000 */
[----:B------:R-:W-:Y:S01]  /*51460*/  IMAD.WIDE R24, R8, 0x2, R50 ;  /* 0x0000000208187825 */ /* 0x000fe200078e0232 */
[----:B------:R0:W-:Y:S01]  /*51470*/  @P4 STG.E.U16 desc[UR66][R20.64], R17 ;  /* 0x0000001114004986 */ /* 0x0001e2000c101542 */
[----:B------:R-:W1:Y:S01]  /*51480*/  LDCU UR62, c[0x0][0x398] ;  /* 0x00007300ff3e77ac */ /* 0x000e620008000800 */
[----:B------:R-:W-:Y:S01]  /*51490*/  ISETP.GE.AND P3, PT, R12, UR12, PT ;  /* 0x0000000c0c007c0c */ /* 0x000fe2000bf66270 */
[----:B------:R-:W-:Y:S01]  /*514a0*/  UMOV UR12, UR33 ;  /* 0x00000021000c7c82 */ /* 0x000fe20008000000 */
[----:B------:R-:W1:Y:S01]  /*514b0*/  LDCU.64 UR32, c[0x0][0x398] ;  /* 0x00007300ff2077ac */ /* 0x000e620008000a00 */
[----:B------:R-:W-:Y:S01]  /*514c0*/  @P0 STG.E.U16 desc[UR66][R24.64], R28 ;  /* 0x0000001c18000986 */ /* 0x000fe2000c101542 */
[----:B------:R-:W-:-:S02]  /*514d0*/  ISETP.LT.AND P4, PT, R33, UR28, !P2 ;  /* 0x0000001c21007c0c */ /* 0x000fc4000d781270 */
[----:B------:R-:W-:Y:S01]  /*514e0*/  PRMT R12, R13, 0x7632, R12 ;  /* 0x000076320d0c7816 */ /* 0x000fe2000000000c */
[----:B------:R-:W1:Y:S01]  /*514f0*/  LDCU UR26, c[0x0][0x398] ;  /* 0x00007300ff1a77ac */ /* 0x000e620008000800 */
[----:B0-----:R-:W-:-:S04]  /*51500*/  IMAD.WIDE R16, R8, 0x2, R48 ;  /* 0x0000000208107825 */ /* 0x001fc800078e0230 */
[----:B------:R-:W-:Y:S01]  /*51510*/  IMAD.WIDE R20, R8, 0x2, R6 ;  /* 0x0000000208147825 */ /* 0x000fe200078e0206 */
[----:B------:R0:W-:Y:S04]  /*51520*/  @P6 STG.E.U16 desc[UR66][R16.64], R13 ;  /* 0x0000000d10006986 */ /* 0x0001e8000c101542 */
[----:B------:R1:W-:Y:S01]  /*51530*/  @P5 STG.E.U16 desc[UR66][R20.64], R12 ;  /* 0x0000000c14005986 */ /* 0x0003e2000c101542 */
[----:B------:R-:W-:Y:S01]  /*51540*/  ISETP.LT.AND P5, PT, R0, UR60, !P1 ;  /* 0x0000003c00007c0c */ /* 0x000fe2000cfa1270 */
[----:B0-----:R-:W-:-:S04]  /*51550*/  IMAD.WIDE R16, R8, 0x2, R4 ;  /* 0x0000000208107825 */ /* 0x001fc800078e0204 */
[C---:B-1----:R-:W-:Y:S01]  /*51560*/  IMAD.WIDE R12, R8.reuse, 0x2, R2 ;  /* 0x00000002080c7825 */ /* 0x042fe200078e0202 */
[----:B------:R-:W-:Y:S01]  /*51570*/  PRMT R21, R9, 0x7632, R21 ;  /* 0x0000763209157816 */ /* 0x000fe20000000015 */
[----:B------:R0:W-:Y:S02]  /*51580*/  @P4 STG.E.U16 desc[UR66][R16.64], R9 ;  /* 0x0000000910004986 */ /* 0x0001e4000c101542 */
[----:B------:R-:W-:Y:S01]  /*51590*/  VIADD R8, R8, UR41 ;  /* 0x0000002908087c36 */ /* 0x000fe20008000000 */
[----:B------:R-:W-:Y:S01]  /*515a0*/  ISETP.LT.AND P4, PT, R39, UR32, !P1 ;  /* 0x0000002027007c0c */ /* 0x000fe2000cf81270 */
[----:B------:R-:W-:Y:S01]  /*515b0*/  VIADD R20, R60, 0x6 ;  /* 0x000000063c147836 */ /* 0x000fe20000000000 */
[----:B--2---:R-:W-:Y:S02]  /*515c0*/  ISETP.LT.AND P0, PT, R58, UR34, !P2 ;  /* 0x000000223a007c0c */ /* 0x004fe4000d701270 */
[----:B----4-:R-:W-:Y:S01]  /*515d0*/  ISETP.LT.AND P6, PT, R59, UR30, !P1 ;  /* 0x0000001e3b007c0c */ /* 0x010fe2000cfc1270 */
[C---:B0-----:R-:W-:Y:S01]  /*515e0*/  IMAD.WIDE R16, R8.reuse, 0x2, R54 ;  /* 0x0000000208107825 */ /* 0x041fe200078e0236 */
[----:B------:R-:W0:Y:S01]  /*515f0*/  LDCU.64 UR34, c[0x0][0x398] ;  /* 0x00007300ff2277ac */ /* 0x000e220008000a00 */
[----:B------:R-:W-:Y:S01]  /*51600*/  UMOV UR60, UR6 ;  /* 0x00000006003c7c82 */ /* 0x000fe20008000000 */
[----:B------:R-:W-:Y:S01]  /*51610*/  UMOV UR28, UR8 ;  /* 0x00000008001c7c82 */ /* 0x000fe20008000000 */
[----:B------:R-:W1:Y:S06]  /*51620*/  LDCU UR32, c[0x0][0x398] ;  /* 0x00007300ff2077ac */ /* 0x000e6c0008000800 */
[----:B------:R2:W-:Y:S01]  /*51630*/  @P0 STG.E.U16 desc[UR66][R12.64], R21 ;  /* 0x000000150c000986 */ /* 0x0005e2000c101542 */
[----:B------:R-:W-:Y:S01]  /*51640*/  PRMT R9, R29, 0x7632, R9 ;  /* 0x000076321d097816 */ /* 0x000fe20000000009 */
[----:B--2---:R-:W-:-:S05]  /*51650*/  IMAD.WIDE R12, R8, 0x2, R56 ;  /* 0x00000002080c7825 */ /* 0x004fca00078e0238 */
[----:B------:R2:W-:Y:S04]  /*51660*/  @P6 STG.E.U16 desc[UR66][R12.64], R29 ;  /* 0x0000001d0c006986 */ /* 0x0005e8000c101542 */
[----:B------:R4:W-:Y:S04]  /*51670*/  @P5 STG.E.U16 desc[UR66][R16.64], R9 ;  /* 0x0000000910005986 */ /* 0x0009e8000c101542 */
[----:B--2---:R-:W2:Y:S01]  /*51680*/  LDL.LU R29, [R1+0x1c] ;  /* 0x00001c00011d7983 */ /* 0x004ea20000300800 */
[----:B----4-:R-:W-:Y:S01]  /*51690*/  IMAD.WIDE R16, R8, 0x2, R52 ;  /* 0x0000000208107825 */ /* 0x010fe200078e0234 */
[----:B------:R-:W-:Y:S01]  /*516a0*/  ISETP.GE.AND P2, PT, R20, UR12, PT ;  /* 0x0000000c14007c0c */ /* 0x000fe2000bf46270 */
[----:B------:R-:W4:Y:S01]  /*516b0*/  LDCU UR12, c[0x0][0x398] ;  /* 0x00007300ff0c77ac */ /* 0x000f220008000800 */
[----:B------:R-:W-:-:S02]  /*516c0*/  PRMT R20, R61, 0x7632, R20 ;  /* 0x000076323d147816 */ /* 0x000fc40000000014 */
[----:B------:R0:W-:Y:S04]  /*516d0*/  @P4 STG.E.U16 desc[UR66][R16.64], R61 ;  /* 0x0000003d10004986 */ /* 0x0001e8000c101542 */
[----:B0-----:R-:W2:Y:S01]  /*516e0*/  LDL.LU R61, [R1+0xc] ;  /* 0x00000c00013d7983 */ /* 0x001ea20000300800 */
[----:B------:R-:W-:Y:S02]  /*516f0*/  ISETP.LT.AND P6, PT, R35, UR34, !P1 ;  /* 0x0000002223007c0c */ /* 0x000fe4000cfc1270 */
[----:B------:R-:W-:Y:S01]  /*51700*/  ISETP.LT.AND P5, PT, R38, UR36, !P1 ;  /* 0x0000002426007c0c */ /* 0x000fe2000cfa1270 */
[----:B------:R-:W-:Y:S01]  /*51710*/  IMAD.WIDE R12, R8, 0x2, R50 ;  /* 0x00000002080c7825 */ /* 0x000fe200078e0232 */
[----:B------:R-:W-:Y:S01]  /*51720*/  ISETP.LT.AND P4, PT, R34, UR38, !P1 ;  /* 0x0000002622007c0c */ /* 0x000fe2000cf81270 */
[----:B------:R-:W3:Y:S01]  /*51730*/  LDL.LU R25, [R1+0xc0] ;  /* 0x0000c00001197983 */ /* 0x000ee20000300800 */
[----:B------:R-:W0:Y:S01]  /*51740*/  LDCU UR36, c[0x0][0x3b8] ;  /* 0x00007700ff2477ac */ /* 0x000e220008000800 */
[----:B------:R-:W-:Y:S01]  /*51750*/  IMAD.WIDE R16, R8, 0x2, R48 ;  /* 0x0000000208107825 */ /* 0x000fe200078e0230 */
[----:B------:R-:W-:-:S03]  /*51760*/  UMOV UR8, UR73 ;  /* 0x0000004900087c82 */ /* 0x000fc60008000000 */
[----:B------:R-:W-:Y:S01]  /*51770*/  VIADD R9, R60, 0x7 ;  /* 0x000000073c097836 */ /* 0x000fe20000000000 */
[----:B------:R-:W0:Y:S01]  /*51780*/  LDCU UR73, c[0x0][0x398] ;  /* 0x00007300ff4977ac */ /* 0x000e220008000800 */
[----:B------:R1:W-:Y:S01]  /*51790*/  @P6 STG.E.U16 desc[UR66][R12.64], R20 ;  /* 0x000000140c006986 */ /* 0x0003e2000c101542 */
[----:B------:R-:W-:Y:S01]  /*517a0*/  ISETP.LT.AND P6, PT, R33, UR39, !P1 ;  /* 0x0000002721007c0c */ /* 0x000fe2000cfc1270 */
[----:B------:R-:W0:Y:S02]  /*517b0*/  LDCU.64 UR38, c[0x0][0x398] ;  /* 0x00007300ff2677ac */ /* 0x000e240008000a00 */
[----:B------:R4:W-:Y:S01]  /*517c0*/  @P5 STG.E.U16 desc[UR66][R16.64], R30 ;  /* 0x0000001e10005986 */ /* 0x0009e2000c101542 */
[----:B------:R-:W-:Y:S02]  /*517d0*/  ISETP.LT.AND P1, PT, R58, UR40, !P1 ;  /* 0x000000283a007c0c */ /* 0x000fe4000cf21270 */
[----:B------:R-:W-:Y:S01]  /*517e0*/  ISETP.LT.AND P5, PT, R59, UR59, !P3 ;  /* 0x0000003b3b007c0c */ /* 0x000fe2000dfa1270 */
[----:B------:R-:W0:Y:S01]  /*517f0*/  LDCU.64 UR40, c[0x0][0x398] ;  /* 0x00007300ff2877ac */ /* 0x000e220008000a00 */
[----:B------:R-:W-:Y:S01]  /*51800*/  ISETP.GE.AND P0, PT, R9, UR16, PT ;  /* 0x0000001009007c0c */ /* 0x000fe2000bf06270 */
[----:B------:R-:W-:-:S02]  /*51810*/  VIADD R9, R8, UR58 ;  /* 0x0000003a08097c36 */ /* 0x000fc40008000000 */
[----:B-1----:R-:W-:Y:S01]  /*51820*/  IMAD.WIDE R12, R8, 0x2, R6 ;  /* 0x00000002080c7825 */ /* 0x002fe200078e0206 */
[----:B------:R-:W1:Y:S01]  /*51830*/  LDCU.64 UR58, c[0x0][0x398] ;  /* 0x00007300ff3a77ac */ /* 0x000e620008000a00 */
[----:B----4-:R-:W-:Y:S02]  /*51840*/  PRMT R30, R30, 0x7632, R30 ;  /* 0x000076321e1e7816 */ /* 0x010fe4000000001e */
[C---:B------:R-:W-:Y:S01]  /*51850*/  IMAD.WIDE R16, R8.reuse, 0x2, R4 ;  /* 0x0000000208107825 */ /* 0x040fe200078e0204 */
[----:B------:R-:W4:Y:S03]  /*51860*/  LDCU UR34, c[0x0][0x3b8] ;  /* 0x00007700ff2277ac */ /* 0x000f260008000800 */
[----:B------:R-:W-:Y:S01]  /*51870*/  IMAD.WIDE R20, R8, 0x2, R2 ;  /* 0x0000000208147825 */ /* 0x000fe200078e0202 */
[----:B------:R-:W-:Y:S01]  /*51880*/  PRMT R8, R26, 0x7632, R8 ;  /* 0x000076321a087816 */ /* 0x000fe20000000008 */
[----:B------:R0:W-:Y:S01]  /*51890*/  @P4 STG.E.U16 desc[UR66][R12.64], R30 ;  /* 0x0000001e0c004986 */ /* 0x0001e2000c101542 */
[----:B------:R-:W-:-:S03]  /*518a0*/  ISETP.LT.AND P4, PT, R0, UR57, !P3 ;  /* 0x0000003900007c0c */ /* 0x000fc6000df81270 */
[----:B------:R1:W-:Y:S01]  /*518b0*/  @P6 STG.E.U16 desc[UR66][R16.64], R26 ;  /* 0x0000001a10006986 */ /* 0x0003e2000c101542 */
[----:B------:R-:W-:-:S03]  /*518c0*/  ISETP.LT.AND P6, PT, R39, UR43, !P3 ;  /* 0x0000002b27007c0c */ /* 0x000fc6000dfc1270 */
[----:B------:R4:W-:Y:S01]  /*518d0*/  @P1 STG.E.U16 desc[UR66][R20.64], R8 ;  /* 0x0000000814001986 */ /* 0x0009e2000c101542 */
[----:B0-----:R-:W-:-:S05]  /*518e0*/  IMAD.WIDE R12, R9, 0x2, R56 ;  /* 0x00000002090c7825 */ /* 0x001fca00078e0238 */
[----:B------:R0:W-:Y:S01]  /*518f0*/  @P5 STG.E.U16 desc[UR66][R12.64], R22 ;  /* 0x000000160c005986 */ /* 0x0001e2000c101542 */
[----:B------:R-:W-:Y:S01]  /*51900*/  ISETP.LT.AND P5, PT, R35, UR38, !P3 ;  /* 0x0000002623007c0c */ /* 0x000fe2000dfa1270 */
[C---:B-1----:R-:W-:Y:S01]  /*51910*/  IMAD.WIDE R16, R9.reuse, 0x2, R52 ;  /* 0x0000000209107825 */ /* 0x042fe200078e0234 */
[----:B------:R-:W-:Y:S01]  /*51920*/  ISETP.LT.AND P1, PT, R38, UR40, !P3 ;  /* 0x0000002826007c0c */ /* 0x000fe2000df21270 */
[----:B------:R-:W-:Y:S01]  /*51930*/  UMOV UR30, UR59 ;  /* 0x0000003b001e7c82 */ /* 0x000fe20008000000 */
[----:B----4-:R-:W-:Y:S01]  /*51940*/  PRMT R8, R18, 0x7632, R8 ;  /* 0x0000763212087816 */ /* 0x010fe20000000008 */
[----:B------:R-:W-:Y:S01]  /*51950*/  IMAD.WIDE R20, R9, 0x2, R50 ;  /* 0x0000000209147825 */ /* 0x000fe200078e0232 */
[----:B0-----:R-:W-:-:S03]  /*51960*/  PRMT R22, R22, 0x7632, R22 ;  /* 0x0000763216167816 */ /* 0x001fc60000000016 */
[----:B------:R-:W-:Y:S01]  /*51970*/  IMAD.WIDE R12, R9, 0x2, R54 ;  /* 0x00000002090c7825 */ /* 0x000fe200078e0236 */
[----:B------:R-:W0:Y:S04]  /*51980*/  LDCU UR38, c[0x0][0x398] ;  /* 0x00007300ff2677ac */ /* 0x000e280008000800 */
[----:B------:R1:W-:Y:S01]  /*51990*/  @P4 STG.E.U16 desc[UR66][R12.64], R22 ;  /* 0x000000160c004986 */ /* 0x0003e2000c101542 */
[----:B------:R-:W-:Y:S01]  /*519a0*/  ISETP.LT.AND P4, PT, R34, UR42, !P3 ;  /* 0x0000002a22007c0c */ /* 0x000fe2000df81270 */
[----:B------:R-:W4:Y:S02]  /*519b0*/  LDCU.64 UR42, c[0x0][0x398] ;  /* 0x00007300ff2a77ac */ /* 0x000f240008000a00 */
[----:B------:R0:W-:Y:S04]  /*519c0*/  @P6 STG.E.U16 desc[UR66][R16.64], R18 ;  /* 0x0000001210006986 */ /* 0x0001e8000c101542 */
[----:B------:R4:W-:Y:S01]  /*519d0*/  @P5 STG.E.U16 desc[UR66][R20.64], R8 ;  /* 0x0000000814005986 */ /* 0x0009e2000c101542 */
[----:B------:R-:W-:Y:S01]  /*519e0*/  ISETP.LT.AND P5, PT, R33, UR45, !P3 ;  /* 0x0000002d21007c0c */ /* 0x000fe2000dfa1270 */
[----:B-1----:R-:W-:Y:S01]  /*519f0*/  IMAD.WIDE R12, R9, 0x2, R48 ;  /* 0x00000002090c7825 */ /* 0x002fe200078e0230 */
[----:B------:R-:W-:Y:S01]  /*51a00*/  ISETP.LT.AND P3, PT, R58, UR44, !P3 ;  /* 0x0000002c3a007c0c */ /* 0x000fe2000df61270 */
[----:B------:R-:W1:Y:S03]  /*51a10*/  LDCU.64 UR44, c[0x0][0x398] ;  /* 0x00007300ff2c77ac */ /* 0x000e660008000a00 */
[----:B------:R1:W-:Y:S01]  /*51a20*/  @P1 STG.E.U16 desc[UR66][R12.64], R14 ;  /* 0x0000000e0c001986 */ /* 0x0003e2000c101542 */
[----:B------:R-:W-:Y:S01]  /*51a30*/  ISETP.LT.AND P1, PT, R59, UR49, !P2 ;  /* 0x000000313b007c0c */ /* 0x000fe2000d721270 */
[----:B0-----:R-:W-:Y:S01]  /*51a40*/  IMAD.WIDE R16, R9, 0x2, R4 ;  /* 0x0000000209107825 */ /* 0x001fe200078e0204 */
[----:B----4-:R-:W-:-:S03]  /*51a50*/  PRMT R8, R10, 0x7632, R8 ;  /* 0x000076320a087816 */ /* 0x010fc60000000008 */
[----:B------:R-:W-:Y:S01]  /*51a60*/  IMAD.WIDE R20, R9, 0x2, R2 ;  /* 0x0000000209147825 */ /* 0x000fe200078e0202 */
[----:B-1----:R-:W-:-:S03]  /*51a70*/  PRMT R14, R14, 0x7632, R14 ;  /* 0x000076320e0e7816 */ /* 0x002fc6000000000e */
[----:B------:R-:W-:-:S05]  /*51a80*/  IMAD.WIDE R12, R9, 0x2, R6 ;  /* 0x00000002090c7825 */ /* 0x000fca00078e0206 */
[----:B------:R0:W-:Y:S01]  /*51a90*/  @P4 STG.E.U16 desc[UR66][R12.64], R14 ;  /* 0x0000000e0c004986 */ /* 0x0001e2000c101542 */
[----:B------:R-:W-:-:S03]  /*51aa0*/  ISETP.LT.AND P4, PT, R0, UR47, !P2 ;  /* 0x0000002f00007c0c */ /* 0x000fc6000d781270 */
[----:B------:R1:W-:Y:S01]  /*51ab0*/  @P5 STG.E.U16 desc[UR66][R16.64], R10 ;  /* 0x0000000a10005986 */ /* 0x0003e2000c101542 */
[----:B------:R-:W-:Y:S01]  /*51ac0*/  ISETP.LT.AND P5, PT, R39, UR5, !P2 ;  /* 0x0000000527007c0c */ /* 0x000fe2000d7a1270 */
[----:B------:R-:W-:Y:S01]  /*51ad0*/  UMOV UR59, UR72 ;  /* 0x00000048003b7c82 */ /* 0x000fe20008000000 */
[----:B--2---:R-:W-:Y:S01]  /*51ae0*/  PRMT R18, R61, 0x7632, R18 ;  /* 0x000076323d127816 */ /* 0x004fe20000000012 */
[----:B0-----:R-:W-:Y:S01]  /*51af0*/  VIADD R14, R9, UR48 ;  /* 0x00000030090e7c36 */ /* 0x001fe20008000000 */
[----:B------:R0:W-:Y:S01]  /*51b00*/  @P3 STG.E.U16 desc[UR66][R20.64], R8 ;  /* 0x0000000814003986 */ /* 0x0001e2000c101542 */
[----:B------:R-:W-:Y:S01]  /*51b10*/  ISETP.LT.AND P6, PT, R35, UR42, !P2 ;  /* 0x0000002a23007c0c */ /* 0x000fe2000d7c1270 */
[----:B------:R-:W2:Y:S01]  /*51b20*/  LDCU.64 UR48, c[0x0][0x398] ;  /* 0x00007300ff3077ac */ /* 0x000ea20008000a00 */
[----:B-1----:R-:W-:Y:S01]  /*51b30*/  VIADD R10, R60, 0x8 ;  /* 0x000000083c0a7836 */ /* 0x002fe20000000000 */
[----:B------:R-:W1:Y:S01]  /*51b40*/  LDCU UR5, c[0x0][0x398] ;  /* 0x00007300ff0577ac */ /* 0x000e620008000800 */
[----:B------:R-:W-:Y:S01]  /*51b50*/  UMOV UR16, UR76 ;  /* 0x0000004c00107c82 */ /* 0x000fe20008000000 */
[----:B------:R-:W4:Y:S01]  /*51b60*/  LDCU UR72, c[0x0][0x398] ;  /* 0x00007300ff4877ac */ /* 0x000f220008000800 */
[----:B0-----:R-:W-:Y:S01]  /*51b70*/  IMAD.WIDE R8, R14, 0x2, R56 ;  /* 0x000000020e087825 */ /* 0x001fe200078e0238 */
[----:B------:R-:W-:-:S03]  /*51b80*/  PRMT R20, R29, 0x7632, R20 ;  /* 0x000076321d147816 */ /* 0x000fc60000000014 */
[----:B------:R-:W-:Y:S01]  /*51b90*/  IMAD.WIDE R12, R14, 0x2, R52 ;  /* 0x000000020e0c7825 */ /* 0x000fe200078e0234 */
[----:B------:R0:W-:Y:S01]  /*51ba0*/  @P1 STG.E.U16 desc[UR66][R8.64], R29 ;  /* 0x0000001d08001986 */ /* 0x0001e2000c101542 */
[----:B------:R-:W-:Y:S01]  /*51bb0*/  ISETP.LT.AND P3, PT, R38, UR44, !P2 ;  /* 0x0000002c26007c0c */ /* 0x000fe2000d761270 */
[----:B------:R-:W1:Y:S02]  /*51bc0*/  LDCU UR76, c[0x0][0x398] ;  /* 0x00007300ff4c77ac */ /* 0x000e640008000800 */
[----:B0-----:R-:W3:Y:S01]  /*51bd0*/  LDL.LU R29, [R1+0x110] ;  /* 0x00011000011d7983 */ /* 0x001ee20000300800 */
[----:B------:R-:W-:-:S05]  /*51be0*/  IMAD.WIDE R8, R14, 0x2, R54 ;  /* 0x000000020e087825 */ /* 0x000fca00078e0236 */
[----:B------:R-:W-:Y:S04]  /*51bf0*/  @P4 STG.E.U16 desc[UR66][R8.64], R20 ;  /* 0x0000001408004986 */ /* 0x000fe8000c101542 */
[----:B------:R0:W-:Y:S04]  /*51c00*/  @P5 STG.E.U16 desc[UR66][R12.64], R61 ;  /* 0x0000003d0c005986 */ /* 0x0001e8000c101542 */
[----:B0-----:R-:W4:Y:S01]  /*51c10*/  LDL.LU R61, [R1+0x120] ;  /* 0x00012000013d7983 */ /* 0x001f220000300800 */
[----:B------:R-:W-:Y:S01]  /*51c20*/  ISETP.LT.AND P5, PT, R34, UR46, !P2 ;  /* 0x0000002e22007c0c */ /* 0x000fe2000d7a1270 */
[----:B------:R-:W0:Y:S01]  /*51c30*/  LDCU.64 UR46, c[0x0][0x398] ;  /* 0x00007300ff2e77ac */ /* 0x000e220008000a00 */
[----:B------:R-:W-:Y:S01]  /*51c40*/  IMAD.WIDE R16, R14, 0x2, R50 ;  /* 0x000000020e107825 */ /* 0x000fe200078e0232 */
[----:B------:R-:W-:-:S03]  /*51c50*/  ISETP.LT.AND P4, PT, R33, UR56, !P2 ;  /* 0x0000003821007c0c */ /* 0x000fc6000d781270 */
[----:B------:R-:W-:Y:S01]  /*51c60*/  IMAD.WIDE R8, R14, 0x2, R48 ;  /* 0x000000020e087825 */ /* 0x000fe200078e0230 */
[----:B------:R0:W-:Y:S01]  /*51c70*/  @P6 STG.E.U16 desc[UR66][R16.64], R18 ;  /* 0x0000001210006986 */ /* 0x0001e2000c101542 */
[----:B------:R-:W-:Y:S01]  /*51c80*/  ISETP.LT.AND P2, PT, R58, UR55, !P2 ;  /* 0x000000373a007c0c */ /* 0x000fe2000d741270 */
[----:B------:R-:W1:Y:S01]  /*51c90*/  LDCU UR55, c[0x0][0x398] ;  /* 0x00007300ff3777ac */ /* 0x000e620008000800 */
[----:B------:R-:W-:Y:S01]  /*51ca0*/  PRMT R20, R31, 0x7632, R20 ;  /* 0x000076321f147816 */ /* 0x000fe20000000014 */
[----:B------:R2:W-:Y:S01]  /*51cb0*/  @P3 STG.E.U16 desc[UR66][R8.64], R31 ;  /* 0x0000001f08003986 */ /* 0x0005e2000c101542 */
[----:B------:R-:W-:Y:S01]  /*51cc0*/  ISETP.LT.AND P6, PT, R59, UR54, !P0 ;  /* 0x000000363b007c0c */ /* 0x000fe2000c7c1270 */
[----:B------:R-:W-:Y:S01]  /*51cd0*/  IMAD.WIDE R12, R14, 0x2, R4 ;  /* 0x000000020e0c7825 */ /* 0x000fe200078e0204 */
[----:B------:R-:W-:Y:S01]  /*51ce0*/  MOV.SPILL R21, UR43 ;  /* 0x0000002b00157c02 */ /* 0x000fe20009000f00 */
[----:B------:R-:W1:Y:S01]  /*51cf0*/  LDCU.64 UR42, c[0x0][0x398] ;  /* 0x00007300ff2a77ac */ /* 0x000e620008000a00 */
[----:B------:R-:W-:-:S02]  /*51d00*/  ISETP.LT.AND P3, PT, R0, UR53, !P0 ;  /* 0x0000003500007c0c */ /* 0x000fc4000c761270 */
[----:B------:R-:W-:Y:S01]  /*51d10*/  ISETP.GE.AND P1, PT, R10, UR30, PT ;  /* 0x0000001e0a007c0c */ /* 0x000fe2000bf26270 */
[C---:B------:R-:W-:Y:S01]  /*51d20*/  VIADD R10, R14.reuse, UR50 ;  /* 0x000000320e0a7c36 */ /* 0x040fe20008000000 */
[----:B0-----:R-:W-:Y:S01]  /*51d30*/  PRMT R18, R27, 0x7632, R18 ;  /* 0x000076321b127816 */ /* 0x001fe20000000012 */
[C---:B------:R-:W-:Y:S01]  /*51d40*/  IMAD.WIDE R16, R14.reuse, 0x2, R2 ;  /* 0x000000020e107825 */ /* 0x040fe200078e0202 */
[----:B------:R-:W0:Y:S03]  /*51d50*/  LDCU UR54, c[0x0][0x398] ;  /* 0x00007300ff3677ac */ /* 0x000e260008000800 */
[----:B--2---:R-:W-:Y:S01]  /*51d60*/  IMAD.WIDE R8, R14, 0x2, R6 ;  /* 0x000000020e087825 */ /* 0x004fe200078e0206 */
[----:B------:R-:W-:Y:S01]  /*51d70*/  PRMT R14, R23, 0x7632, R14 ;  /* 0x00007632170e7816 */ /* 0x000fe2000000000e */
[----:B------:R-:W2:Y:S03]  /*51d80*/  LDCU.64 UR56, c[0x0][0x398] ;  /* 0x00007300ff3877ac */ /* 0x000ea60008000a00 */
[----:B------:R0:W-:Y:S01]  /*51d90*/  @P5 STG.E.U16 desc[UR66][R8.64], R20 ;  /* 0x0000001408005986 */ /* 0x0001e2000c101542 */
[----:B------:R-:W-:-:S03]  /*51da0*/  ISETP.LT.AND P5, PT, R35, UR46, !P0 ;  /* 0x0000002e23007c0c */ /* 0x000fc6000c7a1270 */
[----:B------:R2:W-:Y:S01]  /*51db0*/  @P4 STG.E.U16 desc[UR66][R12.64], R27 ;  /* 0x0000001b0c004986 */ /* 0x0005e2000c101542 */
[----:B------:R-:W-:Y:S01]  /*51dc0*/  ISETP.LT.AND P4, PT, R39, UR52, !P0 ;  /* 0x0000003427007c0c */ /* 0x000fe2000c781270 */
[----:B-1----:R-:W-:Y:S01]  /*51dd0*/  UMOV UR6, UR43 ;  /* 0x0000002b00067c82 */ /* 0x002fe20008000000 */
[----:B------:R-:W1:Y:S01]  /*51de0*/  LDCU.64 UR52, c[0x0][0x398] ;  /* 0x00007300ff3477ac */ /* 0x000e620008000a00 */
[----:B------:R1:W-:Y:S01]  /*51df0*/  @P2 STG.E.U16 desc[UR66][R16.64], R18 ;  /* 0x0000001210002986 */ /* 0x0003e2000c101542 */
[----:B0-----:R-:W-:-:S04]  /*51e00*/  IMAD.WIDE R8, R10, 0x2, R56 ;  /* 0x000000020a087825 */ /* 0x001fc800078e0238 */
[----:B--2---:R-:W-:Y:S01]  /*51e10*/  IMAD.WIDE R12, R10, 0x2, R54 ;  /* 0x000000020a0c7825 */ /* 0x004fe200078e0236 */
[----:B------:R0:W-:Y:S01]  /*51e20*/  @P6 STG.E.U16 desc[UR66][R8.64], R23 ;  /* 0x0000001708006986 */ /* 0x0001e2000c101542 */
[----:B------:R-:W-:Y:S01]  /*51e30*/  ISETP.LT.AND P6, PT, R38, UR48, !P0 ;  /* 0x0000003026007c0c */ /* 0x000fe2000c7c1270 */
[----:B------:R-:W-:Y:S02]  /*51e40*/  UMOV UR30, UR14 ;  /* 0x0000000e001e7c82 */ /* 0x000fe40008000000 */
[----:B------:R2:W-:Y:S01]  /*51e50*/  @P3 STG.E.U16 desc[UR66][R12.64], R14 ;  /* 0x0000000e0c003986 */ /* 0x0005e2000c101542 */
[----:B------:R-:W-:Y:S01]  /*51e60*/  ISETP.LT.AND P3, PT, R34, UR51, !P0 ;  /* 0x0000003322007c0c */ /* 0x000fe2000c761270 */
[----:B------:R-:W3:Y:S01]  /*51e70*/  LDCU.64 UR50, c[0x0][0x398] ;  /* 0x00007300ff3277ac */ /* 0x000ee20008000a00 */
[----:B-1----:R-:W-:Y:S01]  /*51e80*/  PRMT R16, R19, 0x7632, R16 ;  /* 0x0000763213107816 */ /* 0x002fe20000000010 */
[----:B------:R-:W1:Y:S01]  /*51e90*/  LDCU UR48, c[0x0][0x398] ;  /* 0x00007300ff3077ac */ /* 0x000e620008000800 */
[----:B0-----:R-:W-:-:S04]  /*51ea0*/  IMAD.WIDE R8, R10, 0x2, R52 ;  /* 0x000000020a087825 */ /* 0x001fc800078e0234 */
[----:B--2---:R-:W-:Y:S01]  /*51eb0*/  IMAD.WIDE R12, R10, 0x2, R50 ;  /* 0x000000020a0c7825 */ /* 0x004fe200078e0232 */
[----:B------:R0:W-:Y:S03]  /*51ec0*/  @P4 STG.E.U16 desc[UR66][R8.64], R19 ;  /* 0x0000001308004986 */ /* 0x0001e6000c101542 */
[----:B------:R-:W-:Y:S01]  /*51ed0*/  VIADD R14, R60, 0x9 ;  /* 0x000000093c0e7836 */ /* 0x000fe20000000000 */
[----:B------:R2:W-:Y:S01]  /*51ee0*/  @P5 STG.E.U16 desc[UR66][R12.64], R16 ;  /* 0x000000100c005986 */ /* 0x0005e2000c101542 */
[----:B------:R-:W-:Y:S02]  /*51ef0*/  ISETP.LT.AND P4, PT, R33, UR64, !P0 ;  /* 0x0000004021007c0c */ /* 0x000fe4000c781270 */
[----:B------:R-:W-:Y:S02]  /*51f00*/  ISETP.LT.AND P5, PT, R58, UR65, !P0 ;  /* 0x000000413a007c0c */ /* 0x000fe4000c7a1270 */
[----:B------:R-:W-:Y:S01]  /*51f10*/  ISETP.GE.AND P2, PT, R14, UR6, PT ;  /* 0x000000060e007c0c */ /* 0x000fe2000bf46270 */
[----:B------:R-:W-:Y:S01]  /*51f20*/  UMOV UR14, UR42 ;  /* 0x0000002a000e7c82 */ /* 0x000fe20008000000 */
[----:B------:R-:W-:Y:S01]  /*51f30*/  PRMT R14, R15, 0x7632, R14 ;  /* 0x000076320f0e7816 */ /* 0x000fe2000000000e */
[C---:B0-----:R-:W-:Y:S01]  /*51f40*/  IMAD.WIDE R8, R10.reuse, 0x2, R48 ;  /* 0x000000020a087825 */ /* 0x041fe200078e0230 */
[----:B------:R-:W0:Y:S03]  /*51f50*/  LDCU.64 UR42, c[0x0][0x398] ;  /* 0x00007300ff2a77ac */ /* 0x000e260008000a00 */
[----:B--2---:R-:W-:Y:S01]  /*51f60*/  IMAD.WIDE R12, R10, 0x2, R6 ;  /* 0x000000020a0c7825 */ /* 0x004fe200078e0206 */
[----:B------:R2:W-:Y:S01]  /*51f70*/  @P6 STG.E.U16 desc[UR66][R8.64], R15 ;  /* 0x0000000f08006986 */ /* 0x0005e2000c101542 */
[----:B------:R-:W-:-:S02]  /*51f80*/  ISETP.LT.AND P6, PT, R59, UR68, !P1 ;  /* 0x000000443b007c0c */ /* 0x000fc4000cfc1270 */
[----:B------:R-:W-:Y:S01]  /*51f90*/  MOV.SPILL R20, UR9 ;  /* 0x0000000900147c02 */ /* 0x000fe20009000f00 */
[----:B------:R1:W-:Y:S01]  /*51fa0*/  @P3 STG.E.U16 desc[UR66][R12.64], R14 ;  /* 0x0000000e0c003986 */ /* 0x0003e2000c101542 */
[----:B------:R-:W-:Y:S01]  /*51fb0*/  ISETP.LT.AND P0, PT, R0, UR69, !P1 ;  /* 0x0000004500007c0c */ /* 0x000fe2000cf01270 */
[----:B------:R-:W3:Y:S01]  /*51fc0*/  LDCU.64 UR68, c[0x0][0x398] ;  /* 0x00007300ff4477ac */ /* 0x000ee20008000a00 */
[----:B------:R-:W3:Y:S01]  /*51fd0*/  LDCU UR9, c[0x0][0x398] ;  /* 0x00007300ff0977ac */ /* 0x000ee20008000800 */
[C---:B--2---:R-:W-:Y:S01]  /*51fe0*/  IMAD.WIDE R8, R10.reuse, 0x2, R2 ;  /* 0x000000020a087825 */ /* 0x044fe200078e0202 */
[----:B------:R-:W-:Y:S01]  /*51ff0*/  PRMT R15, R11, 0x7632, R15 ;  /* 0x000076320b0f7816 */ /* 0x000fe2000000000f */
[----:B------:R-:W-:Y:S01]  /*52000*/  UMOV UR46, UR16 ;  /* 0x00000010002e7c82 */ /* 0x000fe20008000000 */
[----:B0-----:R-:W-:Y:S01]  /*52010*/  UMOV UR40, UR43 ;  /* 0x0000002b00287c82 */ /* 0x001fe20008000000 */
[----:B-1----:R-:W-:Y:S01]  /*52020*/  IMAD.WIDE R12, R10, 0x2, R4 ;  /* 0x000000020a0c7825 */ /* 0x002fe200078e0204 */
[----:B---3--:R-:W-:-:S03]  /*52030*/  PRMT R16, R29, 0x7632, R16 ;  /* 0x000076321d107816 */ /* 0x008fc60000000010 */
[----:B------:R-:W-:Y:S01]  /*52040*/  VIADD R10, R10, UR74 ;  /* 0x0000004a0a0a7c36 */ /* 0x000fe20008000000 */
[----:B------:R0:W-:Y:S01]  /*52050*/  @P4 STG.E.U16 desc[UR66][R12.64], R11 ;  /* 0x0000000b0c004986 */ /* 0x0001e2000c101542 */
[----:B------:R-:W-:Y:S01]  /*52060*/  VIADD R14, R60, 0xa ;  /* 0x0000000a3c0e7836 */ /* 0x000fe20000000000 */
[----:B------:R-:W-:Y:S01]  /*52070*/  UMOV UR44, UR42 ;  /* 0x0000002a002c7c82 */ /* 0x000fe20008000000 */
[----:B------:R-:W-:Y:S01]  /*52080*/  UMOV UR64, UR14 ;  /* 0x0000000e00407c82 */ /* 0x000fe20008000000 */
[----:B------:R1:W-:Y:S01]  /*52090*/  @P5 STG.E.U16 desc[UR66][R8.64], R15 ;  /* 0x0000000f08005986 */ /* 0x0003e2000c101542 */
[----:B------:R-:W-:Y:S01]  /*520a0*/  ISETP.LT.AND P4, PT, R39, UR75, !P1 ;  /* 0x0000004b27007c0c */ /* 0x000fe2000cf81270 */
[----:B------:R-:W2:Y:S01]  /*520b0*/  LDCU UR16, c[0x0][0x398] ;  /* 0x00007300ff1077ac */ /* 0x000ea20008000800 */
[----:B------:R-:W3:Y:S01]  /*520c0*/  LDCU UR6, c[0x0][0x398] ;  /* 0x00007300ff0677ac */ /* 0x000ee20008000800 */
[----:B0-----:R-:W-:Y:S01]  /*520d0*/  PRMT R11, R25, 0x7632, R11 ;  /* 0x00007632190b7816 */ /* 0x001fe2000000000b */
[----:B------:R-:W-:Y:S01]  /*520e0*/  IMAD.WIDE R12, R10, 0x2, R54 ;  /* 0x000000020a0c7825 */ /* 0x000fe200078e0236 */
[----:B------:R-:W-:Y:S01]  /*520f0*/  ISETP.GE.AND P3, PT, R14, UR40, PT ;  /* 0x000000280e007c0c */ /* 0x000fe2000bf66270 */
[----:B------:R-:W-:Y:S01]  /*52100*/  UMOV UR43, UR18 ;  /* 0x00000012002b7c82 */ /* 0x000fe20008000000 */
[----:B------:R-:W-:Y:S01]  /*52110*/  UMOV UR42, UR28 ;  /* 0x0000001c002a7c82 */ /* 0x000fe20008000000 */
[----:B-1----:R-:W-:Y:S01]  /*52120*/  IMAD.WIDE R8, R10, 0x2, R56 ;  /* 0x000000020a087825 */ /* 0x002fe200078e0238 */
[----:B------:R-:W-:Y:S01]  /*52130*/  ISETP.LT.AND P5, PT, R35, UR50, !P1 ;  /* 0x0000003223007c0c */ /* 0x000fe2000cfa1270 */
[----:B------:R-:W0:Y:S03]  /*52140*/  LDCU.64 UR74, c[0x0][0x398] ;  /* 0x00007300ff4a77ac */ /* 0x000e260008000a00 */
[----:B------:R1:W-:Y:S01]  /*52150*/  @P6 STG.E.U16 desc[UR66][R8.64], R25 ;  /* 0x0000001908006986 */ /* 0x0003e2000c101542 */
[----:B------:R-:W-:Y:S01]  /*52160*/  ISETP.LT.AND P6, PT, R38, UR52, !P1 ;  /* 0x0000003426007c0c */ /* 0x000fe2000cfc1270 */
[C---:B------:R-:W-:Y:S01]  /*52170*/  IMAD.WIDE R14, R10.reuse, 0x2, R48 ;  /* 0x000000020a0e7825 */ /* 0x040fe200078e0230 */
[----:B------:R-:W-:Y:S01]  /*52180*/  UMOV UR40, UR30 ;  /* 0x0000001e00287c82 */ /* 0x000fe20008000000 */
[----:B------:R-:W0:Y:S01]  /*52190*/  LDCU UR18, c[0x0][0x398] ;  /* 0x00007300ff1277ac */ /* 0x000e220008000800 */
[----:B------:R-:W0:Y:S01]  /*521a0*/  LDCU UR14, c[0x0][0x398] ;  /* 0x00007300ff0e77ac */ /* 0x000e220008000800 */
[----:B-1----:R-:W2:Y:S01]  /*521b0*/  LDL.LU R25, [R1+0x130] ;  /* 0x0001300001197983 */ /* 0x002ea20000300800 */
[C---:B------:R-:W-:Y:S01]  /*521c0*/  IMAD.WIDE R8, R10.reuse, 0x2, R52 ;  /* 0x000000020a087825 */ /* 0x040fe200078e0234 */
[----:B------:R-:W-:Y:S01]  /*521d0*/  UMOV UR65, UR43 ;  /* 0x0000002b00417c82 */ /* 0x000fe20008000000 */
[----:B------:R-:W-:Y:S01]  /*521e0*/  UMOV UR50, UR42 ;  /* 0x0000002a00327c82 */ /* 0x000fe20008000000 */
[----:B------:R1:W-:Y:S01]  /*521f0*/  @P0 STG.E.U16 desc[UR66][R12.64], R11 ;  /* 0x0000000b0c000986 */ /* 0x0003e2000c101542 */
[----:B------:R-:W0:Y:S03]  /*52200*/  LDCU UR43, c[0x0][0x398] ;  /* 0x00007300ff2b77ac */ /* 0x000e260008000800 */
[----:B------:R3:W-:Y:S01]  /*52210*/  @P4 STG.E.U16 desc[UR66][R8.64], R29 ;  /* 0x0000001d08004986 */ /* 0x0007e2000c101542 */
[----:B------:R-:W0:Y:S01]  /*52220*/  LDCU UR42, c[0x0][0x398] ;  /* 0x00007300ff2a77ac */ /* 0x000e220008000800 */
[----:B------:R-:W-:Y:S01]  /*52230*/  UMOV UR28, UR8 ;  /* 0x00000008001c7c82 */ /* 0x000fe20008000000 */
[----:B------:R-:W0:Y:S01]  /*52240*/  LDCU UR30, c[0x0][0x398] ;  /* 0x00007300ff1e77ac */ /* 0x000e220008000800 */
[----:B-1----:R-:W-:Y:S01]  /*52250*/  IMAD.WIDE R12, R10, 0x2, R50 ;  /* 0x000000020a0c7825 */ /* 0x002fe200078e0232 */
[----:B---3--:R-:W3:Y:S01]  /*52260*/  LDL.LU R29, [R1+0x170] ;  /* 0x00017000011d7983 */ /* 0x008ee20000300800 */
[----:B------:R-:W-:-:S02]  /*52270*/  ISETP.LT.AND P4, PT, R34, UR54, !P1 ;  /* 0x0000003622007c0c */ /* 0x000fc4000cf81270 */
[----:B------:R-:W-:Y:S01]  /*52280*/  VIADD R11, R60, 0xb ;  /* 0x0000000b3c0b7836 */ /* 0x000fe20000000000 */
[----:B------:R-:W1:Y:S01]  /*52290*/  LDCU UR8, c[0x0][0x3b8] ;  /* 0x00007700ff0877ac */ /* 0x000e620008000800 */
[----:B------:R-:W-:Y:S04]  /*522a0*/  @P5 STG.E.U16 desc[UR66][R12.64], R16 ;  /* 0x000000100c005986 */ /* 0x000fe8000c101542 */
[----:B----4-:R4:W-:Y:S02]  /*522b0*/  @P6 STG.E.U16 desc[UR66][R14.64], R61 ;  /* 0x0000003d0e006986 */ /* 0x0109e4000c101542 */
[----:B----4-:R-:W-:Y:S02]  /*522c0*/  PRMT R15, R61, 0x7632, R15 ;  /* 0x000076323d0f7816 */ /* 0x010fe4000000000f */
[----:B------:R-:W4:Y:S01]  /*522d0*/  LDL.LU R61, [R1+0xb0] ;  /* 0x0000b000013d7983 */ /* 0x000f220000300800 */
[----:B------:R-:W-:-:S02]  /*522e0*/  ISETP.LT.AND P5, PT, R33, UR55, !P1 ;  /* 0x0000003721007c0c */ /* 0x000fc4000cfa1270 */
[----:B------:R-:W-:Y:S01]  /*522f0*/  ISETP.GE.AND P0, PT, R11, UR69, PT ;  /* 0x000000450b007c0c */ /* 0x000fe2000bf06270 */
[----:B------:R-:W-:Y:S01]  /*52300*/  IMAD.WIDE R12, R10, 0x2, R6 ;  /* 0x000000020a0c7825 */ /* 0x000fe200078e0206 */
[----:B------:R-:W-:Y:S01]  /*52310*/  ISETP.LT.AND P1, PT, R58, UR48, !P1 ;  /* 0x000000303a007c0c */ /* 0x000fe2000cf21270 */
[----:B------:R-:W0:Y:S01]  /*52320*/  LDCU UR48, c[0x0][0x3b8] ;  /* 0x00007700ff3077ac */ /* 0x000e220008000800 */
[----:B------:R-:W-:Y:S01]  /*52330*/  UMOV UR69, UR59 ;  /* 0x0000003b00457c82 */ /* 0x000fe20008000000 */
[----:B------:R-:W-:Y:S01]  /*52340*/  UMOV UR59, UR60 ;  /* 0x0000003c003b7c82 */ /* 0x000fe20008000000 */
[----:B------:R-:W0:Y:S01]  /*52350*/  LDCU UR60, c[0x0][0x398] ;  /* 0x00007300ff3c77ac */ /* 0x000e220008000800 */
[----:B------:R-:W-:Y:S01]  /*52360*/  IMAD.WIDE R8, R10, 0x2, R4 ;  /* 0x000000020a087825 */ /* 0x000fe200078e0204 */
[----:B------:R-:W-:Y:S01]  /*52370*/  ISETP.LT.AND P6, PT, R59, UR10, !P2 ;  /* 0x0000000a3b007c0c */ /* 0x000fe2000d7c1270 */
[----:B------:R-:W-:Y:S01]  /*52380*/  @P4 STG.E.U16 desc[UR66][R12.64], R15 ;  /* 0x0000000f0c004986 */ /* 0x000fe2000c101542 */
[----:B------:R-:W0:Y:S01]  /*52390*/  LDCU.64 UR54, c[0x0][0x398] ;  /* 0x00007300ff3677ac */ /* 0x000e220008000a00 */
[----:B---3--:R-:W-:-:S02]  /*523a0*/  PRMT R17, R29, 0x7632, R17 ;  /* 0x000076321d117816 */ /* 0x008fc40000000011 */
[----:B--2---:R2:W-:Y:S01]  /*523b0*/  @P5 STG.E.U16 desc[UR66][R8.64], R25 ;  /* 0x0000001908005986 */ /* 0x0045e2000c101542 */
[----:B------:R-:W-:Y:S01]  /*523c0*/  PRMT R16, R25, 0x7632, R16 ;  /* 0x0000763219107816 */ /* 0x000fe20000000010 */
[C---:B0-----:R-:W-:Y:S01]  /*523d0*/  VIADD R14, R10.reuse, UR48 ;  /* 0x000000300a0e7c36 */ /* 0x041fe20008000000 */
[----:B-1----:R-:W-:Y:S01]  /*523e0*/  MOV.SPILL R19, UR8 ;  /* 0x0000000800137c02 */ /* 0x002fe20009000f00 */
[----:B------:R-:W-:Y:S01]  /*523f0*/  IMAD.WIDE R10, R10, 0x2, R2 ;  /* 0x000000020a0a7825 */ /* 0x000fe200078e0202 */
[----:B------:R-:W0:Y:S01]  /*52400*/  LDCU UR10, c[0x0][0x398] ;  /* 0x00007300ff0a77ac */ /* 0x000e220008000800 */
[----:B--2---:R-:W2:Y:S02]  /*52410*/  LDL.LU R25, [R1+0x180] ;  /* 0x0001800001197983 */ /* 0x004ea40000300800 */
[----:B------:R-:W-:Y:S01]  /*52420*/  IMAD.WIDE R12, R14, 0x2, R56 ;  /* 0x000000020e0c7825 */ /* 0x000fe200078e0238 */
[----:B------:R-:W-:Y:S01]  /*52430*/  ISETP.LT.AND P4, PT, R39, UR60, !P2 ;  /* 0x0000003c27007c0c */ /* 0x000fe2000d781270 */
[----:B------:R-:W-:Y:S01]  /*52440*/  @P1 STG.E.U16 desc[UR66][R10.64], R16 ;  /* 0x000000100a001986 */ /* 0x000fe2000c101542 */
[----:B------:R-:W-:Y:S01]  /*52450*/  ISETP.LT.AND P1, PT, R0, UR61, !P2 ;  /* 0x0000003d00007c0c */ /* 0x000fe2000d721270 */
[C---:B------:R-:W-:Y:S01]  /*52460*/  IMAD.WIDE R8, R14.reuse, 0x2, R54 ;  /* 0x000000020e087825 */ /* 0x040fe200078e0236 */
[----:B------:R-:W-:Y:S01]  /*52470*/  ISETP.LT.AND P5, PT, R35, UR54, !P2 ;  /* 0x0000003623007c0c */ /* 0x000fe2000d7a1270 */
[----:B------:R1:W-:Y:S01]  /*52480*/  @P6 STG.E.U16 desc[UR66][R12.64], R29 ;  /* 0x0000001d0c006986 */ /* 0x0003e2000c101542 */
[----:B------:R-:W3:Y:S03]  /*52490*/  LDCU.64 UR60, c[0x0][0x398] ;  /* 0x00007300ff3c77ac */ /* 0x000ee60008000a00 */
[----:B-1----:R-:W3:Y:S01]  /*524a0*/  LDL.LU R29, [R1+0xa0] ;  /* 0x0000a000011d7983 */ /* 0x002ee20000300800 */
[----:B------:R-:W-:Y:S01]  /*524b0*/  IMAD.WIDE R10, R14, 0x2, R52 ;  /* 0x000000020e0a7825 */ /* 0x000fe200078e0234 */
[----:B----4-:R-:W-:-:S04]  /*524c0*/  PRMT R16, R61, 0x7632, R16 ;  /* 0x000076323d107816 */ /* 0x010fc80000000010 */
[----:B------:R-:W-:Y:S04]  /*524d0*/  @P1 STG.E.U16 desc[UR66][R8.64], R17 ;  /* 0x0000001108001986 */ /* 0x000fe8000c101542 */
[----:B------:R1:W-:Y:S04]  /*524e0*/  @P4 STG.E.U16 desc[UR66][R10.64], R61 ;  /* 0x0000003d0a004986 */ /* 0x0003e8000c101542 */
[----:B-1----:R-:W4:Y:S01]  /*524f0*/  LDL.LU R61, [R1+0xc4] ;  /* 0x0000c400013d7983 */ /* 0x002f220000300800 */
[----:B------:R-:W-:Y:S01]  /*52500*/  ISETP.LT.AND P6, PT, R38, UR56, !P2 ;  /* 0x0000003826007c0c */ /* 0x000fe2000d7c1270 */
[----:B------:R-:W-:-:S02]  /*52510*/  IMAD.WIDE R12, R14, 0x2, R50 ;  /* 0x000000020e0c7825 */ /* 0x000fc400078e0232 */
[----:B------:R-:W4:Y:S02]  /*52520*/  LDL.LU R24, [R1+0x114] ;  /* 0x0001140001187983 */ /* 0x000f240000300800 */
[----:B------:R-:W-:Y:S01]  /*52530*/  IMAD.WIDE R8, R14, 0x2, R48 ;  /* 0x000000020e087825 */ /* 0x000fe200078e0230 */
[----:B------:R-:W-:Y:S01]  /*52540*/  ISETP.LT.AND P4, PT, R34, UR43, !P2 ;  /* 0x0000002b22007c0c */ /* 0x000fe2000d781270 */
[----:B------:R1:W-:Y:S01]  /*52550*/  @P5 STG.E.U16 desc[UR66][R12.64], R16 ;  /* 0x000000100c005986 */ /* 0x0003e2000c101542 */
[----:B------:R-:W-:Y:S01]  /*52560*/  ISETP.LT.AND P5, PT, R33, UR42, !P2 ;  /* 0x0000002a21007c0c */ /* 0x000fe2000d7a1270 */
[----:B------:R-:W-:Y:S02]  /*52570*/  VIADD R15, R60, 0xc ;  /* 0x0000000c3c0f7836 */ /* 0x000fe40000000000 */
[----:B------:R-:W-:Y:S01]  /*52580*/  IMAD.WIDE R10, R14, 0x2, R4 ;  /* 0x000000020e0a7825 */ /* 0x000fe200078e0204 */
[----:B------:R-:W-:Y:S02]  /*52590*/  ISETP.LT.AND P2, PT, R58, UR9, !P2 ;  /* 0x000000093a007c0c */ /* 0x000fe4000d741270 */
[----:B------:R-:W-:Y:S01]  /*525a0*/  ISETP.GE.AND P1, PT, R15, UR75, PT ;  /* 0x0000004b0f007c0c */ /* 0x000fe2000bf26270 */
[----:B-1----:R-:W-:-:S02]  /*525b0*/  VIADD R16, R14, UR71 ;  /* 0x000000470e107c36 */ /* 0x002fc40008000000 */
[C---:B------:R-:W-:Y:S01]  /*525c0*/  IMAD.WIDE R12, R14.reuse, 0x2, R2 ;  /* 0x000000020e0c7825 */ /* 0x040fe200078e0202 */
[----:B--2---:R1:W-:Y:S01]  /*525d0*/  @P6 STG.E.U16 desc[UR66][R8.64], R25 ;  /* 0x0000001908006986 */ /* 0x0043e2000c101542 */
[----:B------:R-:W-:Y:S02]  /*525e0*/  PRMT R17, R25, 0x7632, R17 ;  /* 0x0000763219117816 */ /* 0x000fe40000000011 */
[----:B------:R-:W-:Y:S02]  /*525f0*/  ISETP.LT.AND P6, PT, R59, UR20, !P3 ;  /* 0x000000143b007c0c */ /* 0x000fe4000dfc1270 */
[----:B---3--:R-:W-:Y:S01]  /*52600*/  PRMT R15, R29, 0x7632, R15 ;  /* 0x000076321d0f7816 */ /* 0x008fe2000000000f */
[----:B-1----:R-:W2:Y:S01]  /*52610*/  LDL.LU R25, [R1+0x124] ;  /* 0x0001240001197983 */ /* 0x002ea20000300800 */
[----:B------:R-:W-:Y:S01]  /*52620*/  IMAD.WIDE R8, R14, 0x2, R6 ;  /* 0x000000020e087825 */ /* 0x000fe200078e0206 */
[----:B----4-:R-:W-:-:S04]  /*52630*/  PRMT R18, R61, 0x7632, R18 ;  /* 0x000076323d127816 */ /* 0x010fc80000000012 */
[----:B------:R-:W-:Y:S01]  /*52640*/  @P4 STG.E.U16 desc[UR66][R8.64], R17 ;  /* 0x0000001108004986 */ /* 0x000fe2000c101542 */
[----:B------:R-:W-:Y:S01]  /*52650*/  UMOV UR43, UR59 ;  /* 0x0000003b002b7c82 */ /* 0x000fe20008000000 */
[----:B------:R-:W-:Y:S01]  /*52660*/  UMOV UR42, UR58 ;  /* 0x0000003a002a7c82 */ /* 0x000fe20008000000 */
[----:B------:R-:W1:Y:S01]  /*52670*/  LDCU.64 UR58, c[0x0][0x398] ;  /* 0x00007300ff3a77ac */ /* 0x000e620008000a00 */
[----:B------:R3:W-:Y:S01]  /*52680*/  @P5 STG.E.U16 desc[UR66][R10.64], R29 ;  /* 0x0000001d0a005986 */ /* 0x0007e2000c101542 */
[----:B------:R-:W-:Y:S01]  /*52690*/  UMOV UR8, UR65 ;  /* 0x0000004100087c82 */ /* 0x000fe20008000000 */
[----:B------:R-:W-:Y:S01]  /*526a0*/  UMOV UR9, UR50 ;  /* 0x0000003200097c82 */ /* 0x000fe20008000000 */
[----:B------:R-:W-:Y:S01]  /*526b0*/  UMOV UR75, UR28 ;  /* 0x0000001c004b7c82 */ /* 0x000fe20008000000 */
[----:B------:R-:W4:Y:S01]  /*526c0*/  LDCU UR20, c[0x0][0x398] ;  /* 0x00007300ff1477ac */ /* 0x000f220008000800 */
[----:B---3--:R-:W3:Y:S01]  /*526d0*/  LDL.LU R29, [R1+0x134] ;  /* 0x00013400011d7983 */ /* 0x008ee20000300800 */
[----:B------:R-:W-:Y:S01]  /*526e0*/  IMAD.WIDE R8, R16, 0x2, R56 ;  /* 0x0000000210087825 */ /* 0x000fe200078e0238 */
[----:B------:R-:W-:Y:S01]  /*526f0*/  ISETP.LT.AND P5, PT, R0, UR22, !P3 ;  /* 0x0000001600007c0c */ /* 0x000fe2000dfa1270 */
[----:B------:R-:W0:Y:S01]  /*52700*/  LDCU UR28, c[0x0][0x398] ;  /* 0x00007300ff1c77ac */ /* 0x000e220008000800 */
[----:B------:R4:W-:Y:S01]  /*52710*/  @P2 STG.E.U16 desc[UR66][R12.64], R15 ;  /* 0x0000000f0c002986 */ /* 0x0009e2000c101542 */
[----:B------:R-:W-:Y:S01]  /*52720*/  ISETP.LT.AND P4, PT, R39, UR12, !P3 ;  /* 0x0000000c27007c0c */ /* 0x000fe2000df81270 */
[----:B------:R-:W-:Y:S01]  /*52730*/  IMAD.WIDE R10, R16, 0x2, R52 ;  /* 0x00000002100a7825 */ /* 0x000fe200078e0234 */
[----:B-1----:R-:W-:Y:S01]  /*52740*/  ISETP.LT.AND P2, PT, R35, UR58, !P3 ;  /* 0x0000003a23007c0c */ /* 0x002fe2000df41270 */
[----:B------:R1:W-:Y:S01]  /*52750*/  @P6 STG.E.U16 desc[UR66][R8.64], R61 ;  /* 0x0000003d08006986 */ /* 0x0003e2000c101542 */
[----:B------:R-:W-:Y:S01]  /*52760*/  PRMT R17, R24, 0x7632, R17 ;  /* 0x0000763218117816 */ /* 0x000fe20000000011 */
[----:B------:R-:W-:Y:S01]  /*52770*/  UMOV UR48, UR46 ;  /* 0x0000002e00307c82 */ /* 0x000fe20008000000 */
[----:B------:R-:W0:Y:S01]  /*52780*/  LDCU UR22, c[0x0][0x398] ;  /* 0x00007300ff1677ac */ /* 0x000e220008000800 */
[----:B------:R-:W-:Y:S01]  /*52790*/  UMOV UR52, UR40 ;  /* 0x0000002800347c82 */ /* 0x000fe20008000000 */
[C---:B----4-:R-:W-:Y:S01]  /*527a0*/  IMAD.WIDE R12, R16.reuse, 0x2, R50 ;  /* 0x00000002100c7825 */ /* 0x050fe200078e0232 */
[----:B------:R-:W4:Y:S01]  /*527b0*/  LDCU UR12, c[0x0][0x398] ;  /* 0x00007300ff0c77ac */ /* 0x000f220008000800 */
[----:B-1----:R-:W4:Y:S02]  /*527c0*/  LDL.LU R61, [R1+0x174] ;  /* 0x00017400013d7983 */ /* 0x002f240000300800 */
[----:B------:R-:W-:Y:S01]  /*527d0*/  IMAD.WIDE R8, R16, 0x2, R54 ;  /* 0x0000000210087825 */ /* 0x000fe200078e0236 */
[----:B------:R-:W-:Y:S01]  /*527e0*/  ISETP.LT.AND P6, PT, R38, UR60, !P3 ;  /* 0x0000003c26007c0c */ /* 0x000fe2000dfc1270 */
[----:B------:R-:W1:Y:S03]  /*527f0*/  LDCU UR50, c[0x0][0x398] ;  /* 0x00007300ff3277ac */ /* 0x000e660008000800 */
[----:B------:R-:W-:Y:S01]  /*52800*/  @P5 STG.E.U16 desc[UR66][R8.64], R18 ;  /* 0x0000001208005986 */ /* 0x000fe2000c101542 */
[----:B------:R-:W-:Y:S01]  /*52810*/  IMAD.WIDE R14, R16, 0x2, R48 ;  /* 0x00000002100e7825 */ /* 0x000fe200078e0230 */
[----:B------:R-:W-:Y:S01]  /*52820*/  UMOV UR58, UR64 ;  /* 0x00000040003a7c82 */ /* 0x000fe20008000000 */
[----:B------:R-:W-:Y:S01]  /*52830*/  ISETP.LT.AND P5, PT, R33, UR63, !P3 ;  /* 0x0000003f21007c0c */ /* 0x000fe2000dfa1270 */
[----:B------:R0:W-:Y:S01]  /*52840*/  @P4 STG.E.U16 desc[UR66][R10.64], R24 ;  /* 0x000000180a004986 */ /* 0x0001e2000c101542 */
[----:B------:R-:W-:Y:S01]  /*52850*/  ISETP.LT.AND P4, PT, R34, UR62, !P3 ;  /* 0x0000003e22007c0c */ /* 0x000fe2000df81270 */
[----:B------:R-:W1:Y:S02]  /*52860*/  LDCU.64 UR62, c[0x0][0x398] ;  /* 0x00007300ff3e77ac */ /* 0x000e640008000a00 */
[----:B------:R1:W-:Y:S01]  /*52870*/  @P2 STG.E.U16 desc[UR66][R12.64], R17 ;  /* 0x000000110c002986 */ /* 0x0003e2000c101542 */
[----:B------:R-:W2:Y:S01]  /*52880*/  LDCU.64 UR64, c[0x0][0x398] ;  /* 0x00007300ff4077ac */ /* 0x000ea20008000a00 */
[----:B------:R-:W2:Y:S02]  /*52890*/  LDCU UR46, c[0x0][0x398] ;  /* 0x00007300ff2e77ac */ /* 0x000ea40008000800 */
[----:B0-----:R-:W4:Y:S01]  /*528a0*/  LDL.LU R24, [R1+0xb4] ;  /* 0x0000b40001187983 */ /* 0x001f220000300800 */
[----:B------:R-:W-:Y:S01]  /*528b0*/  IMAD.WIDE R10, R16, 0x2, R6 ;  /* 0x00000002100a7825 */ /* 0x000fe200078e0206 */
[----:B------:R-:W-:Y:S01]  /*528c0*/  ISETP.LT.AND P3, PT, R58, UR70, !P3 ;  /* 0x000000463a007c0c */ /* 0x000fe2000df61270 */
[----:B------:R-:W0:Y:S02]  /*528d0*/  LDCU.64 UR70, c[0x0][0x398] ;  /* 0x00007300ff4677ac */ /* 0x000e240008000a00 */
[C---:B------:R-:W-:Y:S01]  /*528e0*/  IMAD.WIDE R8, R16.reuse, 0x2, R4 ;  /* 0x0000000210087825 */ /* 0x040fe200078e0204 */
[----:B------:R-:W0:Y:S03]  /*528f0*/  LDCU UR40, c[0x0][0x398] ;  /* 0x00007300ff2877ac */ /* 0x000e260008000800 */
[----:B-1----:R-:W-:-:S02]  /*52900*/  VIADD R17, R16, UR36 ;  /* 0x0000002410117c36 */ /* 0x002fc40008000000 */
[----:B------:R-:W-:Y:S01]  /*52910*/  IMAD.WIDE R12, R16, 0x2, R2 ;  /* 0x00000002100c7825 */ /* 0x000fe200078e0202 */
[----:B--2---:R-:W-:Y:S01]  /*52920*/  PRMT R18, R25, 0x7632, R18 ;  /* 0x0000763219127816 */ /* 0x004fe20000000012 */
[----:B------:R1:W-:Y:S01]  /*52930*/  @P6 STG.E.U16 desc[UR66][R14.64], R25 ;  /* 0x000000190e006986 */ /* 0x0003e2000c101542 */
[----:B------:R-:W-:Y:S01]  /*52940*/  ISETP.LT.AND P6, PT, R59, UR5, !P0 ;  /* 0x000000053b007c0c */ /* 0x000fe2000c7c1270 */
[----:B------:R-:W2:Y:S02]  /*52950*/  LDCU UR36, c[0x0][0x398] ;  /* 0x00007300ff2477ac */ /* 0x000ea40008000800 */
[----:B-1----:R-:W2:Y:S01]  /*52960*/  LDL.LU R25, [R1+0x184] ;  /* 0x0001840001197983 */ /* 0x002ea20000300800 */
[----:B------:R-:W-:Y:S01]  /*52970*/  IMAD.WIDE R14, R17, 0x2, R56 ;  /* 0x00000002110e7825 */ /* 0x000fe200078e0238 */
[----:B------:R-:W-:Y:S01]  /*52980*/  ISETP.LT.AND P2, PT, R0, UR26, !P0 ;  /* 0x0000001a00007c0c */ /* 0x000fe2000c741270 */
[----:B------:R-:W-:Y:S01]  /*52990*/  UMOV UR60, UR44 ;  /* 0x0000002c003c7c82 */ /* 0x000fe20008000000 */
[----:B------:R4:W-:Y:S01]  /*529a0*/  @P4 STG.E.U16 desc[UR66][R10.64], R18 ;  /* 0x000000120a004986 */ /* 0x0009e2000c101542 */
[----:B------:R-:W-:Y:S01]  /*529b0*/  UMOV UR54, UR48 ;  /* 0x0000003000367c82 */ /* 0x000fe20008000000 */
[----:B------:R-:W1:Y:S01]  /*529c0*/  LDCU UR26, c[0x0][0x398] ;  /* 0x00007300ff1a77ac */ /* 0x000e620008000800 */
[----:B------:R-:W0:Y:S01]  /*529d0*/  LDCU UR5, c[0x0][0x398] ;  /* 0x00007300ff0577ac */ /* 0x000e220008000800 */
[----:B---3--:R-:W-:Y:S01]  /*529e0*/  PRMT R16, R29, 0x7632, R16 ;  /* 0x000076321d107816 */ /* 0x008fe20000000010 */
[----:B------:R3:W-:Y:S01]  /*529f0*/  @P5 STG.E.U16 desc[UR66][R8.64], R29 ;  /* 0x0000001d08005986 */ /* 0x0007e2000c101542 */
[----:B----4-:R-:W-:-:S03]  /*52a00*/  PRMT R10, R61, 0x7632, R10 ;  /* 0x000076323d0a7816 */ /* 0x010fc6000000000a */
[----:B---3--:R-:W3:Y:S01]  /*52a10*/  LDL.LU R29, [R1+0xa4] ;  /* 0x0000a400011d7983 */ /* 0x008ee20000300800 */
[----:B------:R-:W-:Y:S01]  /*52a20*/  ISETP.LT.AND P4, PT, R39, UR38, !P0 ;  /* 0x0000002627007c0c */ /* 0x000fe2000c781270 */
[----:B------:R-:W-:Y:S01]  /*52a30*/  UMOV UR44, UR24 ;  /* 0x00000018002c7c82 */ /* 0x000fe20008000000 */
[----:B------:R-:W-:Y:S01]  /*52a40*/  ISETP.LT.AND P5, PT, R35, UR62, !P0 ;  /* 0x0000003e23007c0c */ /* 0x000fe2000c7a1270 */
[----:B------:R-:W-:Y:S01]  /*52a50*/  @P3 STG.E.U16 desc[UR66][R12.64], R16 ;  /* 0x000000100c003986 */ /* 0x000fe2000c101542 */
[----:B------:R-:W-:Y:S01]  /*52a60*/  IMAD.WIDE R8, R17, 0x2, R54 ;  /* 0x0000000211087825 */ /* 0x000fe200078e0236 */
[----:B------:R-:W-:Y:S01]  /*52a70*/  MOV.SPILL R18, UR37 ;  /* 0x0000002500127c02 */ /* 0x000fe20009000f00 */
[----:B------:R-:W4:Y:S01]  /*52a80*/  LDCU UR24, c[0x0][0x398] ;  /* 0x00007300ff1877ac */ /* 0x000f220008000800 */
[----:B------:R0:W-:Y:S01]  /*52a90*/  @P6 STG.E.U16 desc[UR66][R14.64], R61 ;  /* 0x0000003d0e006986 */ /* 0x0001e2000c101542 */
[----:B------:R-:W1:Y:S03]  /*52aa0*/  LDCU UR48, c[0x0][0x3b8] ;  /* 0x00007700ff3077ac */ /* 0x000e660008000800 */
[----:B0-----:R-:W4:Y:S01]  /*52ab0*/  LDL.LU R61, [R1+0xc8] ;  /* 0x0000c800013d7983 */ /* 0x001f220000300800 */
[----:B------:R-:W-:-:S03]  /*52ac0*/  ISETP.LT.AND P6, PT, R38, UR64, !P0 ;  /* 0x0000004026007c0c */ /* 0x000fc6000c7c1270 */
[----:B------:R0:W-:Y:S01]  /*52ad0*/  @P2 STG.E.U16 desc[UR66][R8.64], R10 ;  /* 0x0000000a08002986 */ /* 0x0001e2000c101542 */
[----:B------:R-:W-:Y:S02]  /*52ae0*/  ISETP.LT.AND P3, PT, R34, UR73, !P0 ;  /* 0x0000004922007c0c */ /* 0x000fe4000c761270 */
[----:B------:R-:W-:Y:S01]  /*52af0*/  PRMT R15, R24, 0x7632, R15 ;  /* 0x00007632180f7816 */ /* 0x000fe2000000000f */
[----:B------:R-:W-:-:S04]  /*52b00*/  IMAD.WIDE R12, R17, 0x2, R48 ;  /* 0x00000002110c7825 */ /* 0x000fc800078e0230 */
[----:B0-----:R-:W-:-:S04]  /*52b10*/  IMAD.WIDE R8, R17, 0x2, R52 ;  /* 0x0000000211087825 */ /* 0x001fc800078e0234 */
[----:B------:R-:W-:Y:S01]  /*52b20*/  IMAD.WIDE R10, R17, 0x2, R50 ;  /* 0x00000002110a7825 */ /* 0x000fe200078e0232 */
[----:B------:R0:W-:Y:S04]  /*52b30*/  @P4 STG.E.U16 desc[UR66][R8.64], R24 ;  /* 0x0000001808004986 */ /* 0x0001e8000c101542 */
[----:B------:R1:W-:Y:S01]  /*52b40*/  @P5 STG.E.U16 desc[UR66][R10.64], R15 ;  /* 0x0000000f0a005986 */ /* 0x0003e2000c101542 */
[----:B------:R-:W-:Y:S01]  /*52b50*/  ISETP.LT.AND P5, PT, R33, UR76, !P0 ;  /* 0x0000004c21007c0c */ /* 0x000fe2000c7a1270 */
[----:B------:R-:W-:Y:S02]  /*52b60*/  VIADD R14, R60, 0xd ;  /* 0x0000000d3c0e7836 */ /* 0x000fe40000000000 */
[C---:B0-----:R-:W-:Y:S01]  /*52b70*/  IMAD.WIDE R8, R17.reuse, 0x2, R6 ;  /* 0x0000000211087825 */ /* 0x041fe200078e0206 */
[----:B------:R-:W-:Y:S01]  /*52b80*/  ISETP.LT.AND P0, PT, R58, UR77, !P0 ;  /* 0x0000004d3a007c0c */ /* 0x000fe2000c701270 */
[----:B------:R-:W0:Y:S01]  /*52b90*/  LDCU.64 UR76, c[0x0][0x398] ;  /* 0x00007300ff4c77ac */ /* 0x000e220008000a00 */
[----:B------:R-:W-:Y:S01]  /*52ba0*/  ISETP.GE.AND P2, PT, R14, UR71, PT ;  /* 0x000000470e007c0c */ /* 0x000fe2000bf46270 */
[----:B-1----:R-:W-:Y:S01]  /*52bb0*/  VIADD R15, R17, UR34 ;  /* 0x00000022110f7c36 */ /* 0x002fe20008000000 */
[----:B--2---:R-:W-:Y:S01]  /*52bc0*/  PRMT R10, R25, 0x7632, R10 ;  /* 0x00007632190a7816 */ /* 0x004fe2000000000a */
[----:B------:R1:W-:Y:S01]  /*52bd0*/  @P6 STG.E.U16 desc[UR66][R12.64], R25 ;  /* 0x000000190c006986 */ /* 0x0003e2000c101542 */
[----:B---3--:R-:W-:-:S03]  /*52be0*/  PRMT R14, R29, 0x7632, R14 ;  /* 0x000076321d0e7816 */ /* 0x008fc6000000000e */
[----:B-1----:R-:W2:Y:S01]  /*52bf0*/  LDL.LU R25, [R1+0x118] ;  /* 0x0001180001197983 */ /* 0x002ea20000300800 */
[----:B------:R-:W-:Y:S01]  /*52c00*/  UMOV UR62, UR43 ;  /* 0x0000002b003e7c82 */ /* 0x000fe20008000000 */
[----:B------:R-:W-:Y:S01]  /*52c10*/  UMOV UR37, UR42 ;  /* 0x0000002a00257c82 */ /* 0x000fe20008000000 */
[----:B------:R-:W-:Y:S01]  /*52c20*/  ISETP.LT.AND P6, PT, R59, UR30, !P1 ;  /* 0x0000001e3b007c0c */ /* 0x000fe2000cfc1270 */
[----:B------:R1:W-:Y:S01]  /*52c30*/  @P3 STG.E.U16 desc[UR66][R8.64], R10 ;  /* 0x0000000a08003986 */ /* 0x0003e2000c101542 */
[----:B------:R-:W-:Y:S01]  /*52c40*/  IMAD.WIDE R12, R15, 0x2, R56 ;  /* 0x000000020f0c7825 */ /* 0x000fe200078e0238 */
[----:B------:R-:W3:Y:S01]  /*52c50*/  LDCU.64 UR42, c[0x0][0x398] ;  /* 0x00007300ff2a77ac */ /* 0x000ee20008000a00 */
[----:B------:R-:W-:Y:S02]  /*52c60*/  MOV.SPILL R16, UR36 ;  /* 0x0000002400107c02 */ /* 0x000fe40009000f00 */
[----:B------:R-:W-:Y:S01]  /*52c70*/  ISETP.LT.AND P4, PT, R39, UR18, !P1 ;  /* 0x0000001227007c0c */ /* 0x000fe2000cf81270 */
[----:B------:R-:W-:Y:S01]  /*52c80*/  UMOV UR71, UR60 ;  /* 0x0000003c00477c82 */ /* 0x000fe20008000000 */
[----:B------:R-:W-:Y:S01]  /*52c90*/  UMOV UR64, UR44 ;  /* 0x0000002c00407c82 */ /* 0x000fe20008000000 */
[----:B------:R-:W2:Y:S01]  /*52ca0*/  LDCU UR34, c[0x0][0x398] ;  /* 0x00007300ff2277ac */ /* 0x000ea20008000800 */
[----:B-1----:R-:W-:-:S04]  /*52cb0*/  IMAD.WIDE R8, R17, 0x2, R4 ;  /* 0x0000000211087825 */ /* 0x002fc800078e0204 */
[----:B------:R-:W-:Y:S01]  /*52cc0*/  IMAD.WIDE R10, R17, 0x2, R2 ;  /* 0x00000002110a7825 */ /* 0x000fe200078e0202 */
[----:B------:R1:W-:Y:S01]  /*52cd0*/  @P5 STG.E.U16 desc[UR66][R8.64], R29 ;  /* 0x0000001d08005986 */ /* 0x0003e2000c101542 */
[----:B------:R-:W-:Y:S01]  /*52ce0*/  ISETP.LT.AND P3, PT, R0, UR16, !P1 ;  /* 0x0000001000007c0c */ /* 0x000fe2000cf61270 */
[----:B0-----:R-:W-:Y:S01]  /*52cf0*/  UMOV UR30, UR76 ;  /* 0x0000004c001e7c82 */ /* 0x001fe20008000000 */
[----:B------:R-:W-:Y:S01]  /*52d00*/  UMOV UR36, UR77 ;  /* 0x0000004d00247c82 */ /* 0x000fe20008000000 */
[----:B---3--:R-:W-:Y:S01]  /*52d10*/  UMOV UR38, UR42 ;  /* 0x0000002a00267c82 */ /* 0x008fe20008000000 */
[----:B------:R-:W-:Y:S01]  /*52d20*/  UMOV UR60, UR9 ;  /* 0x00000009003c7c82 */ /* 0x000fe20008000000 */
[----:B------:R-:W0:Y:S01]  /*52d30*/  LDCU UR44, c[0x0][0x3b8] ;  /* 0x00007700ff2c77ac */ /* 0x000e220008000800 */
[----:B-1----:R-:W3:Y:S01]  /*52d40*/  LDL.LU R29, [R1+0x128] ;  /* 0x00012800011d7983 */ /* 0x002ee20000300800 */
[----:B------:R-:W1:Y:S03]  /*52d50*/  LDCU.64 UR76, c[0x0][0x398] ;  /* 0x00007300ff4c77ac */ /* 0x000e660008000a00 */
[----:B------:R-:W-:Y:S01]  /*52d60*/  @P0 STG.E.U16 desc[UR66][R10.64], R14 ;  /* 0x0000000e0a000986 */ /* 0x000fe2000c101542 */
[----:B------:R-:W-:Y:S01]  /*52d70*/  IMAD.WIDE R8, R15, 0x2, R54 ;  /* 0x000000020f087825 */ /* 0x000fe200078e0236 */
[----:B------:R-:W-:Y:S01]  /*52d80*/  UMOV UR73, UR64 ;  /* 0x0000004000497c82 */ /* 0x000fe20008000000 */
[----:B------:R-:W0:Y:S01]  /*52d90*/  LDCU UR16, c[0x0][0x398] ;  /* 0x00007300ff1077ac */ /* 0x000e220008000800 */
[----:B----4-:R4:W-:Y:S01]  /*52da0*/  @P6 STG.E.U16 desc[UR66][R12.64], R61 ;  /* 0x0000003d0c006986 */ /* 0x0109e2000c101542 */
[----:B------:R-:W0:Y:S01]  /*52db0*/  LDCU UR42, c[0x0][0x398] ;  /* 0x00007300ff2a77ac */ /* 0x000e220008000800 */
[----:B----4-:R-:W-:-:S02]  /*52dc0*/  PRMT R12, R61, 0x7632, R12 ;  /* 0x000076323d0c7816 */ /* 0x010fc4000000000c */
[----:B------:R-:W4:Y:S01]  /*52dd0*/  LDL.LU R61, [R1+0x138] ;  /* 0x00013800013d7983 */ /* 0x000f220000300800 */
[----:B------:R-:W-:Y:S01]  /*52de0*/  ISETP.LT.AND P5, PT, R35, UR38, !P1 ;  /* 0x0000002623007c0c */ /* 0x000fe2000cfa1270 */
[----:B------:R-:W-:Y:S01]  /*52df0*/  IMAD.WIDE R10, R15, 0x2, R52 ;  /* 0x000000020f0a7825 */ /* 0x000fe200078e0234 */
[----:B------:R-:W-:Y:S01]  /*52e00*/  ISETP.LT.AND P6, PT, R38, UR30, !P1 ;  /* 0x0000001e26007c0c */ /* 0x000fe2000cfc1270 */
[----:B------:R0:W-:Y:S01]  /*52e10*/  @P3 STG.E.U16 desc[UR66][R8.64], R12 ;  /* 0x0000000c08003986 */ /* 0x0001e2000c101542 */
[----:B------:R-:W-:Y:S02]  /*52e20*/  ISETP.LT.AND P3, PT, R34, UR6, !P1 ;  /* 0x0000000622007c0c */ /* 0x000fe4000cf61270 */
[----:B--2---:R-:W-:Y:S01]  /*52e30*/  PRMT R13, R25, 0x7632, R13 ;  /* 0x00007632190d7816 */ /* 0x004fe2000000000d */
[----:B------:R2:W-:Y:S01]  /*52e40*/  @P4 STG.E.U16 desc[UR66][R10.64], R25 ;  /* 0x000000190a004986 */ /* 0x0005e2000c101542 */
[----:B0-----:R-:W-:Y:S01]  /*52e50*/  VIADD R12, R60, 0xe ;  /* 0x0000000e3c0c7836 */ /* 0x001fe20000000000 */
[----:B------:R-:W-:Y:S01]  /*52e60*/  UMOV UR64, UR75 ;  /* 0x0000004b00407c82 */ /* 0x000fe20008000000 */
[----:B------:R-:W-:Y:S01]  /*52e70*/  IMAD.WIDE R8, R15, 0x2, R50 ;  /* 0x000000020f087825 */ /* 0x000fe200078e0232 */
[----:B------:R-:W-:-:S02]  /*52e80*/  ISETP.LT.AND P4, PT, R33, UR32, !P1 ;  /* 0x0000002021007c0c */ /* 0x000fc4000cf81270 */
[----:B----4-:R-:W-:Y:S01]  /*52e90*/  PRMT R17, R61, 0x7632, R17 ;  /* 0x000076323d117816 */ /* 0x010fe20000000011 */
[----:B--2---:R-:W2:Y:S01]  /*52ea0*/  LDL.LU R25, [R1+0x178] ;  /* 0x0001780001197983 */ /* 0x004ea20000300800 */
[----:B------:R-:W-:Y:S01]  /*52eb0*/  IMAD.WIDE R10, R15, 0x2, R48 ;  /* 0x000000020f0a7825 */ /* 0x000fe200078e0230 */
[----:B-1----:R-:W-:Y:S01]  /*52ec0*/  ISETP.GE.AND P0, PT, R12, UR77, PT ;  /* 0x0000004d0c007c0c */ /* 0x002fe2000bf06270 */
[----:B------:R-:W-:Y:S01]  /*52ed0*/  UMOV UR30, UR8 ;  /* 0x00000008001e7c82 */ /* 0x000fe20008000000 */
[----:B------:R-:W-:Y:S01]  /*52ee0*/  @P5 STG.E.U16 desc[UR66][R8.64], R13 ;  /* 0x0000000d08005986 */ /* 0x000fe2000c101542 */
[----:B---3--:R-:W-:Y:S01]  /*52ef0*/  PRMT R12, R29, 0x7632, R12 ;  /* 0x000076321d0c7816 */ /* 0x008fe2000000000c */
[----:B------:R-:W0:Y:S02]  /*52f00*/  LDCU.64 UR8, c[0x0][0x398] ;  /* 0x00007300ff0877ac */ /* 0x000e240008000a00 */
[----:B------:R1:W-:Y:S01]  /*52f10*/  @P6 STG.E.U16 desc[UR66][R10.64], R29 ;  /* 0x0000001d0a006986 */ /* 0x0003e2000c101542 */
[----:B------:R-:W3:Y:S01]  /*52f20*/  LDCU UR6, c[0x0][0x398] ;  /* 0x00007300ff0677ac */ /* 0x000ee20008000800 */
[----:B------:R-:W4:Y:S02]  /*52f30*/  LDCU UR38, c[0x0][0x398] ;  /* 0x00007300ff2677ac */ /* 0x000f240008000800 */
[----:B-1----:R-:W2:Y:S01]  /*52f40*/  LDL.LU R29, [R1+0xb8] ;  /* 0x0000b800011d7983 */ /* 0x002ea20000300800 */
[----:B------:R-:W-:-:S04]  /*52f50*/  IMAD.WIDE R8, R15, 0x2, R6 ;  /* 0x000000020f087825 */ /* 0x000fc800078e0206 */
[----:B------:R-:W-:Y:S01]  /*52f60*/  IMAD.WIDE R10, R15, 0x2, R4 ;  /* 0x000000020f0a7825 */ /* 0x000fe200078e0204 */
[----:B------:R-:W-:Y:S04]  /*52f70*/  @P3 STG.E.U16 desc[UR66][R8.64], R12 ;  /* 0x0000000c08003986 */ /* 0x000fe8000c101542 */
[----:B------:R1:W-:Y:S04]  /*52f80*/  @P4 STG.E.U16 desc[UR66][R10.64], R61 ;  /* 0x0000003d0a004986 */ /* 0x0003e8000c101542 */
[----:B-1----:R-:W2:Y:S01]  /*52f90*/  LDL.LU R61, [R1+0x188] ;  /* 0x00018800013d7983 */ /* 0x002ea20000300800 */
[----:B0-----:R-:W-:Y:S01]  /*52fa0*/  UMOV UR77, UR8 ;  /* 0x00000008004d7c82 */ /* 0x001fe20008000000 */
[----:B------:R-:W-:Y:S01]  /*52fb0*/  UMOV UR32, UR9 ;  /* 0x0000000900207c82 */ /* 0x000fe20008000000 */
[----:B------:R-:W0:Y:S01]  /*52fc0*/  LDCU.64 UR8, c[0x0][0x398] ;  /* 0x00007300ff0877ac */ /* 0x000e220008000a00 */
[----:B------:R-:W-:-:S02]  /*52fd0*/  ISETP.LT.AND P5, PT, R0, UR28, !P2 ;  /* 0x0000001c00007c0c */ /* 0x000fc4000d7a1270 */
[C---:B------:R-:W-:Y:S02]  /*52fe0*/  ISETP.LT.AND P1, PT, R58.reuse, UR72, !P1 ;  /* 0x000000483a007c0c */ /* 0x040fe4000cf21270 */
[----:B------:R-:W-:Y:S01]  /*52ff0*/  ISETP.LT.AND P4, PT, R59, UR20, !P2 ;  /* 0x000000143b007c0c */ /* 0x000fe2000d781270 */
[----:B------:R-:W-:Y:S01]  /*53000*/  IMAD.WIDE R12, R15, 0x2, R2 ;  /* 0x000000020f0c7825 */ /* 0x000fe200078e0202 */
[----:B------:R-:W-:Y:S01]  /*53010*/  ISETP.LT.AND P3, PT, R39, UR14, !P2 ;  /* 0x0000000e27007c0c */ /* 0x000fe2000d761270 */
[----:B------:R-:W-:Y:S01]  /*53020*/  UMOV UR75, UR69 ;  /* 0x00000045004b7c82 */ /* 0x000fe20008000000 */
[----:B------:R-:W-:Y:S01]  /*53030*/  ISETP.LT.AND P6, PT, R58, UR22, !P0 ;  /* 0x000000163a007c0c */ /* 0x000fe2000c7c1270 */
[----:B------:R-:W-:Y:S01]  /*53040*/  UMOV UR18, UR58 ;  /* 0x0000003a00127c82 */ /* 0x000fe20008000000 */
[----:B------:R-:W1:Y:S01]  /*53050*/  LDCU UR20, c[0x0][0x398] ;  /* 0x00007300ff1477ac */ /* 0x000e620008000800 */
[----:B0-----:R-:W-:Y:S01]  /*53060*/  UMOV UR28, UR8 ;  /* 0x00000008001c7c82 */ /* 0x001fe20008000000 */
[----:B------:R-:W-:-:S03]  /*53070*/  R2UR.FILL UR8, R19 ;  /* 0x00000000130872ca */ /* 0x000fc600004e0000 */
[----:B------:R2:W-:Y:S01]  /*53080*/  @P1 STG.E.U16 desc[UR66][R12.64], R17 ;  /* 0x000000110c001986 */ /* 0x0005e2000c101542 */
[----:B------:R-:W0:Y:S09]  /*53090*/  LDCU UR14, c[0x0][0x398] ;  /* 0x00007300ff0e77ac */ /* 0x000e320008000800 */
[----:B------:R-:W-:Y:S01]  /*530a0*/  VIADD R14, R15, UR8 ;  /* 0x000000080f0e7c36 */ /* 0x000fe20008000000 */
[----:B------:R-:W-:Y:S01]  /*530b0*/  UMOV UR69, UR52 ;  /* 0x0000003400457c82 */ /* 0x000fe20008000000 */
[----:B--2---:R-:W-:-:S02]  /*530c0*/  PRMT R17, R61, 0x7632, R17 ;  /* 0x000076323d117816 */ /* 0x004fc40000000011 */
[C---:B------:R-:W-:Y:S01]  /*530d0*/  IMAD.WIDE R10, R14.reuse, 0x2, R56 ;  /* 0x000000020e0a7825 */ /* 0x040fe200078e0238 */
[----:B------:R-:W-:Y:S01]  /*530e0*/  PRMT R15, R25, 0x7632, R15 ;  /* 0x00007632190f7816 */ /* 0x000fe2000000000f */
[----:B------:R-:W2:Y:S02]  /*530f0*/  LDCU UR8, c[0x0][0x3b8] ;  /* 0x00007700ff0877ac */ /* 0x000ea40008000800 */
[C---:B------:R-:W-:Y:S01]  /*53100*/  IMAD.WIDE R8, R14.reuse, 0x2, R54 ;  /* 0x000000020e087825 */ /* 0x040fe200078e0236 */
[----:B------:R0:W-:Y:S03]  /*53110*/  @P4 STG.E.U16 desc[UR66][R10.64], R25 ;  /* 0x000000190a004986 */ /* 0x0001e6000c101542 */
[----:B------:R-:W-:Y:S01]  /*53120*/  IMAD.WIDE R12, R14, 0x2, R52 ;  /* 0x000000020e0c7825 */ /* 0x000fe200078e0234 */
[----:B------:R1:W-:Y:S01]  /*53130*/  @P5 STG.E.U16 desc[UR66][R8.64], R15 ;  /* 0x0000000f08005986 */ /* 0x0003e2000c101542 */
[----:B------:R-:W-:Y:S01]  /*53140*/  ISETP.LT.AND P5, PT, R35, UR28, !P2 ;  /* 0x0000001c23007c0c */ /* 0x000fe2000d7a1270 */
[----:B------:R-:W2:Y:S02]  /*53150*/  LDCU UR52, c[0x0][0x398] ;  /* 0x00007300ff3477ac */ /* 0x000ea40008000800 */
[----:B0-----:R-:W2:Y:S01]  /*53160*/  LDL.LU R25, [R1+0xa8] ;  /* 0x0000a80001197983 */ /* 0x001ea20000300800 */
[----:B------:R-:W-:-:S03]  /*53170*/  ISETP.LT.AND P4, PT, R38, UR77, !P2 ;  /* 0x0000004d26007c0c */ /* 0x000fc6000d781270 */
[----:B------:R0:W-:Y:S01]  /*53180*/  @P3 STG.E.U16 desc[UR66][R12.64], R29 ;  /* 0x0000001d0c003986 */ /* 0x0001e2000c101542 */
[----:B-1----:R-:W-:Y:S01]  /*53190*/  PRMT R15, R29, 0x7632, R15 ;  /* 0x000076321d0f7816 */ /* 0x002fe2000000000f */
[C---:B------:R-:W-:Y:S02]  /*531a0*/  IMAD.WIDE R10, R14.reuse, 0x2, R48 ;  /* 0x000000020e0a7825 */ /* 0x040fe400078e0230 */
[----:B0-----:R-:W3:Y:S02]  /*531b0*/  LDL.LU R29, [R1+0xcc] ;  /* 0x0000cc00011d7983 */ /* 0x001ee40000300800 */
[----:B------:R-:W-:-:S05]  /*531c0*/  IMAD.WIDE R12, R14, 0x2, R50 ;  /* 0x000000020e0c7825 */ /* 0x000fca00078e0232 */
[----:B------:R-:W-:Y:S04]  /*531d0*/  @P5 STG.E.U16 desc[UR66][R12.64], R15 ;  /* 0x0000000f0c005986 */ /* 0x000fe8000c101542 */
[----:B------:R0:W-:Y:S04]  /*531e0*/  @P4 STG.E.U16 desc[UR66][R10.64], R61 ;  /* 0x0000003d0a004986 */ /* 0x0001e8000c101542 */
[----:B0-----:R-:W4:Y:S01]  /*531f0*/  LDL.LU R61, [R1+0x11c] ;  /* 0x00011c00013d7983 */ /* 0x001f220000300800 */
[----:B------:R-:W-:Y:S01]  /*53200*/  ISETP.LT.AND P5, PT, R58, UR46, !P2 ;  /* 0x0000002e3a007c0c */ /* 0x000fe2000d7a1270 */
[----:B------:R-:W-:Y:S01]  /*53210*/  UMOV UR46, UR37 ;  /* 0x00000025002e7c82 */ /* 0x000fe20008000000 */
[----:B------:R-:W-:Y:S01]  /*53220*/  ISETP.LT.AND P4, PT, R33, UR24, !P0 ;  /* 0x0000001821007c0c */ /* 0x000fe2000c781270 */
[----:B------:R-:W-:Y:S01]  /*53230*/  UMOV UR24, UR36 ;  /* 0x0000002400187c82 */ /* 0x000fe20008000000 */
[----:B------:R-:W0:Y:S01]  /*53240*/  LDCU.64 UR36, c[0x0][0x398] ;  /* 0x00007300ff2477ac */ /* 0x000e220008000a00 */
[----:B------:R-:W-:Y:S01]  /*53250*/  UMOV UR28, UR32 ;  /* 0x00000020001c7c82 */ /* 0x000fe20008000000 */
[----:B------:R-:W-:Y:S01]  /*53260*/  UMOV UR32, UR69 ;  /* 0x0000004500207c82 */ /* 0x000fe20008000000 */
[----:B------:R-:W-:-:S02]  /*53270*/  ISETP.LT.AND P3, PT, R34, UR10, !P2 ;  /* 0x0000000a22007c0c */ /* 0x000fc4000d761270 */
[----:B------:R-:W-:Y:S01]  /*53280*/  ISETP.LT.AND P1, PT, R33, UR40, !P2 ;  /* 0x0000002821007c0c */ /* 0x000fe2000d721270 */
[----:B0-----:R-:W-:Y:S01]  /*53290*/  UMOV UR22, UR36 ;  /* 0x0000002400167c82 */ /* 0x001fe20008000000 */
[----:B------:R-:W-:Y:S01]  /*532a0*/  UMOV UR69, UR37 ;  /* 0x0000002500457c82 */ /* 0x000fe20008000000 */
[----:B------:R-:W0:Y:S01]  /*532b0*/  LDCU.64 UR36, c[0x0][0x398] ;  /* 0x00007300ff2477ac */ /* 0x000e220008000a00 */
[----:B------:R-:W-:Y:S01]  /*532c0*/  IMAD.WIDE R8, R14, 0x2, R6 ;  /* 0x000000020e087825 */ /* 0x000fe200078e0206 */
[----:B------:R-:W-:-:S03]  /*532d0*/  UMOV UR77, UR18 ;  /* 0x00000012004d7c82 */ /* 0x000fc60008000000 */
[----:B------:R-:W-:-:S03]  /*532e0*/  VIADD R15, R14, UR48 ;  /* 0x000000300e0f7c36 */ /* 0x000fc60008000000 */
[----:B------:R1:W-:Y:S01]  /*532f0*/  @P3 STG.E.U16 desc[UR66][R8.64], R17 ;  /* 0x0000001108003986 */ /* 0x0003e2000c101542 */
[----:B------:R-:W-:Y:S01]  /*53300*/  IMAD.WIDE R12, R14, 0x2, R4 ;  /* 0x000000020e0c7825 */ /* 0x000fe200078e0204 */
[----:B------:R-:W-:Y:S01]  /*53310*/  ISETP.LT.AND P3, PT, R59, UR26, !P0 ;  /* 0x0000001a3b007c0c */ /* 0x000fe2000c761270 */
[----:B------:R-:W-:Y:S01]  /*53320*/  UMOV UR40, UR71 ;  /* 0x0000004700287c82 */ /* 0x000fe20008000000 */
[----:B------:R-:W-:Y:S01]  /*53330*/  ISETP.LT.AND P2, PT, R34, UR12, !P0 ;  /* 0x0000000c22007c0c */ /* 0x000fe2000c741270 */
[----:B------:R-:W2:Y:S01]  /*53340*/  LDCU UR10, c[0x0][0x398] ;  /* 0x00007300ff0a77ac */ /* 0x000ea20008000800 */
[----:B------:R-:W2:Y:S01]  /*53350*/  LDCU UR18, c[0x0][0x398] ;  /* 0x00007300ff1277ac */ /* 0x000ea20008000800 */
[----:B0-----:R-:W-:Y:S01]  /*53360*/  UMOV UR48, UR36 ;  /* 0x0000002400307c82 */ /* 0x001fe20008000000 */
[----:B------:R-:W-:Y:S01]  /*53370*/  R2UR.FILL UR36, R16 ;  /* 0x00000000102472ca */ /* 0x000fe200004e0000 */
[----:B-1----:R-:W-:-:S04]  /*53380*/  IMAD.WIDE R8, R14, 0x2, R2 ;  /* 0x000000020e087825 */ /* 0x002fc800078e0202 */
[----:B------:R-:W-:Y:S01]  /*53390*/  IMAD.WIDE R10, R15, 0x2, R56 ;  /* 0x000000020f0a7825 */ /* 0x000fe200078e0238 */
[----:B--2---:R0:W-:Y:S01]  /*533a0*/  @P1 STG.E.U16 desc[UR66][R12.64], R25 ;  /* 0x000000190c001986 */ /* 0x0041e2000c101542 */
[----:B------:R-:W-:Y:S01]  /*533b0*/  ISETP.LT.AND P1, PT, R0, UR5, !P0 ;  /* 0x0000000500007c0c */ /* 0x000fe2000c721270 */
[----:B------:R-:W1:Y:S01]  /*533c0*/  LDCU UR26, c[0x0][0x398] ;  /* 0x00007300ff1a77ac */ /* 0x000e620008000800 */
[----:B0-----:R-:W-:Y:S02]  /*533d0*/  PRMT R12, R25, 0x7632, R12 ;  /* 0x00007632190c7816 */ /* 0x001fe4000000000c */
[----:B------:R-:W2:Y:S01]  /*533e0*/  LDL.LU R25, [R1+0x12c] ;  /* 0x00012c0001197983 */ /* 0x000ea20000300800 */
[----:B---3--:R-:W-:-:S03]  /*533f0*/  PRMT R13, R29, 0x7632, R13 ;  /* 0x000076321d0d7816 */ /* 0x008fc6000000000d */
[----:B------:R-:W-:Y:S01]  /*53400*/  @P5 STG.E.U16 desc[UR66][R8.64], R12 ;  /* 0x0000000c08005986 */ /* 0x000fe2000c101542 */
[----:B------:R-:W-:-:S03]  /*53410*/  ISETP.LT.AND P5, PT, R39, UR36, !P0 ;  /* 0x0000002427007c0c */ /* 0x000fc6000c7a1270 */
[----:B------:R0:W-:Y:S04]  /*53420*/  @P3 STG.E.U16 desc[UR66][R10.64], R29 ;  /* 0x0000001d0a003986 */ /* 0x0001e8000c101542 */
[----:B0-----:R-:W3:Y:S01]  /*53430*/  LDL.LU R29, [R1+0x13c] ;  /* 0x00013c00011d7983 */ /* 0x001ee20000300800 */
[----:B------:R-:W-:-:S04]  /*53440*/  IMAD.WIDE R8, R15, 0x2, R54 ;  /* 0x000000020f087825 */ /* 0x000fc800078e0236 */
[----:B------:R-:W-:Y:S01]  /*53450*/  IMAD.WIDE R10, R15, 0x2, R52 ;  /* 0x000000020f0a7825 */ /* 0x000fe200078e0234 */
[----:B------:R-:W-:Y:S01]  /*53460*/  @P1 STG.E.U16 desc[UR66][R8.64], R13 ;  /* 0x0000000d08001986 */ /* 0x000fe2000c101542 */
[----:B----4-:R-:W-:-:S03]  /*53470*/  PRMT R16, R61, 0x7632, R16 ;  /* 0x000076323d107816 */ /* 0x010fc60000000010 */
[----:B------:R0:W-:Y:S04]  /*53480*/  @P5 STG.E.U16 desc[UR66][R10.64], R61 ;  /* 0x0000003d0a005986 */ /* 0x0001e8000c101542 */
[----:B0-----:R-:W4:Y:S01]  /*53490*/  LDL.LU R61, [R1+0x17c] ;  /* 0x00017c00013d7983 */ /* 0x001f220000300800 */
[----:B------:R-:W-:Y:S01]  /*534a0*/  UMOV UR71, UR73 ;  /* 0x0000004900477c82 */ /* 0x000fe20008000000 */
[----:B------:R-:W0:Y:S01]  /*534b0*/  LDCU.64 UR72, c[0x0][0x398] ;  /* 0x00007300ff4877ac */ /* 0x000e220008000a00 */
[----:B------:R-:W-:Y:S01]  /*534c0*/  IMAD.WIDE R8, R15, 0x2, R50 ;  /* 0x000000020f087825 */ /* 0x000fe200078e0232 */
[----:B------:R-:W-:-:S03]  /*534d0*/  UMOV UR12, UR37 ;  /* 0x00000025000c7c82 */ /* 0x000fc60008000000 */
[----:B------:R-:W-:Y:S01]  /*534e0*/  VIADD R12, R60, 0xf ;  /* 0x0000000f3c0c7836 */ /* 0x000fe20000000000 */
[----:B------:R-:W-:Y:S01]  /*534f0*/  UMOV UR5, UR12 ;  /* 0x0000000c00057c82 */ /* 0x000fe20008000000 */
[----:B------:R-:W-:Y:S01]  /*53500*/  IMAD.WIDE R10, R15, 0x2, R48 ;  /* 0x000000020f0a7825 */ /* 0x000fe200078e0230 */
[----:B--2---:R-:W-:Y:S01]  /*53510*/  PRMT R14, R25, 0x7632, R14 ;  /* 0x00007632190e7816 */ /* 0x004fe2000000000e */
[----:B------:R-:W-:Y:S01]  /*53520*/  UMOV UR36, UR40 ;  /* 0x0000002800247c82 */ /* 0x000fe20008000000 */
[----:B0-----:R-:W-:Y:S01]  /*53530*/  ISETP.LT.AND P3, PT, R38, UR72, !P0 ;  /* 0x0000004826007c0c */ /* 0x001fe2000c761270 */
[----:B------:R-:W0:Y:S01]  /*53540*/  LDCU UR12, c[0x0][0x3b8] ;  /* 0x00007700ff0c77ac */ /* 0x000e220008000800 */
[----:B------:R-:W-:Y:S01]  /*53550*/  ISETP.LT.AND P0, PT, R35, UR22, !P0 ;  /* 0x0000001623007c0c */ /* 0x000fe2000c701270 */
[----:B------:R-:W-:Y:S01]  /*53560*/  UMOV UR72, UR5 ;  /* 0x0000000500487c82 */ /* 0x000fe20008000000 */
[----:B------:R-:W2:Y:S01]  /*53570*/  LDCU UR22, c[0x0][0x398] ;  /* 0x00007300ff1677ac */ /* 0x000ea20008000800 */
[----:B------:R-:W-:Y:S01]  /*53580*/  ISETP.GE.AND P1, PT, R12, UR72, PT ;  /* 0x000000480c007c0c */ /* 0x000fe2000bf26270 */
[----:B------:R-:W-:Y:S01]  /*53590*/  IMAD.WIDE R12, R15, 0x2, R6 ;  /* 0x000000020f0c7825 */ /* 0x000fe200078e0206 */
[----:B------:R-:W0:Y:S01]  /*535a0*/  LDCU UR5, c[0x0][0x398] ;  /* 0x00007300ff0577ac */ /* 0x000e220008000800 */
[----:B------:R-:W0:Y:S07]  /*535b0*/  LDCU UR40, c[0x0][0x398] ;  /* 0x00007300ff2877ac */ /* 0x000e2e0008000800 */
[----:B------:R0:W-:Y:S04]  /*535c0*/  @P0 STG.E.U16 desc[UR66][R8.64], R16 ;  /* 0x0000001008000986 */ /* 0x0001e8000c101542 */
[----:B------:R1:W-:Y:S01]  /*535d0*/  @P3 STG.E.U16 desc[UR66][R10.64], R25 ;  /* 0x000000190a003986 */ /* 0x0003e2000c101542 */
[----:B------:R-:W-:Y:S01]  /*535e0*/  ISETP.LT.AND P0, PT, R59, UR16, !P1 ;  /* 0x000000103b007c0c */ /* 0x000fe2000cf01270 */
[----:B------:R-:W-:Y:S01]  /*535f0*/  UMOV UR72, UR24 ;  /* 0x0000001800487c82 */ /* 0x000fe20008000000 */
[C---:B0-----:R-:W-:Y:S01]  /*53600*/  IMAD.WIDE R8, R15.reuse, 0x2, R4 ;  /* 0x000000020f087825 */ /* 0x041fe200078e0204 */
[----:B-1----:R-:W2:Y:S03]  /*53610*/  LDL.LU R25, [R1+0xbc] ;  /* 0x0000bc0001197983 */ /* 0x002ea60000300800 */
[----:B------:R-:W-:Y:S01]  /*53620*/  IMAD.WIDE R10, R15, 0x2, R2 ;  /* 0x000000020f0a7825 */ /* 0x000fe200078e0202 */
[----:B------:R-:W-:Y:S01]  /*53630*/  ISETP.LT.AND P3, PT, R35, UR70, !P1 ;  /* 0x0000004623007c0c */ /* 0x000fe2000cf61270 */
[----:B------:R0:W-:Y:S01]  /*53640*/  @P2 STG.E.U16 desc[UR66][R12.64], R14 ;  /* 0x0000000e0c002986 */ /* 0x0001e2000c101542 */
[----:B------:R-:W-:Y:S01]  /*53650*/  ISETP.LT.AND P5, PT, R38, UR74, !P1 ;  /* 0x0000004a26007c0c */ /* 0x000fe2000cfa1270 */
[----:B------:R-:W1:Y:S02]  /*53660*/  LDCU UR24, c[0x0][0x398] ;  /* 0x00007300ff1877ac */ /* 0x000e640008000800 */
[----:B---3--:R3:W-:Y:S01]  /*53670*/  @P4 STG.E.U16 desc[UR66][R8.64], R29 ;  /* 0x0000001d08004986 */ /* 0x0087e2000c101542 */
[----:B------:R-:W1:Y:S01]  /*53680*/  LDCU UR16, c[0x0][0x398] ;  /* 0x00007300ff1077ac */ /* 0x000e620008000800 */
[----:B0-----:R-:W-:Y:S01]  /*53690*/  PRMT R12, R29, 0x7632, R12 ;  /* 0x000076321d0c7816 */ /* 0x001fe2000000000c */
[----:B------:R-:W-:Y:S01]  /*536a0*/  VIADD R14, R15, UR44 ;  /* 0x0000002c0f0e7c36 */ /* 0x000fe20008000000 */
[----:B---3--:R-:W3:Y:S03]  /*536b0*/  LDL.LU R29, [R1+0x18c] ;  /* 0x00018c00011d7983 */ /* 0x008ee60000300800 */
[----:B------:R-:W-:Y:S01]  /*536c0*/  IMAD.WIDE R8, R14, 0x2, R56 ;  /* 0x000000020e087825 */ /* 0x000fe200078e0238 */
[----:B----4-:R-:W-:Y:S01]  /*536d0*/  PRMT R13, R61, 0x7632, R13 ;  /* 0x000076323d0d7816 */ /* 0x010fe2000000000d */
[----:B------:R-:W-:Y:S04]  /*536e0*/  @P6 STG.E.U16 desc[UR66][R10.64], R12 ;  /* 0x0000000c0a006986 */ /* 0x000fe8000c101542 */
[----:B------:R0:W-:Y:S04]  /*536f0*/  @P0 STG.E.U16 desc[UR66][R8.64], R61 ;  /* 0x0000003d08000986 */ /* 0x0001e8000c101542 */
[----:B0-----:R-:W4:Y:S01]  /*53700*/  LDL.LU R61, [R1+0xac] ;  /* 0x0000ac00013d7983 */ /* 0x001f220000300800 */
[----:B------:R-:W-:-:S02]  /*53710*/  ISETP.LT.AND P2, PT, R0, UR6, !P1 ;  /* 0x0000000600007c0c */ /* 0x000fc4000cf41270 */
[----:B------:R-:W-:Y:S01]  /*53720*/  ISETP.LT.AND P6, PT, R39, UR34, !P1 ;  /* 0x0000002227007c0c */ /* 0x000fe2000cfc1270 */
[----:B------:R-:W-:Y:S01]  /*53730*/  UMOV UR70, UR28 ;  /* 0x0000001c00467c82 */ /* 0x000fe20008000000 */
[----:B------:R-:W-:Y:S01]  /*53740*/  UMOV UR44, UR36 ;  /* 0x00000024002c7c82 */ /* 0x000fe20008000000 */
[----:B------:R-:W-:Y:S01]  /*53750*/  UMOV UR36, UR46 ;  /* 0x0000002e00247c82 */ /* 0x000fe20008000000 */
[----:B------:R-:W-:Y:S01]  /*53760*/  UMOV UR6, UR70 ;  /* 0x0000004600067c82 */ /* 0x000fe20008000000 */
[----:B------:R-:W-:Y:S01]  /*53770*/  UMOV UR46, UR71 ;  /* 0x00000047002e7c82 */ /* 0x000fe20008000000 */
[----:B------:R-:W0:Y:S01]  /*53780*/  LDCU.64 UR70, c[0x0][0x398] ;  /* 0x00007300ff4677ac */ /* 0x000e220008000a00 */
[----:B------:R-:W-:-:S04]  /*53790*/  IMAD.WIDE R10, R14, 0x2, R54 ;  /* 0x000000020e0a7825 */ /* 0x000fc800078e0236 */
[----:B------:R-:W-:Y:S01]  /*537a0*/  IMAD.WIDE R8, R14, 0x2, R52 ;  /* 0x000000020e087825 */ /* 0x000fe200078e0234 */
[----:B------:R0:W-:Y:S01]  /*537b0*/  @P2 STG.E.U16 desc[UR66][R10.64], R13 ;  /* 0x0000000d0a002986 */ /* 0x0001e2000c101542 */
[----:B------:R-:W-:Y:S02]  /*537c0*/  ISETP.LT.AND P4, PT, R58, UR50, !P1 ;  /* 0x000000323a007c0c */ /* 0x000fe4000cf81270 */
[----:B------:R-:W-:Y:S01]  /*537d0*/  ISETP.LT.AND P0, PT, R33, UR42, !P1 ;  /* 0x0000002a21007c0c */ /* 0x000fe2000cf01270 */
[----:B------:R-:W-:Y:S01]  /*537e0*/  VIADD R12, R60, 0x10 ;  /* 0x000000103c0c7836 */ /* 0x000fe20000000000 */
[----:B------:R-:W-:Y:S02]  /*537f0*/  ISETP.LT.AND P1, PT, R34, UR38, !P1 ;  /* 0x0000002622007c0c */ /* 0x000fe4000cf21270 */
[----:B--2---:R-:W-:Y:S01]  /*53800*/  PRMT R16, R25, 0x7632, R16 ;  /* 0x0000763219107816 */ /* 0x004fe20000000010 */
[----:B------:R2:W-:Y:S01]  /*53810*/  @P6 STG.E.U16 desc[UR66][R8.64], R25 ;  /* 0x0000001908006986 */ /* 0x0005e2000c101542 */
[----:B0-----:R-:W-:Y:S01]  /*53820*/  IMAD.WIDE R10, R14, 0x2, R48 ;  /* 0x000000020e0a7825 */ /* 0x001fe200078e0230 */
[----:B------:R-:W-:-:S02]  /*53830*/  ISETP.GE.AND P2, PT, R12, UR71, PT ;  /* 0x000000470c007c0c */ /* 0x000fc4000bf46270 */
[----:B---3--:R-:W-:Y:S01]  /*53840*/  PRMT R15, R29, 0x7632, R15 ;  /* 0x000076321d0f7816 */ /* 0x008fe2000000000f */
[C---:B--2---:R-:W-:Y:S01]  /*53850*/  IMAD.WIDE R8, R14.reuse, 0x2, R50 ;  /* 0x000000020e087825 */ /* 0x044fe200078e0232 */
[----:B------:R-:W2:Y:S01]  /*53860*/  LDL.LU R25, [R1+0x190] ;  /* 0x0001900001197983 */ /* 0x000ea20000300800 */
[----:B------:R-:W-:Y:S01]  /*53870*/  UMOV UR34, UR48 ;  /* 0x0000003000227c82 */ /* 0x000fe20008000000 */
[----:B------:R-:W0:Y:S02]  /*53880*/  LDCU UR28, c[0x0][0x398] ;  /* 0x00007300ff1c77ac */ /* 0x000e240008000800 */
[----:B------:R-:W-:Y:S01]  /*53890*/  @P3 STG.E.U16 desc[UR66][R8.64], R16 ;  /* 0x0000001008003986 */ /* 0x000fe2000c101542 */
[----:B------:R-:W-:Y:S01]  /*538a0*/  IMAD.WIDE R12, R14, 0x2, R6 ;  /* 0x000000020e0c7825 */ /* 0x000fe200078e0206 */
[----:B------:R-:W-:Y:S01]  /*538b0*/  ISETP.LT.AND P6, PT, R58, UR14, !P2 ;  /* 0x0000000e3a007c0c */ /* 0x000fe2000d7c1270 */
[----:B------:R-:W-:Y:S01]  /*538c0*/  UMOV UR74, UR77 ;  /* 0x0000004d004a7c82 */ /* 0x000fe20008000000 */
[----:B------:R3:W-:Y:S01]  /*538d0*/  @P5 STG.E.U16 desc[UR66][R10.64], R29 ;  /* 0x0000001d0a005986 */ /* 0x0007e2000c101542 */
[----:B------:R-:W-:Y:S01]  /*538e0*/  UMOV UR50, UR72 ;  /* 0x0000004800327c82 */ /* 0x000fe20008000000 */
[----:B------:R-:W-:Y:S01]  /*538f0*/  UMOV UR71, UR6 ;  /* 0x0000000600477c82 */ /* 0x000fe20008000000 */
[----:B------:R-:W0:Y:S01]  /*53900*/  LDCU UR38, c[0x0][0x398] ;  /* 0x00007300ff2677ac */ /* 0x000e220008000800 */
[----:B------:R-:W0:Y:S01]  /*53910*/  LDCU UR42, c[0x0][0x398] ;  /* 0x00007300ff2a77ac */ /* 0x000e220008000800 */
[----:B------:R-:W0:Y:S01]  /*53920*/  LDCU UR48, c[0x0][0x398] ;  /* 0x00007300ff3077ac */ /* 0x000e220008000800 */
[----:B---3--:R-:W3:Y:S01]  /*53930*/  LDL.LU R29, [R1+0x1a0] ;  /* 0x0001a000011d7983 */ /* 0x008ee20000300800 */
[----:B------:R-:W-:Y:S01]  /*53940*/  IMAD.WIDE R10, R14, 0x2, R4 ;  /* 0x000000020e0a7825 */ /* 0x000fe200078e0204 */
[----:B----4-:R-:W-:-:S02]  /*53950*/  PRMT R9, R61, 0x7632, R9 ;  /* 0x000076323d097816 */ /* 0x010fc40000000009 */
[----:B------:R-:W-:Y:S01]  /*53960*/  @P1 STG.E.U16 desc[UR66][R12.64], R15 ;  /* 0x0000000f0c001986 */ /* 0x000fe2000c101542 */
[----:B------:R-:W-:Y:S01]  /*53970*/  VIADD R8, R14, UR8 ;  /* 0x000000080e087c36 */ /* 0x000fe20008000000 */
[----:B------:R-:W-:Y:S02]  /*53980*/  ISETP.LT.AND P3, PT, R38, UR68, !P2 ;  /* 0x0000004426007c0c */ /* 0x000fe4000d761270 */
[----:B------:R-:W-:Y:S01]  /*53990*/  ISETP.LT.AND P5, PT, R35, UR76, !P2 ;  /* 0x0000004c23007c0c */ /* 0x000fe2000d7a1270 */
[----:B------:R4:W-:Y:S01]  /*539a0*/  @P0 STG.E.U16 desc[UR66][R10.64], R61 ;  /* 0x0000003d0a000986 */ /* 0x0009e2000c101542 */
[----:B------:R-:W-:Y:S01]  /*539b0*/  UMOV UR77, UR30 ;  /* 0x0000001e004d7c82 */ /* 0x000fe20008000000 */
[----:B------:R-:W-:Y:S01]  /*539c0*/  UMOV UR72, UR32 ;  /* 0x0000002000487c82 */ /* 0x000fe20008000000 */
[----:B------:R-:W0:Y:S01]  /*539d0*/  LDCU UR6, c[0x0][0x398] ;  /* 0x00007300ff0677ac */ /* 0x000e220008000800 */
[----:B----4-:R-:W4:Y:S01]  /*539e0*/  LDL.LU R61, [R1+0x60] ;  /* 0x00006000013d7983 */ /* 0x010f220000300800 */
[----:B------:R-:W-:Y:S01]  /*539f0*/  ISETP.LT.AND P1, PT, R59, UR26, !P2 ;  /* 0x0000001a3b007c0c */ /* 0x000fe2000d721270 */
[----:B------:R-:W-:Y:S01]  /*53a00*/  IMAD.WIDE R10, R14, 0x2, R2 ;  /* 0x000000020e0a7825 */ /* 0x000fe200078e0202 */
[----:B------:R-:W-:Y:S01]  /*53a10*/  ISETP.LT.AND P0, PT, R0, UR10, !P2 ;  /* 0x0000000a00007c0c */ /* 0x000fe2000d701270 */
[----:B------:R-:W4:Y:S01]  /*53a20*/  LDL.LU R24, [R1+0x70] ;  /* 0x0000700001187983 */ /* 0x000f220000300800 */
[----:B------:R-:W-:Y:S01]  /*53a30*/  UMOV UR68, UR34 ;  /* 0x0000002200447c82 */ /* 0x000fe20008000000 */
[C---:B------:R-:W-:Y:S01]  /*53a40*/  IMAD.WIDE R12, R8.reuse, 0x2, R56 ;  /* 0x00000002080c7825 */ /* 0x040fe200078e0238 */
[----:B------:R-:W-:Y:S01]  /*53a50*/  UMOV UR8, UR69 ;  /* 0x0000004500087c82 */ /* 0x000fe20008000000 */
[----:B------:R0:W-:Y:S01]  /*53a60*/  @P4 STG.E.U16 desc[UR66][R10.64], R9 ;  /* 0x000000090a004986 */ /* 0x0001e2000c101542 */
[----:B------:R-:W-:Y:S01]  /*53a70*/  ISETP.LT.AND P4, PT, R39, UR18, !P2 ;  /* 0x0000001227007c0c */ /* 0x000fe2000d781270 */
[----:B------:R-:W-:Y:S01]  /*53a80*/  UMOV UR14, UR68 ;  /* 0x00000044000e7c82 */ /* 0x000fe20008000000 */
[----:B------:R-:W1:Y:S01]  /*53a90*/  LDCU.64 UR68, c[0x0][0x398] ;  /* 0x00007300ff4477ac */ /* 0x000e620008000a00 */
[----:B------:R-:W1:Y:S01]  /*53aa0*/  LDCU UR30, c[0x0][0x398] ;  /* 0x00007300ff1e77ac */ /* 0x000e620008000800 */
[----:B------:R-:W1:Y:S01]  /*53ab0*/  LDCU UR34, c[0x0][0x398] ;  /* 0x00007300ff2277ac */ /* 0x000e620008000800 */
[----:B0-----:R-:W-:Y:S01]  /*53ac0*/  IMAD.WIDE R10, R8, 0x2, R54 ;  /* 0x00000002080a7825 */ /* 0x001fe200078e0236 */
[----:B------:R-:W0:Y:S03]  /*53ad0*/  LDCU UR32, c[0x0][0x3b8] ;  /* 0x00007700ff2077ac */ /* 0x000e260008000800 */
[----:B------:R-:W-:Y:S01]  /*53ae0*/  VIADD R9, R60, 0x11 ;  /* 0x000000113c097836 */ /* 0x000fe20000000000 */
[----:B---3--:R-:W-:Y:S01]  /*53af0*/  PRMT R16, R29, 0x7632, R16 ;  /* 0x000076321d107816 */ /* 0x008fe20000000010 */
[----:B--2---:R2:W-:Y:S01]  /*53b00*/  @P1 STG.E.U16 desc[UR66][R12.64], R25 ;  /* 0x000000190c001986 */ /* 0x0045e2000c101542 */
[----:B------:R-:W-:Y:S01]  /*53b10*/  PRMT R14, R25, 0x7632, R14 ;  /* 0x00007632190e7816 */ /* 0x000fe2000000000e */
[----:B------:R-:W-:Y:S01]  /*53b20*/  UMOV UR76, UR71 ;  /* 0x00000047004c7c82 */ /* 0x000fe20008000000 */
[----:B------:R-:W-:Y:S01]  /*53b30*/  UMOV UR26, UR36 ;  /* 0x00000024001a7c82 */ /* 0x000fe20008000000 */
[----:B------:R-:W3:Y:S02]  /*53b40*/  LDCU UR10, c[0x0][0x398] ;  /* 0x00007300ff0a77ac */ /* 0x000ee40008000800 */
[----:B------:R0:W-:Y:S01]  /*53b50*/  @P0 STG.E.U16 desc[UR66][R10.64], R14 ;  /* 0x0000000e0a000986 */ /* 0x0001e2000c101542 */
[----:B--2---:R-:W-:Y:S01]  /*53b60*/  IMAD.WIDE R12, R8, 0x2, R52 ;  /* 0x00000002080c7825 */ /* 0x004fe200078e0234 */
[----:B------:R-:W-:Y:S01]  /*53b70*/  ISETP.LT.AND P1, PT, R34, UR20, !P2 ;  /* 0x0000001422007c0c */ /* 0x000fe2000d721270 */
[----:B------:R-:W-:Y:S01]  /*53b80*/  UMOV UR18, UR44 ;  /* 0x0000002c00127c82 */ /* 0x000fe20008000000 */
[----:B------:R-:W-:Y:S01]  /*53b90*/  UMOV UR71, UR46 ;  /* 0x0000002e00477c82 */ /* 0x000fe20008000000 */
[----:B------:R-:W-:Y:S01]  /*53ba0*/  UMOV UR56, UR43 ;  /* 0x0000002b00387c82 */ /* 0x000fe20008000000 */
[----:B------:R2:W-:Y:S01]  /*53bb0*/  @P4 STG.E.U16 desc[UR66][R12.64], R29 ;  /* 0x0000001d0c004986 */ /* 0x0005e2000c101542 */
[C---:B0-----:R-:W-:Y:S01]  /*53bc0*/  IMAD.WIDE R10, R8.reuse, 0x2, R50 ;  /* 0x00000002080a7825 */ /* 0x041fe200078e0232 */
[----:B-1----:R-:W-:Y:S01]  /*53bd0*/  ISETP.GE.AND P0, PT, R9, UR69, PT ;  /* 0x0000004509007c0c */ /* 0x002fe2000bf06270 */
[----:B------:R-:W0:Y:S01]  /*53be0*/  LDCU UR46, c[0x0][0x3b8] ;  /* 0x00007700ff2e77ac */ /* 0x000e220008000800 */
[----:B------:R-:W-:Y:S01]  /*53bf0*/  ISETP.LT.AND P2, PT, R33, UR52, !P2 ;  /* 0x0000003421007c0c */ /* 0x000fe2000d741270 */
[C---:B------:R-:W-:Y:S01]  /*53c00*/  IMAD.WIDE R14, R8.reuse, 0x2, R6 ;  /* 0x00000002080e7825 */ /* 0x040fe200078e0206 */
[----:B------:R-:W-:Y:S01]  /*53c10*/  UMOV UR20, UR8 ;  /* 0x0000000800147c82 */ /* 0x000fe20008000000 */
[----:B------:R-:W1:Y:S01]  /*53c20*/  LDCU UR36, c[0x0][0x398] ;  /* 0x00007300ff2477ac */ /* 0x000e620008000800 */
[----:B--2---:R-:W2:Y:S01]  /*53c30*/  LDL.LU R29, [R1+0xe0] ;  /* 0x0000e000011d7983 */ /* 0x004ea20000300800 */
[----:B------:R-:W-:Y:S01]  /*53c40*/  IMAD.WIDE R12, R8, 0x2, R48 ;  /* 0x00000002080c7825 */ /* 0x000fe200078e0230 */
[----:B----4-:R-:W-:Y:S01]  /*53c50*/  PRMT R9, R61, 0x7632, R9 ;  /* 0x000076323d097816 */ /* 0x010fe20000000009 */
[----:B------:R-:W4:Y:S01]  /*53c60*/  LDCU UR44, c[0x0][0x398] ;  /* 0x00007300ff2c77ac */ /* 0x000f220008000800 */
[----:B------:R-:W2:Y:S04]  /*53c70*/  LDL.LU R25, [R1+0x50] ;  /* 0x0000500001197983 */ /* 0x000ea80000300800 */
[----:B------:R0:W-:Y:S01]  /*53c80*/  @P5 STG.E.U16 desc[UR66][R10.64], R16 ;  /* 0x000000100a005986 */ /* 0x0001e2000c101542 */
[----:B------:R-:W-:Y:S01]  /*53c90*/  UMOV UR52, UR14 ;  /* 0x0000000e00347c82 */ /* 0x000fe20008000000 */
[----:B------:R-:W-:Y:S01]  /*53ca0*/  ISETP.LT.AND P4, PT, R38, UR18, !P0 ;  /* 0x0000001226007c0c */ /* 0x000fe2000c781270 */
[----:B------:R-:W1:Y:S01]  /*53cb0*/  LDCU UR18, c[0x0][0x398] ;  /* 0x00007300ff1277ac */ /* 0x000e620008000800 */
[----:B------:R3:W-:Y:S01]  /*53cc0*/  @P3 STG.E.U16 desc[UR66][R12.64], R61 ;  /* 0x0000003d0c003986 */ /* 0x0007e2000c101542 */
[----:B------:R-:W-:Y:S01]  /*53cd0*/  UMOV UR69, UR26 ;  /* 0x0000001a00457c82 */ /* 0x000fe20008000000 */
[----:B------:R-:W1:Y:S01]  /*53ce0*/  LDCU UR8, c[0x0][0x398] ;  /* 0x00007300ff0877ac */ /* 0x000e620008000800 */
[C---:B0-----:R-:W-:Y:S01]  /*53cf0*/  IMAD.WIDE R10, R8.reuse, 0x2, R4 ;  /* 0x00000002080a7825 */ /* 0x041fe200078e0204 */
[----:B------:R-:W0:Y:S01]  /*53d00*/  LDCU UR14, c[0x0][0x3b8] ;  /* 0x00007700ff0e77ac */ /* 0x000e220008000800 */
[----:B---3--:R-:W3:Y:S02]  /*53d10*/  LDL.LU R61, [R1+0x90] ;  /* 0x00009000013d7983 */ /* 0x008ee40000300800 */
[----:B------:R-:W-:Y:S01]  /*53d20*/  IMAD.WIDE R12, R8, 0x2, R2 ;  /* 0x00000002080c7825 */ /* 0x000fe200078e0202 */
[----:B------:R-:W-:Y:S01]  /*53d30*/  ISETP.LT.AND P3, PT, R0, UR30, !P0 ;  /* 0x0000001e00007c0c */ /* 0x000fe2000c761270 */
[----:B------:R0:W-:Y:S01]  /*53d40*/  @P1 STG.E.U16 desc[UR66][R14.64], R9 ;  /* 0x000000090e001986 */ /* 0x0001e2000c101542 */
[----:B------:R-:W-:Y:S01]  /*53d50*/  ISETP.LT.AND P1, PT, R59, UR28, !P0 ;  /* 0x0000001c3b007c0c */ /* 0x000fe2000c721270 */
[----:B------:R-:W-:Y:S01]  /*53d60*/  UMOV UR30, UR74 ;  /* 0x0000004a001e7c82 */ /* 0x000fe20008000000 */
[----:B------:R-:W-:Y:S01]  /*53d70*/  ISETP.LT.AND P5, PT, R35, UR52, !P0 ;  /* 0x0000003423007c0c */ /* 0x000fe2000c7a1270 */
[----:B------:R1:W-:Y:S01]  /*53d80*/  @P2 STG.E.U16 desc[UR66][R10.64], R24 ;  /* 0x000000180a002986 */ /* 0x0003e2000c101542 */
[----:B------:R-:W2:Y:S01]  /*53d90*/  LDCU UR26, c[0x0][0x398] ;  /* 0x00007300ff1a77ac */ /* 0x000ea20008000800 */
[----:B0-----:R-:W-:Y:S01]  /*53da0*/  VIADD R9, R8, UR12 ;  /* 0x0000000c08097c36 */ /* 0x001fe20008000000 */
[----:B------:R-:W-:Y:S01]  /*53db0*/  PRMT R8, R24, 0x7632, R8 ;  /* 0x0000763218087816 */ /* 0x000fe20000000008 */
[----:B------:R-:W-:Y:S01]  /*53dc0*/  UMOV UR12, UR75 ;  /* 0x0000004b000c7c82 */ /* 0x000fe20008000000 */
[----:B------:R-:W0:Y:S03]  /*53dd0*/  LDCU.64 UR74, c[0x0][0x398] ;  /* 0x00007300ff4a77ac */ /* 0x000e260008000a00 */
[----:B------:R0:W-:Y:S01]  /*53de0*/  @P6 STG.E.U16 desc[UR66][R12.64], R8 ;  /* 0x000000080c006986 */ /* 0x0001e2000c101542 */
[----:B------:R-:W-:Y:S01]  /*53df0*/  ISETP.LT.AND P6, PT, R39, UR24, !P0 ;  /* 0x0000001827007c0c */ /* 0x000fe2000c7c1270 */
[----:B-1----:R-:W-:Y:S01]  /*53e00*/  IMAD.WIDE R10, R9, 0x2, R56 ;  /* 0x00000002090a7825 */ /* 0x002fe200078e0238 */
[----:B--2---:R-:W-:-:S03]  /*53e10*/  PRMT R14, R25, 0x7632, R14 ;  /* 0x00007632190e7816 */ /* 0x004fc6000000000e */
[----:B0-----:R-:W-:Y:S01]  /*53e20*/  IMAD.WIDE R12, R9, 0x2, R54 ;  /* 0x00000002090c7825 */ /* 0x001fe200078e0236 */
[----:B------:R-:W-:Y:S01]  /*53e30*/  PRMT R8, R29, 0x7632, R8 ;  /* 0x000076321d087816 */ /* 0x000fe20000000008 */
[----:B------:R0:W-:Y:S01]  /*53e40*/  @P1 STG.E.U16 desc[UR66][R10.64], R29 ;  /* 0x0000001d0a001986 */ /* 0x0001e2000c101542 */
[----:B------:R-:W-:Y:S01]  /*53e50*/  ISETP.LT.AND P2, PT, R58, UR5, !P0 ;  /* 0x000000053a007c0c */ /* 0x000fe2000c741270 */
[----:B------:R-:W-:Y:S01]  /*53e60*/  UMOV UR52, UR69 ;  /* 0x0000004500347c82 */ /* 0x000fe20008000000 */
[----:B------:R-:W1:Y:S01]  /*53e70*/  LDCU UR24, c[0x0][0x398] ;  /* 0x00007300ff1877ac */ /* 0x000e620008000800 */
[----:B------:R2:W-:Y:S01]  /*53e80*/  @P3 STG.E.U16 desc[UR66][R12.64], R8 ;  /* 0x000000080c003986 */ /* 0x0005e2000c101542 */
[----:B0-----:R-:W-:-:S03]  /*53e90*/  IMAD.WIDE R10, R9, 0x2, R52 ;  /* 0x00000002090a7825 */ /* 0x001fc600078e0234 */
[----:B------:R-:W4:Y:S01]  /*53ea0*/  LDL.LU R29, [R1+0x40] ;  /* 0x00004000011d7983 */ /* 0x000f220000300800 */
[----:B------:R-:W-:Y:S01]  /*53eb0*/  ISETP.LT.AND P1, PT, R34, UR22, !P0 ;  /* 0x0000001622007c0c */ /* 0x000fe2000c721270 */
[----:B------:R-:W-:Y:S01]  /*53ec0*/  UMOV UR69, UR20 ;  /* 0x0000001400457c82 */ /* 0x000fe20008000000 */
[----:B--2---:R-:W-:Y:S01]  /*53ed0*/  VIADD R8, R60, 0x12 ;  /* 0x000000123c087836 */ /* 0x004fe20000000000 */
[----:B------:R0:W-:Y:S01]  /*53ee0*/  @P6 STG.E.U16 desc[UR66][R10.64], R25 ;  /* 0x000000190a006986 */ /* 0x0001e2000c101542 */
[----:B------:R-:W-:Y:S01]  /*53ef0*/  IMAD.WIDE R12, R9, 0x2, R50 ;  /* 0x00000002090c7825 */ /* 0x000fe200078e0232 */
[----:B------:R-:W-:Y:S01]  /*53f00*/  ISETP.LT.AND P0, PT, R33, UR40, !P0 ;  /* 0x0000002821007c0c */ /* 0x000fe2000c701270 */
[----:B------:R-:W2:Y:S01]  /*53f10*/  LDCU UR22, c[0x0][0x398] ;  /* 0x00007300ff1677ac */ /* 0x000ea20008000800 */
[----:B------:R-:W-:Y:S02]  /*53f20*/  ISETP.GE.AND P3, PT, R8, UR75, PT ;  /* 0x0000004b08007c0c */ /* 0x000fe4000bf66270 */
[----:B------:R1:W-:Y:S01]  /*53f30*/  @P5 STG.E.U16 desc[UR66][R12.64], R14 ;  /* 0x0000000e0c005986 */ /* 0x0003e2000c101542 */
[----:B---3--:R-:W-:Y:S01]  /*53f40*/  PRMT R8, R61, 0x7632, R8 ;  /* 0x000076323d087816 */ /* 0x008fe20000000008 */
[----:B------:R-:W3:Y:S01]  /*53f50*/  LDCU UR20, c[0x0][0x398] ;  /* 0x00007300ff1477ac */ /* 0x000ee20008000800 */
[C---:B0-----:R-:W-:Y:S01]  /*53f60*/  IMAD.WIDE R10, R9.reuse, 0x2, R48 ;  /* 0x00000002090a7825 */ /* 0x041fe200078e0230 */
[----:B------:R-:W-:Y:S01]  /*53f70*/  UMOV UR28, UR12 ;  /* 0x0000000c001c7c82 */ /* 0x000fe20008000000 */
[----:B------:R-:W0:Y:S03]  /*53f80*/  LDCU UR5, c[0x0][0x398] ;  /* 0x00007300ff0577ac */ /* 0x000e260008000800 */
[----:B------:R2:W-:Y:S01]  /*53f90*/  @P4 STG.E.U16 desc[UR66][R10.64], R61 ;  /* 0x0000003d0a004986 */ /* 0x0005e2000c101542 */
[----:B-1----:R-:W-:-:S04]  /*53fa0*/  IMAD.WIDE R12, R9, 0x2, R6 ;  /* 0x00000002090c7825 */ /* 0x002fc800078e0206 */
[----:B------:R-:W-:Y:S01]  /*53fb0*/  IMAD.WIDE R14, R9, 0x2, R4 ;  /* 0x00000002090e7825 */ /* 0x000fe200078e0204 */
[----:B------:R-:W-:Y:S01]  /*53fc0*/  ISETP.LT.AND P5, PT, R35, UR70, !P3 ;  /* 0x0000004623007c0c */ /* 0x000fe2000dfa1270 */
[----:B------:R-:W-:Y:S01]  /*53fd0*/  UMOV UR40, UR30 ;  /* 0x0000001e00287c82 */ /* 0x000fe20008000000 */
[----:B------:R-:W-:Y:S01]  /*53fe0*/  ISETP.LT.AND P6, PT, R58, UR16, !P3 ;  /* 0x000000103a007c0c */ /* 0x000fe2000dfc1270 */
[----:B------:R-:W1:Y:S01]  /*53ff0*/  LDCU UR12, c[0x0][0x398] ;  /* 0x00007300ff0c77ac */ /* 0x000e620008000800 */
[----:B--2---:R-:W2:Y:S04]  /*54000*/  LDL.LU R61, [R1+0x194] ;  /* 0x00019400013d7983 */ /* 0x004ea80000300800 */
[----:B------:R0:W-:Y:S01]  /*54010*/  @P1 STG.E.U16 desc[UR66][R12.64], R8 ;  /* 0x000000080c001986 */ /* 0x0001e2000c101542 */
[----:B------:R-:W-:Y:S01]  /*54020*/  ISETP.LT.AND P1, PT, R59, UR34, !P3 ;  /* 0x000000223b007c0c */ /* 0x000fe2000df21270 */
[C---:B------:R-:W-:Y:S01]  /*54030*/  IMAD.WIDE R10, R9.reuse, 0x2, R2 ;  /* 0x00000002090a7825 */ /* 0x040fe200078e0202 */
[----:B------:R-:W-:Y:S01]  /*54040*/  UMOV UR70, UR62 ;  /* 0x0000003e00467c82 */ /* 0x000fe20008000000 */
[----:B------:R-:W3:Y:S01]  /*54050*/  LDL.LU R25, [R1+0x1a4] ;  /* 0x0001a40001197983 */ /* 0x000ee20000300800 */
[----:B------:R-:W-:Y:S01]  /*54060*/  ISETP.LT.AND P4, PT, R38, UR40, !P3 ;  /* 0x0000002826007c0c */ /* 0x000fe2000df81270 */
[----:B------:R-:W1:Y:S01]  /*54070*/  LDCU UR30, c[0x0][0x398] ;  /* 0x00007300ff1e77ac */ /* 0x000e620008000800 */
[----:B------:R-:W-:Y:S01]  /*54080*/  UMOV UR75, UR28 ;  /* 0x0000001c004b7c82 */ /* 0x000fe20008000000 */
[----:B------:R-:W1:Y:S01]  /*54090*/  LDCU UR16, c[0x0][0x398] ;  /* 0x00007300ff1077ac */ /* 0x000e620008000800 */
[----:B0-----:R-:W-:Y:S01]  /*540a0*/  VIADD R8, R9, UR32 ;  /* 0x0000002009087c36 */ /* 0x001fe20008000000 */
[----:B----4-:R0:W-:Y:S03]  /*540b0*/  @P0 STG.E.U16 desc[UR66][R14.64], R29 ;  /* 0x0000001d0e000986 */ /* 0x0101e6000c101542 */
[----:B------:R-:W-:Y:S01]  /*540c0*/  IMAD.WIDE R12, R8, 0x2, R56 ;  /* 0x00000002080c7825 */ /* 0x000fe200078e0238 */
[----:B------:R-:W-:Y:S01]  /*540d0*/  UMOV UR34, UR70 ;  /* 0x0000004600227c82 */ /* 0x000fe20008000000 */
[----:B------:R-:W4:Y:S01]  /*540e0*/  LDCU UR28, c[0x0][0x3b8] ;  /* 0x00007700ff1c77ac */ /* 0x000f220008000800 */
[----:B------:R-:W1:Y:S01]  /*540f0*/  LDCU UR40, c[0x0][0x398] ;  /* 0x00007300ff2877ac */ /* 0x000e620008000800 */
[----:B------:R-:W1:Y:S01]  /*54100*/  LDCU UR62, c[0x0][0x398] ;  /* 0x00007300ff3e77ac */ /* 0x000e620008000800 */
[----:B0-----:R-:W-:-:S02]  /*54110*/  PRMT R14, R29, 0x7632, R14 ;  /* 0x000076321d0e7816 */ /* 0x001fc4000000000e */
[----:B------:R-:W4:Y:S04]  /*54120*/  LDL.LU R29, [R1+0x64] ;  /* 0x00006400011d7983 */ /* 0x000f280000300800 */
[----:B------:R0:W-:Y:S04]  /*54130*/  @P2 STG.E.U16 desc[UR66][R10.64], R14 ;  /* 0x0000000e0a002986 */ /* 0x0001e8000c101542 */
[----:B--2---:R2:W-:Y:S01]  /*54140*/  @P1 STG.E.U16 desc[UR66][R12.64], R61 ;  /* 0x0000003d0c001986 */ /* 0x0045e2000c101542 */
[----:B0-----:R-:W-:-:S03]  /*54150*/  PRMT R14, R61, 0x7632, R14 ;  /* 0x000076323d0e7816 */ /* 0x001fc6000000000e */
[----:B--2---:R-:W2:Y:S01]  /*54160*/  LDL.LU R61, [R1+0x74] ;  /* 0x00007400013d7983 */ /* 0x004ea20000300800 */
[----:B------:R-:W-:Y:S01]  /*54170*/  UMOV UR32, UR71 ;  /* 0x0000004700207c82 */ /* 0x000fe20008000000 */
[----:B------:R-:W0:Y:S01]  /*54180*/  LDCU.64 UR70, c[0x0][0x398] ;  /* 0x00007300ff4677ac */ /* 0x000e220008000a00 */
[----:B------:R-:W-:Y:S02]  /*54190*/  ISETP.LT.AND P0, PT, R0, UR6, !P3 ;  /* 0x0000000600007c0c */ /* 0x000fe4000df01270 */
[----:B------:R-:W-:Y:S01]  /*541a0*/  ISETP.LT.AND P2, PT, R39, UR38, !P3 ;  /* 0x0000002627007c0c */ /* 0x000fe2000df41270 */
[----:B------:R-:W-:Y:S01]  /*541b0*/  IMAD.WIDE R10, R8, 0x2, R54 ;  /* 0x00000002080a7825 */ /* 0x000fe200078e0236 */
[----:B------:R-:W-:Y:S01]  /*541c0*/  ISETP.LT.AND P1, PT, R34, UR42, !P3 ;  /* 0x0000002a22007c0c */ /* 0x000fe2000df21270 */
[----:B------:R-:W2:Y:S01]  /*541d0*/  LDL.LU R24, [R1+0xe4] ;  /* 0x0000e40001187983 */ /* 0x000ea20000300800 */
[----:B------:R-:W-:Y:S01]  /*541e0*/  ISETP.LT.AND P3, PT, R33, UR48, !P3 ;  /* 0x0000003021007c0c */ /* 0x000fe2000df61270 */
[----:B------:R-:W-:Y:S01]  /*541f0*/  IMAD.WIDE R12, R8, 0x2, R52 ;  /* 0x00000002080c7825 */ /* 0x000fe200078e0234 */
[----:B---3--:R-:W-:Y:S01]  /*54200*/  PRMT R16, R25, 0x7632, R16 ;  /* 0x0000763219107816 */ /* 0x008fe20000000010 */
[----:B------:R-:W3:Y:S02]  /*54210*/  LDCU UR6, c[0x0][0x398] ;  /* 0x00007300ff0677ac */ /* 0x000ee40008000800 */
[----:B------:R-:W-:-:S02]  /*54220*/  VIADD R9, R60, 0x13 ;  /* 0x000000133c097836 */ /* 0x000fc40000000000 */
[----:B------:R1:W-:Y:S04]  /*54230*/  @P0 STG.E.U16 desc[UR66][R10.64], R14 ;  /* 0x0000000e0a000986 */ /* 0x0003e8000c101542 */
[----:B------:R3:W-:Y:S01]  /*54240*/  @P2 STG.E.U16 desc[UR66][R12.64], R25 ;  /* 0x000000190c002986 */ /* 0x0007e2000c101542 */
[----:B0-----:R-:W-:Y:S01]  /*54250*/  ISETP.GE.AND P0, PT, R9, UR71, PT ;  /* 0x0000004709007c0c */ /* 0x001fe2000bf06270 */
[----:B-1----:R-:W-:-:S04]  /*54260*/  IMAD.WIDE R10, R8, 0x2, R50 ;  /* 0x00000002080a7825 */ /* 0x002fc800078e0232 */
[C---:B---3--:R-:W-:Y:S01]  /*54270*/  IMAD.WIDE R12, R8.reuse, 0x2, R48 ;  /* 0x00000002080c7825 */ /* 0x048fe200078e0230 */
[----:B------:R0:W-:Y:S03]  /*54280*/  @P5 STG.E.U16 desc[UR66][R10.64], R16 ;  /* 0x000000100a005986 */ /* 0x0001e6000c101542 */
[C---:B------:R-:W-:Y:S01]  /*54290*/  IMAD.WIDE R14, R8.reuse, 0x2, R6 ;  /* 0x00000002080e7825 */ /* 0x040fe200078e0206 */
[----:B------:R-:W3:Y:S03]  /*542a0*/  LDL.LU R25, [R1+0x54] ;  /* 0x0000540001197983 */ /* 0x000ee60000300800 */
[C---:B0-----:R-:W-:Y:S01]  /*542b0*/  IMAD.WIDE R10, R8.reuse, 0x2, R4 ;  /* 0x00000002080a7825 */ /* 0x041fe200078e0204 */
[----:B----4-:R-:W-:Y:S01]  /*542c0*/  PRMT R9, R29, 0x7632, R9 ;  /* 0x000076321d097816 */ /* 0x010fe20000000009 */
[----:B------:R0:W-:Y:S04]  /*542d0*/  @P4 STG.E.U16 desc[UR66][R12.64], R29 ;  /* 0x0000001d0c004986 */ /* 0x0001e8000c101542 */
[----:B------:R1:W-:Y:S01]  /*542e0*/  @P1 STG.E.U16 desc[UR66][R14.64], R9 ;  /* 0x000000090e001986 */ /* 0x0003e2000c101542 */
[----:B0-----:R-:W-:-:S04]  /*542f0*/  IMAD.WIDE R12, R8, 0x2, R2 ;  /* 0x00000002080c7825 */ /* 0x001fc800078e0202 */
[----:B-1----:R-:W-:Y:S01]  /*54300*/  VIADD R9, R8, UR46 ;  /* 0x0000002e08097c36 */ /* 0x002fe20008000000 */
[----:B--2---:R-:W-:Y:S01]  /*54310*/  PRMT R8, R61, 0x7632, R8 ;  /* 0x000076323d087816 */ /* 0x004fe20000000008 */
[----:B------:R0:W-:Y:S04]  /*54320*/  @P3 STG.E.U16 desc[UR66][R10.64], R61 ;  /* 0x0000003d0a003986 */ /* 0x0001e8000c101542 */
[----:B0-----:R-:W2:Y:S01]  /*54330*/  LDL.LU R61, [R1+0x94] ;  /* 0x00009400013d7983 */ /* 0x001ea20000300800 */
[----:B------:R-:W-:-:S03]  /*54340*/  ISETP.LT.AND P1, PT, R59, UR18, !P0 ;  /* 0x000000123b007c0c */ /* 0x000fc6000c721270 */
[----:B------:R-:W4:Y:S01]  /*54350*/  LDL.LU R29, [R1+0x44] ;  /* 0x00004400011d7983 */ /* 0x000f220000300800 */
[----:B------:R-:W-:Y:S01]  /*54360*/  ISETP.LT.AND P4, PT, R35, UR68, !P0 ;  /* 0x0000004423007c0c */ /* 0x000fe2000c781270 */
[----:B------:R-:W-:Y:S01]  /*54370*/  UMOV UR68, UR56 ;  /* 0x0000003800447c82 */ /* 0x000fe20008000000 */
[----:B------:R-:W-:Y:S01]  /*54380*/  ISETP.LT.AND P5, PT, R0, UR26, !P0 ;  /* 0x0000001a00007c0c */ /* 0x000fe2000c7a1270 */
[----:B------:R-:W-:Y:S01]  /*54390*/  UMOV UR26, UR68 ;  /* 0x00000044001a7c82 */ /* 0x000fe20008000000 */
[----:B------:R-:W-:Y:S01]  /*543a0*/  UMOV UR46, UR69 ;  /* 0x00000045002e7c82 */ /* 0x000fe20008000000 */
[----:B------:R0:W-:Y:S01]  /*543b0*/  @P6 STG.E.U16 desc[UR66][R12.64], R8 ;  /* 0x000000080c006986 */ /* 0x0001e2000c101542 */
[----:B------:R-:W1:Y:S01]  /*543c0*/  LDCU.64 UR68, c[0x0][0x398] ;  /* 0x00007300ff4477ac */ /* 0x000e620008000a00 */
[----:B------:R-:W-:Y:S01]  /*543d0*/  ISETP.LT.AND P6, PT, R39, UR10, !P0 ;  /* 0x0000000a27007c0c */ /* 0x000fe2000c7c1270 */
[----:B------:R-:W-:Y:S01]  /*543e0*/  IMAD.WIDE R10, R9, 0x2, R56 ;  /* 0x00000002090a7825 */ /* 0x000fe200078e0238 */
[----:B------:R-:W-:Y:S01]  /*543f0*/  UMOV UR71, UR52 ;  /* 0x0000003400477c82 */ /* 0x000fe20008000000 */
[----:B---3--:R-:W-:-:S02]  /*54400*/  PRMT R14, R25, 0x7632, R14 ;  /* 0x00007632190e7816 */ /* 0x008fc4000000000e */
[C---:B0-----:R-:W-:Y:S01]  /*54410*/  IMAD.WIDE R12, R9.reuse, 0x2, R54 ;  /* 0x00000002090c7825 */ /* 0x041fe200078e0236 */
[----:B------:R-:W-:Y:S01]  /*54420*/  ISETP.LT.AND P2, PT, R38, UR71, !P0 ;  /* 0x0000004726007c0c */ /* 0x000fe2000c741270 */
[----:B------:R0:W-:Y:S01]  /*54430*/  @P1 STG.E.U16 desc[UR66][R10.64], R24 ;  /* 0x000000180a001986 */ /* 0x0001e2000c101542 */
[----:B------:R-:W-:Y:S02]  /*54440*/  PRMT R8, R24, 0x7632, R8 ;  /* 0x0000763218087816 */ /* 0x000fe40000000008 */
[----:B------:R-:W-:Y:S01]  /*54450*/  ISETP.LT.AND P3, PT, R58, UR36, !P0 ;  /* 0x000000243a007c0c */ /* 0x000fe2000c761270 */
[----:B------:R-:W-:Y:S01]  /*54460*/  UMOV UR42, UR34 ;  /* 0x00000022002a7c82 */ /* 0x000fe20008000000 */
[----:B------:R-:W-:Y:S01]  /*54470*/  UMOV UR38, UR32 ;  /* 0x0000002000267c82 */ /* 0x000fe20008000000 */
[----:B------:R3:W-:Y:S01]  /*54480*/  @P5 STG.E.U16 desc[UR66][R12.64], R8 ;  /* 0x000000080c005986 */ /* 0x0007e2000c101542 */
[----:B------:R-:W-:Y:S01]  /*54490*/  UMOV UR18, UR46 ;  /* 0x0000002e00127c82 */ /* 0x000fe20008000000 */
[----:B------:R-:W-:Y:S01]  /*544a0*/  UMOV UR58, UR9 ;  /* 0x00000009003a7c82 */ /* 0x000fe20008000000 */
[----:B------:R-:W2:Y:S01]  /*544b0*/  LDCU UR52, c[0x0][0x3b8] ;  /* 0x00007700ff3477ac */ /* 0x000ea20008000800 */
[----:B0-----:R-:W-:Y:S01]  /*544c0*/  IMAD.WIDE R10, R9, 0x2, R52 ;  /* 0x00000002090a7825 */ /* 0x001fe200078e0234 */
[----:B------:R-:W-:Y:S01]  /*544d0*/  ISETP.LT.AND P1, PT, R34, UR8, !P0 ;  /* 0x0000000822007c0c */ /* 0x000fe2000c721270 */
[----:B------:R-:W-:Y:S01]  /*544e0*/  UMOV UR71, UR42 ;  /* 0x0000002a00477c82 */ /* 0x000fe20008000000 */
[----:B------:R-:W-:Y:S01]  /*544f0*/  UMOV UR36, UR26 ;  /* 0x0000001a00247c82 */ /* 0x000fe20008000000 */
[----:B------:R-:W0:Y:S01]  /*54500*/  LDCU UR34, c[0x0][0x398] ;  /* 0x00007300ff2277ac */ /* 0x000e220008000800 */
[----:B------:R0:W-:Y:S01]  /*54510*/  @P6 STG.E.U16 desc[UR66][R10.64], R25 ;  /* 0x000000190a006986 */ /* 0x0001e2000c101542 */
[----:B---3--:R-:W-:-:S02]  /*54520*/  VIADD R8, R60, 0x14 ;  /* 0x000000143c087836 */ /* 0x008fc40000000000 */
[----:B------:R-:W-:Y:S01]  /*54530*/  IMAD.WIDE R12, R9, 0x2, R50 ;  /* 0x00000002090c7825 */ /* 0x000fe200078e0232 */
[----:B------:R-:W-:Y:S01]  /*54540*/  ISETP.LT.AND P0, PT, R33, UR44, !P0 ;  /* 0x0000002c21007c0c */ /* 0x000fe2000c701270 */
[----:B------:R-:W-:Y:S01]  /*54550*/  UMOV UR46, UR50 ;  /* 0x00000032002e7c82 */ /* 0x000fe20008000000 */
[----:B-1----:R-:W-:Y:S01]  /*54560*/  ISETP.GE.AND P5, PT, R8, UR69, PT ;  /* 0x0000004508007c0c */ /* 0x002fe2000bfa6270 */
[----:B------:R-:W-:Y:S01]  /*54570*/  UMOV UR26, UR71 ;  /* 0x00000047001a7c82 */ /* 0x000fe20008000000 */
[----:B------:R1:W-:Y:S01]  /*54580*/  @P4 STG.E.U16 desc[UR66][R12.64], R14 ;  /* 0x0000000e0c004986 */ /* 0x0003e2000c101542 */
[----:B------:R-:W3:Y:S01]  /*54590*/  LDCU UR32, c[0x0][0x398] ;  /* 0x00007300ff2077ac */ /* 0x000ee20008000800 */
[----:B0-----:R-:W-:Y:S01]  /*545a0*/  IMAD.WIDE R10, R9, 0x2, R48 ;  /* 0x00000002090a7825 */ /* 0x001fe200078e0230 */
[----:B------:R-:W0:Y:S01]  /*545b0*/  LDCU UR8, c[0x0][0x398] ;  /* 0x00007300ff0877ac */ /* 0x000e220008000800 */
[----:B------:R-:W0:Y:S01]  /*545c0*/  LDCU UR10, c[0x0][0x398] ;  /* 0x00007300ff0a77ac */ /* 0x000e220008000800 */
[----:B------:R-:W-:Y:S01]  /*545d0*/  UMOV UR48, UR60 ;  /* 0x0000003c00307c82 */ /* 0x000fe20008000000 */
[----:B------:R-:W0:Y:S01]  /*545e0*/  LDCU UR42, c[0x0][0x398] ;  /* 0x00007300ff2a77ac */ /* 0x000e220008000800 */
[----:B------:R-:W0:Y:S01]  /*545f0*/  LDCU UR56, c[0x0][0x398] ;  /* 0x00007300ff3877ac */ /* 0x000e220008000800 */
[----:B------:R-:W0:Y:S01]  /*54600*/  LDCU UR50, c[0x0][0x3b8] ;  /* 0x00007700ff3277ac */ /* 0x000e220008000800 */
[----:B--2---:R-:W-:Y:S01]  /*54610*/  PRMT R8, R61, 0x7632, R8 ;  /* 0x000076323d087816 */ /* 0x004fe20000000008 */
[----:B------:R2:W-:Y:S01]  /*54620*/  @P2 STG.E.U16 desc[UR66][R10.64], R61 ;  /* 0x0000003d0a002986 */ /* 0x0005e2000c101542 */
[----:B-1----:R-:W-:-:S04]  /*54630*/  IMAD.WIDE R12, R9, 0x2, R6 ;  /* 0x00000002090c7825 */ /* 0x002fc800078e0206 */
[----:B------:R-:W-:Y:S01]  /*54640*/  IMAD.WIDE R14, R9, 0x2, R4 ;  /* 0x00000002090e7825 */ /* 0x000fe200078e0204 */
[----:B------:R-:W-:Y:S01]  /*54650*/  UMOV UR71, UR38 ;  /* 0x0000002600477c82 */ /* 0x000fe20008000000 */
[----:B------:R-:W-:Y:S01]  /*54660*/  ISETP.LT.AND P4, PT, R35, UR74, !P5 ;  /* 0x0000004a23007c0c */ /* 0x000fe2000ef81270 */
[----:B------:R-:W1:Y:S01]  /*54670*/  LDCU UR60, c[0x0][0x398] ;  /* 0x00007300ff3c77ac */ /* 0x000e620008000800 */
[----:B--2---:R-:W2:Y:S01]  /*54680*/  LDL.LU R61, [R1+0x198] ;  /* 0x00019800013d7983 */ /* 0x004ea20000300800 */
[----:B------:R-:W-:Y:S01]  /*54690*/  ISETP.LT.AND P6, PT, R58, UR20, !P5 ;  /* 0x000000143a007c0c */ /* 0x000fe2000efc1270 */
[----:B------:R-:W0:Y:S02]  /*546a0*/  LDCU UR38, c[0x0][0x398] ;  /* 0x00007300ff2677ac */ /* 0x000e240008000800 */
[----:B------:R-:W3:Y:S04]  /*546b0*/  LDL.LU R25, [R1+0x1a8] ;  /* 0x0001a80001197983 */ /* 0x000ee80000300800 */
[----:B------:R0:W-:Y:S04]  /*546c0*/  @P1 STG.E.U16 desc[UR66][R12.64], R8 ;  /* 0x000000080c001986 */ /* 0x0001e8000c101542 */
[----:B----4-:R4:W-:Y:S01]  /*546d0*/  @P0 STG.E.U16 desc[UR66][R14.64], R29 ;  /* 0x0000001d0e000986 */ /* 0x0109e2000c101542 */
[----:B0-----:R-:W-:-:S03]  /*546e0*/  PRMT R12, R29, 0x7632, R12 ;  /* 0x000076321d0c7816 */ /* 0x001fc6000000000c */
[----:B----4-:R-:W4:Y:S01]  /*546f0*/  LDL.LU R29, [R1+0x68] ;  /* 0x00006800011d7983 */ /* 0x010f220000300800 */
[----:B------:R-:W-:Y:S01]  /*54700*/  ISETP.LT.AND P0, PT, R59, UR30, !P5 ;  /* 0x0000001e3b007c0c */ /* 0x000fe2000ef01270 */
[C---:B------:R-:W-:Y:S01]  /*54710*/  VIADD R14, R9.reuse, UR14 ;  /* 0x0000000e090e7c36 */ /* 0x040fe20008000000 */
[----:B------:R-:W-:Y:S01]  /*54720*/  ISETP.LT.AND P1, PT, R0, UR22, !P5 ;  /* 0x0000001600007c0c */ /* 0x000fe2000ef21270 */
[----:B------:R-:W-:Y:S01]  /*54730*/  IMAD.WIDE R8, R9, 0x2, R2 ;  /* 0x0000000209087825 */ /* 0x000fe200078e0202 */
[----:B------:R-:W-:Y:S01]  /*54740*/  ISETP.LT.AND P2, PT, R38, UR71, !P5 ;  /* 0x0000004726007c0c */ /* 0x000fe2000ef41270 */
[----:B------:R-:W-:Y:S01]  /*54750*/  UMOV UR74, UR46 ;  /* 0x0000002e004a7c82 */ /* 0x000fe20008000000 */
[----:B------:R-:W-:Y:S01]  /*54760*/  UMOV UR20, UR75 ;  /* 0x0000004b00147c82 */ /* 0x000fe20008000000 */
[----:B------:R-:W-:Y:S01]  /*54770*/  IMAD.WIDE R10, R14, 0x2, R56 ;  /* 0x000000020e0a7825 */ /* 0x000fe200078e0238 */
[----:B------:R-:W-:Y:S01]  /*54780*/  @P3 STG.E.U16 desc[UR66][R8.64], R12 ;  /* 0x0000000c08003986 */ /* 0x000fe2000c101542 */
[----:B------:R-:W-:-:S02]  /*54790*/  ISETP.LT.AND P3, PT, R39, UR24, !P5 ;  /* 0x0000001827007c0c */ /* 0x000fc4000ef61270 */
[----:B--2---:R-:W-:Y:S02]  /*547a0*/  PRMT R13, R61, 0x7632, R13 ;  /* 0x000076323d0d7816 */ /* 0x004fe4000000000d */
[----:B------:R0:W-:Y:S01]  /*547b0*/  @P0 STG.E.U16 desc[UR66][R10.64], R61 ;  /* 0x0000003d0a000986 */ /* 0x0001e2000c101542 */
[----:B---3--:R-:W-:Y:S02]  /*547c0*/  PRMT R16, R25, 0x7632, R16 ;  /* 0x0000763219107816 */ /* 0x008fe40000000010 */
[----:B----4-:R-:W-:Y:S01]  /*547d0*/  PRMT R15, R29, 0x7632, R15 ;  /* 0x000076321d0f7816 */ /* 0x010fe2000000000f */
[----:B0-----:R-:W2:Y:S01]  /*547e0*/  LDL.LU R61, [R1+0x78] ;  /* 0x00007800013d7983 */ /* 0x001ea20000300800 */
[C---:B------:R-:W-:Y:S01]  /*547f0*/  IMAD.WIDE R8, R14.reuse, 0x2, R54 ;  /* 0x000000020e087825 */ /* 0x040fe200078e0236 */
[----:B------:R-:W-:Y:S01]  /*54800*/  UMOV UR71, UR58 ;  /* 0x0000003a00477c82 */ /* 0x000fe20008000000 */
[----:B------:R-:W-:Y:S01]  /*54810*/  UMOV UR69, UR48 ;  /* 0x0000003000457c82 */ /* 0x000fe20008000000 */
[----:B------:R-:W0:Y:S01]  /*54820*/  LDCU UR14, c[0x0][0x398] ;  /* 0x00007300ff0e77ac */ /* 0x000e220008000800 */
[----:B------:R-:W-:Y:S01]  /*54830*/  IMAD.WIDE R10, R14, 0x2, R52 ;  /* 0x000000020e0a7825 */ /* 0x000fe200078e0234 */
[----:B------:R-:W-:Y:S01]  /*54840*/  @P1 STG.E.U16 desc[UR66][R8.64], R13 ;  /* 0x0000000d08001986 */ /* 0x000fe2000c101542 */
[----:B------:R-:W-:Y:S01]  /*54850*/  UMOV UR30, UR74 ;  /* 0x0000004a001e7c82 */ /* 0x000fe20008000000 */
[----:B------:R-:W3:Y:S02]  /*54860*/  LDCU.64 UR74, c[0x0][0x398] ;  /* 0x00007300ff4a77ac */ /* 0x000ee40008000a00 */
[----:B------:R4:W-:Y:S01]  /*54870*/  @P3 STG.E.U16 desc[UR66][R10.64], R25 ;  /* 0x000000190a003986 */ /* 0x0009e2000c101542 */
[----:B------:R-:W-:Y:S01]  /*54880*/  ISETP.LT.AND P0, PT, R34, UR12, !P5 ;  /* 0x0000000c22007c0c */ /* 0x000fe2000ef01270 */
[----:B------:R-:W-:Y:S01]  /*54890*/  VIADD R12, R60, 0x15 ;  /* 0x000000153c0c7836 */ /* 0x000fe20000000000 */
[----:B------:R-:W-:Y:S01]  /*548a0*/  UMOV UR24, UR20 ;  /* 0x0000001400187c82 */ /* 0x000fe20008000000 */
[----:B------:R-:W-:Y:S01]  /*548b0*/  UMOV UR22, UR18 ;  /* 0x0000001200167c82 */ /* 0x000fe20008000000 */
[----:B------:R-:W0:Y:S01]  /*548c0*/  LDCU UR46, c[0x0][0x398] ;  /* 0x00007300ff2e77ac */ /* 0x000e220008000800 */
[----:B------:R-:W-:Y:S01]  /*548d0*/  UMOV UR44, UR54 ;  /* 0x00000036002c7c82 */ /* 0x000fe20008000000 */
[----:B------:R-:W0:Y:S01]  /*548e0*/  LDCU UR48, c[0x0][0x398] ;  /* 0x00007300ff3077ac */ /* 0x000e220008000800 */
[----:B----4-:R-:W4:Y:S01]  /*548f0*/  LDL.LU R25, [R1+0xe8] ;  /* 0x0000e80001197983 */ /* 0x010f220000300800 */
[C---:B------:R-:W-:Y:S01]  /*54900*/  IMAD.WIDE R8, R14.reuse, 0x2, R50 ;  /* 0x000000020e087825 */ /* 0x040fe200078e0232 */
[----:B------:R-:W0:Y:S03]  /*54910*/  LDCU UR58, c[0x0][0x398] ;  /* 0x00007300ff3a77ac */ /* 0x000e260008000800 */
[----:B------:R-:W-:Y:S01]  /*54920*/  IMAD.WIDE R10, R14, 0x2, R48 ;  /* 0x000000020e0a7825 */ /* 0x000fe200078e0230 */
[----:B------:R1:W-:Y:S01]  /*54930*/  @P4 STG.E.U16 desc[UR66][R8.64], R16 ;  /* 0x0000001008004986 */ /* 0x0003e2000c101542 */
[----:B------:R-:W-:Y:S01]  /*54940*/  ISETP.LT.AND P5, PT, R33, UR5, !P5 ;  /* 0x0000000521007c0c */ /* 0x000fe2000efa1270 */
[----:B------:R-:W0:Y:S02]  /*54950*/  LDCU UR18, c[0x0][0x398] ;  /* 0x00007300ff1277ac */ /* 0x000e240008000800 */
[----:B------:R0:W-:Y:S01]  /*54960*/  @P2 STG.E.U16 desc[UR66][R10.64], R29 ;  /* 0x0000001d0a002986 */ /* 0x0001e2000c101542 */
[----:B---3--:R-:W-:Y:S01]  /*54970*/  ISETP.GE.AND P1, PT, R12, UR75, PT ;  /* 0x0000004b0c007c0c */ /* 0x008fe2000bf26270 */
[----:B------:R-:W3:Y:S01]  /*54980*/  LDCU UR54, c[0x0][0x398] ;  /* 0x00007300ff3677ac */ /* 0x000ee20008000800 */
[----:B------:R-:W2:Y:S01]  /*54990*/  LDCU UR20, c[0x0][0x3b8] ;  /* 0x00007700ff1477ac */ /* 0x000ea20008000800 */
[C---:B-1----:R-:W-:Y:S01]  /*549a0*/  IMAD.WIDE R8, R14.reuse, 0x2, R4 ;  /* 0x000000020e087825 */ /* 0x042fe200078e0204 */
[----:B------:R-:W1:Y:S01]  /*549b0*/  LDCU UR5, c[0x0][0x398] ;  /* 0x00007300ff0577ac */ /* 0x000e620008000800 */
[----:B0-----:R-:W3:Y:S02]  /*549c0*/  LDL.LU R29, [R1+0x58] ;  /* 0x00005800011d7983 */ /* 0x001ee40000300800 */
[C---:B------:R-:W-:Y:S01]  /*549d0*/  IMAD.WIDE R12, R14.reuse, 0x2, R6 ;  /* 0x000000020e0c7825 */ /* 0x040fe200078e0206 */
[----:B------:R-:W0:Y:S04]  /*549e0*/  LDCU UR12, c[0x0][0x398] ;  /* 0x00007300ff0c77ac */ /* 0x000e280008000800 */
[----:B------:R2:W-:Y:S01]  /*549f0*/  @P0 STG.E.U16 desc[UR66][R12.64], R15 ;  /* 0x0000000f0c000986 */ /* 0x0005e2000c101542 */
[----:B------:R-:W-:Y:S01]  /*54a00*/  ISETP.LT.AND P2, PT, R59, UR6, !P1 ;  /* 0x000000063b007c0c */ /* 0x000fe2000cf41270 */
[C---:B------:R-:W-:Y:S01]  /*54a10*/  IMAD.WIDE R10, R14.reuse, 0x2, R2 ;  /* 0x000000020e0a7825 */ /* 0x040fe200078e0202 */
[----:B--2---:R-:W-:Y:S01]  /*54a20*/  PRMT R12, R61, 0x7632, R12 ;  /* 0x000076323d0c7816 */ /* 0x004fe2000000000c */
[----:B------:R2:W-:Y:S02]  /*54a30*/  @P5 STG.E.U16 desc[UR66][R8.64], R61 ;  /* 0x0000003d08005986 */ /* 0x0005e4000c101542 */
[----:B------:R-:W-:Y:S01]  /*54a40*/  VIADD R15, R14, UR28 ;  /* 0x0000001c0e0f7c36 */ /* 0x000fe20008000000 */
[----:B------:R-:W-:Y:S01]  /*54a50*/  ISETP.LT.AND P0, PT, R0, UR34, !P1 ;  /* 0x0000002200007c0c */ /* 0x000fe2000cf01270 */
[----:B------:R-:W-:Y:S01]  /*54a60*/  UMOV UR75, UR72 ;  /* 0x00000048004b7c82 */ /* 0x000fe20008000000 */
[----:B------:R-:W-:Y:S01]  /*54a70*/  ISETP.LT.AND P4, PT, R35, UR70, !P1 ;  /* 0x0000004623007c0c */ /* 0x000fe2000cf81270 */
[----:B------:R-:W0:Y:S01]  /*54a80*/  LDCU UR6, c[0x0][0x398] ;  /* 0x00007300ff0677ac */ /* 0x000e220008000800 */
[----:B--2---:R-:W2:Y:S01]  /*54a90*/  LDL.LU R61, [R1+0x98] ;  /* 0x00009800013d7983 */ /* 0x004ea20000300800 */
[----:B------:R-:W-:-:S03]  /*54aa0*/  IMAD.WIDE R8, R15, 0x2, R56 ;  /* 0x000000020f087825 */ /* 0x000fc600078e0238 */
[----:B------:R0:W-:Y:S01]  /*54ab0*/  @P6 STG.E.U16 desc[UR66][R10.64], R12 ;  /* 0x0000000c0a006986 */ /* 0x0001e2000c101542 */
[----:B------:R-:W-:Y:S02]  /*54ac0*/  ISETP.LT.AND P6, PT, R39, UR32, !P1 ;  /* 0x0000002027007c0c */ /* 0x000fe4000cfc1270 */
[----:B---3--:R-:W-:Y:S01]  /*54ad0*/  PRMT R13, R29, 0x7632, R13 ;  /* 0x000076321d0d7816 */ /* 0x008fe2000000000d */
[----:B----4-:R3:W-:Y:S01]  /*54ae0*/  @P2 STG.E.U16 desc[UR66][R8.64], R25 ;  /* 0x0000001908002986 */ /* 0x0107e2000c101542 */
[----:B0-----:R-:W-:Y:S01]  /*54af0*/  PRMT R12, R25, 0x7632, R12 ;  /* 0x00007632190c7816 */ /* 0x001fe2000000000c */
[C---:B------:R-:W-:Y:S01]  /*54b00*/  IMAD.WIDE R10, R15.reuse, 0x2, R54 ;  /* 0x000000020f0a7825 */ /* 0x040fe200078e0236 */
[----:B------:R-:W-:Y:S01]  /*54b10*/  UMOV UR28, UR71 ;  /* 0x00000047001c7c82 */ /* 0x000fe20008000000 */
[----:B------:R-:W-:Y:S01]  /*54b20*/  ISETP.LT.AND P5, PT, R58, UR40, !P1 ;  /* 0x000000283a007c0c */ /* 0x000fe2000cfa1270 */
[----:B------:R-:W0:Y:S01]  /*54b30*/  LDCU UR72, c[0x0][0x398] ;  /* 0x00007300ff4877ac */ /* 0x000e220008000800 */
[----:B---3--:R-:W3:Y:S01]  /*54b40*/  LDL.LU R25, [R1+0x48] ;  /* 0x0000480001197983 */ /* 0x008ee20000300800 */
[----:B------:R-:W-:-:S03]  /*54b50*/  IMAD.WIDE R8, R15, 0x2, R52 ;  /* 0x000000020f087825 */ /* 0x000fc600078e0234 */
[----:B------:R-:W-:Y:S04]  /*54b60*/  @P0 STG.E.U16 desc[UR66][R10.64], R12 ;  /* 0x0000000c0a000986 */ /* 0x000fe8000c101542 */
[----:B------:R4:W-:Y:S04]  /*54b70*/  @P6 STG.E.U16 desc[UR66][R8.64], R29 ;  /* 0x0000001d08006986 */ /* 0x0009e8000c101542 */
[----:B----4-:R-:W4:Y:S01]  /*54b80*/  LDL.LU R29, [R1+0x19c] ;  /* 0x00019c00011d7983 */ /* 0x010f220000300800 */
[----:B------:R-:W-:Y:S01]  /*54b90*/  ISETP.LT.AND P3, PT, R38, UR75, !P1 ;  /* 0x0000004b26007c0c */ /* 0x000fe2000cf61270 */
[----:B------:R-:W-:-:S04]  /*54ba0*/  IMAD.WIDE R10, R15, 0x2, R50 ;  /* 0x000000020f0a7825 */ /* 0x000fc800078e0232 */
[----:B------:R-:W-:Y:S01]  /*54bb0*/  IMAD.WIDE R8, R15, 0x2, R48 ;  /* 0x000000020f087825 */ /* 0x000fe200078e0230 */
[----:B------:R-:W-:Y:S01]  /*54bc0*/  @P4 STG.E.U16 desc[UR66][R10.64], R13 ;  /* 0x0000000d0a004986 */ /* 0x000fe2000c101542 */
[----:B--2---:R-:W-:-:S06]  /*54bd0*/  PRMT R14, R61, 0x7632, R14 ;  /* 0x000076323d0e7816 */ /* 0x004fcc000000000e */
[----:B------:R2:W-:Y:S04]  /*54be0*/  @P3 STG.E.U16 desc[UR66][R8.64], R61 ;  /* 0x0000003d08003986 */ /* 0x0005e8000c101542 */
[----:B--2---:R-:W2:Y:S01]  /*54bf0*/  LDL.LU R61, [R1+0x1ac] ;  /* 0x0001ac00013d7983 */ /* 0x004ea20000300800 */
[----:B------:R-:W-:Y:S01]  /*54c00*/  UMOV UR70, UR24 ;  /* 0x0000001800467c82 */ /* 0x000fe20008000000 */
[----:B------:R-:W-:Y:S01]  /*54c10*/  ISETP.LT.AND P2, PT, R34, UR16, !P1 ;  /* 0x0000001022007c0c */ /* 0x000fe2000cf41270 */
[----:B------:R-:W-:Y:S01]  /*54c20*/  UMOV UR34, UR70 ;  /* 0x0000004600227c82 */ /* 0x000fe20008000000 */
[----:B------:R-:W-:Y:S01]  /*54c30*/  VIADD R12, R60, 0x16 ;  /* 0x000000163c0c7836 */ /* 0x000fe20000000000 */
[----:B------:R-:W0:Y:S01]  /*54c40*/  LDCU.64 UR70, c[0x0][0x398] ;  /* 0x00007300ff4677ac */ /* 0x000e220008000a00 */
[----:B------:R-:W-:Y:S01]  /*54c50*/  ISETP.LT.AND P1, PT, R33, UR62, !P1 ;  /* 0x0000003e21007c0c */ /* 0x000fe2000cf21270 */
[----:B------:R-:W-:Y:S01]  /*54c60*/  IMAD.WIDE R10, R15, 0x2, R6 ;  /* 0x000000020f0a7825 */ /* 0x000fe200078e0206 */
[----:B------:R-:W-:Y:S01]  /*54c70*/  UMOV UR32, UR28 ;  /* 0x0000001c00207c82 */ /* 0x000fe20008000000 */
[----:B------:R-:W-:-:S02]  /*54c80*/  UMOV UR75, UR22 ;  /* 0x00000016004b7c82 */ /* 0x000fc40008000000 */
[C---:B------:R-:W-:Y:S01]  /*54c90*/  IMAD.WIDE R8, R15.reuse, 0x2, R2 ;  /* 0x000000020f087825 */ /* 0x040fe200078e0202 */
[----:B------:R-:W1:Y:S03]  /*54ca0*/  LDCU UR24, c[0x0][0x398] ;  /* 0x00007300ff1877ac */ /* 0x000e660008000800 */
[----:B------:R1:W-:Y:S01]  /*54cb0*/  @P2 STG.E.U16 desc[UR66][R10.64], R14 ;  /* 0x0000000e0a002986 */ /* 0x0003e2000c101542 */
[----:B------:R-:W1:Y:S01]  /*54cc0*/  LDCU UR16, c[0x0][0x398] ;  /* 0x00007300ff1077ac */ /* 0x000e620008000800 */
[----:B0-----:R-:W-:Y:S01]  /*54cd0*/  ISETP.GE.AND P0, PT, R12, UR71, PT ;  /* 0x000000470c007c0c */ /* 0x001fe2000bf06270 */
[----:B------:R-:W-:Y:S01]  /*54ce0*/  IMAD.WIDE R12, R15, 0x2, R4 ;  /* 0x000000020f0c7825 */ /* 0x000fe200078e0204 */
[----:B------:R-:W-:Y:S01]  /*54cf0*/  UMOV UR62, UR26 ;  /* 0x0000001a003e7c82 */ /* 0x000fe20008000000 */
[----:B--2---:R-:W-:-:S03]  /*54d00*/  PRMT R16, R61, 0x7632, R16 ;  /* 0x000076323d107816 */ /* 0x004fc60000000010 */
[----:B---3--:R0:W-:Y:S01]  /*54d10*/  @P1 STG.E.U16 desc[UR66][R12.64], R25 ;  /* 0x000000190c001986 */ /* 0x0081e2000c101542 */
[----:B------:R-:W-:Y:S01]  /*54d20*/  ISETP.LT.AND P4, PT, R59, UR8, !P0 ;  /* 0x000000083b007c0c */ /* 0x000fe2000c781270 */
[----:B-1----:R-:W-:Y:S01]  /*54d30*/  VIADD R14, R15, UR52 ;  /* 0x000000340f0e7c36 */ /* 0x002fe20008000000 */
[----:B------:R-:W-:Y:S01]  /*54d40*/  ISETP.LT.AND P2, PT, R35, UR68, !P0 ;  /* 0x0000004423007c0c */ /* 0x000fe2000c741270 */
[----:B------:R-:W-:Y:S01]  /*54d50*/  UMOV UR40, UR34 ;  /* 0x0000002200287c82 */ /* 0x000fe20008000000 */
[----:B------:R-:W-:Y:S01]  /*54d60*/  ISETP.LT.AND P6, PT, R58, UR42, !P0 ;  /* 0x0000002a3a007c0c */ /* 0x000fe2000c7c1270 */
[----:B------:R-:W1:Y:S01]  /*54d70*/  LDCU UR22, c[0x0][0x398] ;  /* 0x00007300ff1677ac */ /* 0x000e620008000800 */
[----:B------:R-:W-:Y:S01]  /*54d80*/  UMOV UR71, UR30 ;  /* 0x0000001e00477c82 */ /* 0x000fe20008000000 */
[----:B------:R-:W2:Y:S01]  /*54d90*/  LDCU UR28, c[0x0][0x3b8] ;  /* 0x00007700ff1c77ac */ /* 0x000ea20008000800 */
[----:B0-----:R-:W-:Y:S02]  /*54da0*/  PRMT R12, R25, 0x7632, R12 ;  /* 0x00007632190c7816 */ /* 0x001fe4000000000c */
[----:B------:R-:W3:Y:S01]  /*54db0*/  LDL.LU R25, [R1+0x6c] ;  /* 0x00006c0001197983 */ /* 0x000ee20000300800 */
[----:B------:R-:W-:Y:S01]  /*54dc0*/  IMAD.WIDE R10, R14, 0x2, R56 ;  /* 0x000000020e0a7825 */ /* 0x000fe200078e0238 */
[----:B------:R-:W-:Y:S01]  /*54dd0*/  ISETP.LT.AND P1, PT, R0, UR10, !P0 ;  /* 0x0000000a00007c0c */ /* 0x000fe2000c721270 */
[----:B------:R-:W-:Y:S01]  /*54de0*/  UMOV UR68, UR32 ;  /* 0x0000002000447c82 */ /* 0x000fe20008000000 */
[----:B------:R0:W-:Y:S01]  /*54df0*/  @P5 STG.E.U16 desc[UR66][R8.64], R12 ;  /* 0x0000000c08005986 */ /* 0x0001e2000c101542 */
[----:B------:R-:W-:Y:S01]  /*54e00*/  ISETP.LT.AND P3, PT, R38, UR62, !P0 ;  /* 0x0000003e26007c0c */ /* 0x000fe2000c761270 */
[----:B------:R-:W-:Y:S01]  /*54e10*/  UMOV UR52, UR69 ;  /* 0x0000004500347c82 */ /* 0x000fe20008000000 */
[----:B------:R-:W-:Y:S01]  /*54e20*/  VIADD R13, R60, 0x17 ;  /* 0x000000173c0d7836 */ /* 0x000fe20000000000 */
[----:B----4-:R4:W-:Y:S01]  /*54e30*/  @P4 STG.E.U16 desc[UR66][R10.64], R29 ;  /* 0x0000001d0a004986 */ /* 0x0109e2000c101542 */
[----:B------:R-:W1:Y:S01]  /*54e40*/  LDCU UR34, c[0x0][0x398] ;  /* 0x00007300ff2277ac */ /* 0x000e620008000800 */
[----:B------:R-:W1:Y:S01]  /*54e50*/  LDCU UR26, c[0x0][0x398] ;  /* 0x00007300ff1a77ac */ /* 0x000e620008000800 */
[----:B0-----:R-:W-:Y:S01]  /*54e60*/  PRMT R12, R29, 0x7632, R12 ;  /* 0x000076321d0c7816 */ /* 0x001fe2000000000c */
[----:B------:R-:W0:Y:S01]  /*54e70*/  LDCU UR30, c[0x0][0x398] ;  /* 0x00007300ff1e77ac */ /* 0x000e220008000800 */
[----:B----4-:R-:W4:Y:S01]  /*54e80*/  LDL.LU R29, [R1+0x7c] ;  /* 0x00007c00011d7983 */ /* 0x010f220000300800 */
[----:B------:R-:W-:Y:S01]  /*54e90*/  ISETP.LT.AND P5, PT, R39, UR38, !P0 ;  /* 0x0000002627007c0c */ /* 0x000fe2000c7a1270 */
[C---:B------:R-:W-:Y:S01]  /*54ea0*/  IMAD.WIDE R8, R14.reuse, 0x2, R54 ;  /* 0x000000020e087825 */ /* 0x040fe200078e0236 */
[----:B------:R-:W0:Y:S03]  /*54eb0*/  LDCU UR42, c[0x0][0x398] ;  /* 0x00007300ff2a77ac */ /* 0x000e260008000800 */
[----:B------:R-:W-:Y:S01]  /*54ec0*/  IMAD.WIDE R10, R14, 0x2, R52 ;  /* 0x000000020e0a7825 */ /* 0x000fe200078e0234 */
[----:B------:R0:W-:Y:S01]  /*54ed0*/  @P1 STG.E.U16 desc[UR66][R8.64], R12 ;  /* 0x0000000c08001986 */ /* 0x0001e2000c101542 */
[----:B------:R-:W-:Y:S01]  /*54ee0*/  UMOV UR8, UR68 ;  /* 0x0000004400087c82 */ /* 0x000fe20008000000 */
[----:B------:R-:W0:Y:S01]  /*54ef0*/  LDCU.64 UR68, c[0x0][0x398] ;  /* 0x00007300ff4477ac */ /* 0x000e220008000a00 */
[----:B------:R-:W-:-:S02]  /*54f00*/  ISETP.LT.AND P4, PT, R33, UR60, !P0 ;  /* 0x0000003c21007c0c */ /* 0x000fc4000c781270 */
[----:B---3--:R-:W-:Y:S02]  /*54f10*/  PRMT R15, R25, 0x7632, R15 ;  /* 0x00007632190f7816 */ /* 0x008fe4000000000f */
[----:B------:R3:W-:Y:S01]  /*54f20*/  @P5 STG.E.U16 desc[UR66][R10.64], R61 ;  /* 0x0000003d0a005986 */ /* 0x0007e2000c101542 */
[----:B------:R-:W-:Y:S01]  /*54f30*/  UMOV UR10, UR40 ;  /* 0x00000028000a7c82 */ /* 0x000fe20008000000 */
[----:B0-----:R-:W-:Y:S01]  /*54f40*/  IMAD.WIDE R8, R14, 0x2, R50 ;  /* 0x000000020e087825 */ /* 0x001fe200078e0232 */
[----:B------:R-:W-:Y:S01]  /*54f50*/  ISETP.LT.AND P0, PT, R34, UR56, !P0 ;  /* 0x0000003822007c0c */ /* 0x000fe2000c701270 */
[----:B------:R-:W0:Y:S01]  /*54f60*/  LDCU UR32, c[0x0][0x398] ;  /* 0x00007300ff2077ac */ /* 0x000e220008000800 */
[----:B------:R-:W-:Y:S01]  /*54f70*/  UMOV UR62, UR36 ;  /* 0x00000024003e7c82 */ /* 0x000fe20008000000 */
[----:B------:R-:W0:Y:S01]  /*54f80*/  LDCU UR38, c[0x0][0x398] ;  /* 0x00007300ff2677ac */ /* 0x000e220008000800 */
[----:B---3--:R-:W3:Y:S01]  /*54f90*/  LDL.LU R61, [R1+0xec] ;  /* 0x0000ec00013d7983 */ /* 0x008ee20000300800 */
[----:B------:R-:W-:Y:S01]  /*54fa0*/  IMAD.WIDE R10, R14, 0x2, R48 ;  /* 0x000000020e0a7825 */ /* 0x000fe200078e0230 */
[----:B------:R-:W-:Y:S01]  /*54fb0*/  ISETP.GE.AND P1, PT, R13, UR69, PT ;  /* 0x000000450d007c0c */ /* 0x000fe2000bf26270 */
[----:B------:R-:W0:Y:S01]  /*54fc0*/  LDCU UR40, c[0x0][0x3b8] ;  /* 0x00007700ff2877ac */ /* 0x000e220008000800 */
[----:B------:R1:W-:Y:S01]  /*54fd0*/  @P2 STG.E.U16 desc[UR66][R8.64], R16 ;  /* 0x0000001008002986 */ /* 0x0003e2000c101542 */
[----:B------:R-:W-:-:S03]  /*54fe0*/  UMOV UR60, UR10 ;  /* 0x0000000a003c7c82 */ /* 0x000fc60008000000 */
[----:B------:R2:W-:Y:S01]  /*54ff0*/  @P3 STG.E.U16 desc[UR66][R10.64], R25 ;  /* 0x000000190a003986 */ /* 0x0005e2000c101542 */
[C---:B------:R-:W-:Y:S01]  /*55000*/  IMAD.WIDE R12, R14.reuse, 0x2, R6 ;  /* 0x000000020e0c7825 */ /* 0x040fe200078e0206 */
[----:B------:R-:W-:Y:S01]  /*55010*/  UMOV UR56, UR8 ;  /* 0x0000000800387c82 */ /* 0x000fe20008000000 */
[----:B------:R-:W0:Y:S02]  /*55020*/  LDCU UR36, c[0x0][0x398] ;  /* 0x00007300ff2477ac */ /* 0x000e240008000800 */
[----:B-1----:R-:W-:Y:S01]  /*55030*/  IMAD.WIDE R8, R14, 0x2, R4 ;  /* 0x000000020e087825 */ /* 0x002fe200078e0204 */
[----:B------:R-:W-:Y:S01]  /*55040*/  ISETP.LT.AND P2, PT, R0, UR18, !P1 ;  /* 0x0000001200007c0c */ /* 0x000fe2000cf41270 */
[----:B------:R-:W-:Y:S01]  /*55050*/  UMOV UR69, UR75 ;  /* 0x0000004b00457c82 */ /* 0x000fe20008000000 */
[----:B------:R-:W-:Y:S01]  /*55060*/  ISETP.LT.AND P5, PT, R38, UR52, !P1 ;  /* 0x0000003426007c0c */ /* 0x000fe2000cfa1270 */
[----:B--2---:R-:W2:Y:S01]  /*55070*/  LDL.LU R25, [R1+0x5c] ;  /* 0x00005c0001197983 */ /* 0x004ea20000300800 */
[----:B------:R-:W1:Y:S03]  /*55080*/  LDCU UR10, c[0x0][0x398] ;  /* 0x00007300ff0a77ac */ /* 0x000e660008000800 */
[----:B------:R0:W-:Y:S01]  /*55090*/  @P0 STG.E.U16 desc[UR66][R12.64], R15 ;  /* 0x0000000f0c000986 */ /* 0x0001e2000c101542 */
[----:B------:R-:W-:Y:S01]  /*550a0*/  IMAD.WIDE R10, R14, 0x2, R2 ;  /* 0x000000020e0a7825 */ /* 0x000fe200078e0202 */
[----:B------:R-:W-:Y:S01]  /*550b0*/  ISETP.LT.AND P3, PT, R35, UR74, !P1 ;  /* 0x0000004a23007c0c */ /* 0x000fe2000cf61270 */
[----:B------:R-:W1:Y:S01]  /*550c0*/  LDCU.64 UR74, c[0x0][0x398] ;  /* 0x00007300ff4a77ac */ /* 0x000e620008000a00 */
[----:B----4-:R4:W-:Y:S01]  /*550d0*/  @P4 STG.E.U16 desc[UR66][R8.64], R29 ;  /* 0x0000001d08004986 */ /* 0x0109e2000c101542 */
[----:B------:R-:W1:Y:S01]  /*550e0*/  LDCU UR8, c[0x0][0x398] ;  /* 0x00007300ff0877ac */ /* 0x000e620008000800 */
[----:B0-----:R-:W-:-:S02]  /*550f0*/  PRMT R12, R29, 0x7632, R12 ;  /* 0x000076321d0c7816 */ /* 0x001fc4000000000c */
[----:B----4-:R-:W4:Y:S01]  /*55100*/  LDL.LU R29, [R1+0x9c] ;  /* 0x00009c00011d7983 */ /* 0x010f220000300800 */
[----:B------:R-:W-:Y:S01]  /*55110*/  ISETP.LT.AND P0, PT, R59, UR14, !P1 ;  /* 0x0000000e3b007c0c */ /* 0x000fe2000cf01270 */
[----:B------:R-:W-:Y:S01]  /*55120*/  VIADD R15, R14, UR50 ;  /* 0x000000320e0f7c36 */ /* 0x000fe20008000000 */
[----:B------:R-:W-:Y:S01]  /*55130*/  ISETP.LT.AND P4, PT, R58, UR48, !P1 ;  /* 0x000000303a007c0c */ /* 0x000fe2000cf81270 */
[----:B------:R3:W-:Y:S01]  /*55140*/  @P6 STG.E.U16 desc[UR66][R10.64], R12 ;  /* 0x0000000c0a006986 */ /* 0x0007e2000c101542 */
[----:B------:R-:W-:Y:S01]  /*55150*/  VIADD R13, R60, 0x18 ;  /* 0x000000183c0d7836 */ /* 0x000fe20000000000 */
[----:B------:R-:W-:Y:S01]  /*55160*/  UMOV UR52, UR71 ;  /* 0x0000004700347c82 */ /* 0x000fe20008000000 */
[----:B------:R-:W-:Y:S01]  /*55170*/  IMAD.WIDE R8, R15, 0x2, R56 ;  /* 0x000000020f087825 */ /* 0x000fe200078e0238 */
[----:B------:R-:W-:Y:S01]  /*55180*/  ISETP.LT.AND P6, PT, R39, UR46, !P1 ;  /* 0x0000002e27007c0c */ /* 0x000fe2000cfc1270 */
[----:B------:R-:W-:Y:S01]  /*55190*/  UMOV UR18, UR56 ;  /* 0x0000003800127c82 */ /* 0x000fe20008000000 */
[----:B------:R-:W0:Y:S01]  /*551a0*/  LDCU UR14, c[0x0][0x398] ;  /* 0x00007300ff0e77ac */ /* 0x000e220008000800 */
[----:B------:R-:W0:Y:S01]  /*551b0*/  LDCU UR50, c[0x0][0x398] ;  /* 0x00007300ff3277ac */ /* 0x000e220008000800 */
[----:B---3--:R-:W-:-:S02]  /*551c0*/  PRMT R12, R61, 0x7632, R12 ;  /* 0x000076323d0c7816 */ /* 0x008fc4000000000c */
[----:B------:R3:W-:Y:S01]  /*551d0*/  @P0 STG.E.U16 desc[UR66][R8.64], R61 ;  /* 0x0000003d08000986 */ /* 0x0007e2000c101542 */
[----:B------:R-:W-:Y:S01]  /*551e0*/  IMAD.WIDE R10, R15, 0x2, R54 ;  /* 0x000000020f0a7825 */ /* 0x000fe200078e0236 */
[----:B--2---:R-:W-:Y:S02]  /*551f0*/  PRMT R14, R25, 0x7632, R14 ;  /* 0x00007632190e7816 */ /* 0x004fe4000000000e */
[----:B---3--:R-:W2:Y:S01]  /*55200*/  LDL.LU R61, [R1+0x4c] ;  /* 0x00004c00013d7983 */ /* 0x008ea20000300800 */
[----:B------:R-:W-:Y:S01]  /*55210*/  IMAD.WIDE R8, R15, 0x2, R52 ;  /* 0x000000020f087825 */ /* 0x000fe200078e0234 */
[----:B----4-:R-:W-:Y:S02]  /*55220*/  PRMT R16, R29, 0x7632, R16 ;  /* 0x000076321d107816 */ /* 0x010fe40000000010 */
[----:B------:R3:W-:Y:S01]  /*55230*/  @P2 STG.E.U16 desc[UR66][R10.64], R12 ;  /* 0x0000000c0a002986 */ /* 0x0007e2000c101542 */
[----:B------:R-:W-:Y:S01]  /*55240*/  UMOV UR48, UR60 ;  /* 0x0000003c00307c82 */ /* 0x000fe20008000000 */
[----:B------:R-:W-:Y:S01]  /*55250*/  UMOV UR71, UR44 ;  /* 0x0000002c00477c82 */ /* 0x000fe20008000000 */
[----:B------:R-:W4:Y:S01]  /*55260*/  LDCU UR46, c[0x0][0x398] ;  /* 0x00007300ff2e77ac */ /* 0x000f220008000800 */
[----:B------:R0:W-:Y:S01]  /*55270*/  @P6 STG.E.U16 desc[UR66][R8.64], R25 ;  /* 0x0000001908006986 */ /* 0x0001e2000c101542 */
[----:B------:R-:W1:Y:S01]  /*55280*/  LDCU UR56, c[0x0][0x398] ;  /* 0x00007300ff3877ac */ /* 0x000e620008000800 */
[----:B---3--:R-:W-:Y:S01]  /*55290*/  IMAD.WIDE R10, R15, 0x2, R48 ;  /* 0x000000020f0a7825 */ /* 0x008fe200078e0230 */
[----:B------:R-:W-:Y:S01]  /*552a0*/  ISETP.LT.AND P0, PT, R33, UR54, !P1 ;  /* 0x0000003621007c0c */ /* 0x000fe2000cf01270 */
[----:B------:R-:W3:Y:S01]  /*552b0*/  LDCU UR44, c[0x0][0x398] ;  /* 0x00007300ff2c77ac */ /* 0x000ee20008000800 */
[----:B0-----:R-:W3:Y:S01]  /*552c0*/  LDL.LU R25, [R1+0xf0] ;  /* 0x0000f00001197983 */ /* 0x001ee20000300800 */
[----:B------:R-:W-:-:S05]  /*552d0*/  IMAD.WIDE R8, R15, 0x2, R50 ;  /* 0x000000020f087825 */ /* 0x000fca00078e0232 */
[----:B------:R-:W-:Y:S04]  /*552e0*/  @P3 STG.E.U16 desc[UR66][R8.64], R14 ;  /* 0x0000000e08003986 */ /* 0x000fe8000c101542 */
[----:B------:R0:W-:Y:S04]  /*552f0*/  @P5 STG.E.U16 desc[UR66][R10.64], R29 ;  /* 0x0000001d0a005986 */ /* 0x0001e8000c101542 */
[----:B0-----:R-:W3:Y:S01]  /*55300*/  LDL.LU R29, [R1+0x100] ;  /* 0x00010000011d7983 */ /* 0x001ee20000300800 */
[----:B------:R-:W-:Y:S02]  /*55310*/  ISETP.LT.AND P1, PT, R34, UR58, !P1 ;  /* 0x0000003a22007c0c */ /* 0x000fe4000cf21270 */
[----:B-1----:R-:W-:Y:S01]  /*55320*/  ISETP.GE.AND P2, PT, R13, UR75, PT ;  /* 0x0000004b0d007c0c */ /* 0x002fe2000bf46270 */
[----:B------:R-:W-:-:S04]  /*55330*/  IMAD.WIDE R12, R15, 0x2, R6 ;  /* 0x000000020f0c7825 */ /* 0x000fc800078e0206 */
[----:B------:R-:W-:-:S06]  /*55340*/  IMAD.WIDE R10, R15, 0x2, R4 ;  /* 0x000000020f0a7825 */ /* 0x000fcc00078e0204 */
[----:B------:R-:W-:Y:S01]  /*55350*/  @P1 STG.E.U16 desc[UR66][R12.64], R16 ;  /* 0x000000100c001986 */ /* 0x000fe2000c101542 */
[----:B--2---:R-:W-:-:S03]  /*55360*/  PRMT R9, R61, 0x7632, R9 ;  /* 0x000076323d097816 */ /* 0x004fc60000000009 */
[----:B------:R0:W-:Y:S04]  /*55370*/  @P0 STG.E.U16 desc[UR66][R10.64], R61 ;  /* 0x0000003d0a000986 */ /* 0x0001e8000c101542 */
[----:B0-----:R-:W2:Y:S01]  /*55380*/  LDL.LU R61, [R1+0x140] ;  /* 0x00014000013d7983 */ /* 0x001ea20000300800 */
[----:B------:R-:W-:Y:S01]  /*55390*/  ISETP.LT.AND P1, PT, R59, UR34, !P2 ;  /* 0x000000223b007c0c */ /* 0x000fe2000d721270 */
[C---:B------:R-:W-:Y:S02]  /*553a0*/  VIADD R8, R15.reuse, UR20 ;  /* 0x000000140f087c36 */ /* 0x040fe40008000000 */
[----:B------:R-:W-:Y:S01]  /*553b0*/  IMAD.WIDE R10, R15, 0x2, R2 ;  /* 0x000000020f0a7825 */ /* 0x000fe200078e0202 */
[----:B------:R-:W4:Y:S01]  /*553c0*/  LDL.LU R24, [R1+0x150] ;  /* 0x0001500001187983 */ /* 0x000f220000300800 */
[----:B------:R-:W-:-:S02]  /*553d0*/  ISETP.LT.AND P0, PT, R0, UR24, !P2 ;  /* 0x0000001800007c0c */ /* 0x000fc4000d701270 */
[----:B------:R-:W-:Y:S01]  /*553e0*/  ISETP.LT.AND P5, PT, R35, UR70, !P2 ;  /* 0x0000004623007c0c */ /* 0x000fe2000d7a1270 */
[----:B------:R-:W-:Y:S01]  /*553f0*/  IMAD.WIDE R12, R8, 0x2, R56 ;  /* 0x00000002080c7825 */ /* 0x000fe200078e0238 */
[----:B------:R0:W-:Y:S01]  /*55400*/  @P4 STG.E.U16 desc[UR66][R10.64], R9 ;  /* 0x000000090a004986 */ /* 0x0001e2000c101542 */
[----:B------:R-:W-:Y:S02]  /*55410*/  ISETP.LT.AND P4, PT, R39, UR22, !P2 ;  /* 0x0000001627007c0c */ /* 0x000fe4000d781270 */
[----:B------:R-:W-:Y:S01]  /*55420*/  ISETP.LT.AND P3, PT, R38, UR48, !P2 ;  /* 0x0000003026007c0c */ /* 0x000fe2000d761270 */
[----:B------:R-:W-:Y:S01]  /*55430*/  UMOV UR54, UR18 ;  /* 0x0000001200367c82 */ /* 0x000fe20008000000 */
[----:B------:R-:W-:Y:S01]  /*55440*/  VIADD R14, R60, 0x19 ;  /* 0x000000193c0e7836 */ /* 0x000fe20000000000 */
[----:B------:R-:W-:Y:S02]  /*55450*/  ISETP.LT.AND P6, PT, R58, UR12, !P2 ;  /* 0x0000000c3a007c0c */ /* 0x000fe4000d7c1270 */
[----:B--2---:R-:W-:Y:S01]  /*55460*/  PRMT R16, R61, 0x7632, R16 ;  /* 0x000076323d107816 */ /* 0x004fe20000000010 */
[----:B---3--:R1:W-:Y:S01]  /*55470*/  @P1 STG.E.U16 desc[UR66][R12.64], R25 ;  /* 0x000000190c001986 */ /* 0x0083e2000c101542 */
[----:B0-----:R-:W-:Y:S01]  /*55480*/  PRMT R9, R25, 0x7632, R9 ;  /* 0x0000763219097816 */ /* 0x001fe20000000009 */
[C---:B------:R-:W-:Y:S01]  /*55490*/  IMAD.WIDE R10, R8.reuse, 0x2, R54 ;  /* 0x00000002080a7825 */ /* 0x040fe200078e0236 */
[----:B------:R-:W-:Y:S01]  /*554a0*/  UMOV UR34, UR77 ;  /* 0x0000004d00227c82 */ /* 0x000fe20008000000 */
[----:B------:R-:W-:Y:S01]  /*554b0*/  UMOV UR60, UR62 ;  /* 0x0000003e003c7c82 */ /* 0x000fe20008000000 */
[----:B------:R-:W-:Y:S01]  /*554c0*/  UMOV UR75, UR52 ;  /* 0x00000034004b7c82 */ /* 0x000fe20008000000 */
[----:B------:R-:W-:Y:S01]  /*554d0*/  UMOV UR58, UR76 ;  /* 0x0000004c003a7c82 */ /* 0x000fe20008000000 */
[----:B------:R-:W0:Y:S01]  /*554e0*/  LDCU UR48, c[0x0][0x398] ;  /* 0x00007300ff3077ac */ /* 0x000e220008000800 */
[----:B------:R-:W2:Y:S01]  /*554f0*/  LDCU UR20, c[0x0][0x398] ;  /* 0x00007300ff1477ac */ /* 0x000ea20008000800 */
[----:B-1----:R-:W3:Y:S01]  /*55500*/  LDL.LU R25, [R1+0x1d0] ;  /* 0x0001d00001197983 */ /* 0x002ee20000300800 */
[----:B------:R-:W-:-:S03]  /*55510*/  IMAD.WIDE R12, R8, 0x2, R52 ;  /* 0x00000002080c7825 */ /* 0x000fc600078e0234 */
[----:B------:R1:W-:Y:S01]  /*55520*/  @P0 STG.E.U16 desc[UR66][R10.64], R9 ;  /* 0x000000090a000986 */ /* 0x0003e2000c101542 */
[----:B------:R-:W-:Y:S01]  /*55530*/  UMOV UR18, UR71 ;  /* 0x0000004700127c82 */ /* 0x000fe20008000000 */
[----:B------:R-:W0:Y:S02]  /*55540*/  LDCU.64 UR70, c[0x0][0x398] ;  /* 0x00007300ff4677ac */ /* 0x000e240008000a00 */
[----:B------:R2:W-:Y:S01]  /*55550*/  @P4 STG.E.U16 desc[UR66][R12.64], R29 ;  /* 0x0000001d0c004986 */ /* 0x0005e2000c101542 */
[----:B------:R-:W-:Y:S01]  /*55560*/  ISETP.LT.AND P1, PT, R34, UR5, !P2 ;  /* 0x0000000522007c0c */ /* 0x000fe2000d721270 */
[----:B------:R-:W-:Y:S01]  /*55570*/  UMOV UR77, UR64 ;  /* 0x00000040004d7c82 */ /* 0x000fe20008000000 */
[----:B------:R-:W-:Y:S01]  /*55580*/  UMOV UR12, UR60 ;  /* 0x0000003c000c7c82 */ /* 0x000fe20008000000 */
[----:B------:R-:W3:Y:S01]  /*55590*/  LDCU UR62, c[0x0][0x398] ;  /* 0x00007300ff3e77ac */ /* 0x000ee20008000800 */
[----:B-1----:R-:W-:Y:S01]  /*555a0*/  PRMT R9, R29, 0x7632, R9 ;  /* 0x000076321d097816 */ /* 0x002fe20000000009 */
[C---:B------:R-:W-:Y:S01]  /*555b0*/  IMAD.WIDE R10, R8.reuse, 0x2, R50 ;  /* 0x00000002080a7825 */ /* 0x040fe200078e0232 */
[----:B------:R-:W1:Y:S01]  /*555c0*/  LDCU UR76, c[0x0][0x398] ;  /* 0x00007300ff4c77ac */ /* 0x000e620008000800 */
[----:B--2---:R-:W2:Y:S02]  /*555d0*/  LDL.LU R29, [R1+0xd0] ;  /* 0x0000d000011d7983 */ /* 0x004ea40000300800 */
[----:B------:R-:W-:Y:S01]  /*555e0*/  IMAD.WIDE R12, R8, 0x2, R48 ;  /* 0x00000002080c7825 */ /* 0x000fe200078e0230 */
[----:B------:R-:W-:Y:S01]  /*555f0*/  ISETP.LT.AND P2, PT, R33, UR72, !P2 ;  /* 0x0000004821007c0c */ /* 0x000fe2000d741270 */
[----:B------:R-:W1:Y:S01]  /*55600*/  LDCU UR52, c[0x0][0x398] ;  /* 0x00007300ff3477ac */ /* 0x000e620008000800 */
[----:B------:R4:W-:Y:S01]  /*55610*/  @P5 STG.E.U16 desc[UR66][R10.64], R9 ;  /* 0x000000090a005986 */ /* 0x0009e2000c101542 */
[----:B0-----:R-:W-:Y:S01]  /*55620*/  ISETP.GE.AND P0, PT, R14, UR71, PT ;  /* 0x000000470e007c0c */ /* 0x001fe2000bf06270 */
[----:B------:R-:W-:-:S02]  /*55630*/  UMOV UR24, UR12 ;  /* 0x0000000c00187c82 */ /* 0x000fc40008000000 */
[----:B------:R0:W-:Y:S01]  /*55640*/  @P3 STG.E.U16 desc[UR66][R12.64], R61 ;  /* 0x0000003d0c003986 */ /* 0x0001e2000c101542 */
[C---:B------:R-:W-:Y:S01]  /*55650*/  IMAD.WIDE R14, R8.reuse, 0x2, R6 ;  /* 0x00000002080e7825 */ /* 0x040fe200078e0206 */
[----:B------:R-:W1:Y:S01]  /*55660*/  LDCU UR5, c[0x0][0x398] ;  /* 0x00007300ff0577ac */ /* 0x000e620008000800 */
[----:B------:R-:W1:Y:S02]  /*55670*/  LDCU UR60, c[0x0][0x398] ;  /* 0x00007300ff3c77ac */ /* 0x000e640008000800 */
[C---:B----4-:R-:W-:Y:S01]  /*55680*/  IMAD.WIDE R10, R8.reuse, 0x2, R4 ;  /* 0x00000002080a7825 */ /* 0x050fe200078e0204 */
[----:B------:R-:W4:Y:S01]  /*55690*/  LDCU UR64, c[0x0][0x398] ;  /* 0x00007300ff4077ac */ /* 0x000f220008000800 */
[----:B0-----:R-:W4:Y:S02]  /*556a0*/  LDL.LU R61, [R1+0x1b0] ;  /* 0x0001b000013d7983 */ /* 0x001f240000300800 */
[C---:B------:R-:W-:Y:S01]  /*556b0*/  VIADD R9, R8.reuse, UR28 ;  /* 0x0000001c08097c36 */ /* 0x040fe20008000000 */
[----:B------:R-:W-:Y:S01]  /*556c0*/  UMOV UR71, UR69 ;  /* 0x0000004500477c82 */ /* 0x000fe20008000000 */
[----:B------:R-:W-:Y:S01]  /*556d0*/  ISETP.LT.AND P5, PT, R35, UR68, !P0 ;  /* 0x0000004423007c0c */ /* 0x000fe2000c7a1270 */
[----:B------:R-:W-:Y:S01]  /*556e0*/  @P1 STG.E.U16 desc[UR66][R14.64], R16 ;  /* 0x000000100e001986 */ /* 0x000fe2000c101542 */
[----:B------:R-:W-:Y:S01]  /*556f0*/  ISETP.LT.AND P1, PT, R59, UR32, !P0 ;  /* 0x000000203b007c0c */ /* 0x000fe2000c721270 */
[----:B------:R-:W-:Y:S01]  /*55700*/  IMAD.WIDE R12, R8, 0x2, R2 ;  /* 0x00000002080c7825 */ /* 0x000fe200078e0202 */
[----:B------:R-:W-:Y:S01]  /*55710*/  PRMT R8, R24, 0x7632, R8 ;  /* 0x0000763218087816 */ /* 0x000fe20000000008 */
[----:B------:R0:W-:Y:S01]  /*55720*/  @P2 STG.E.U16 desc[UR66][R10.64], R24 ;  /* 0x000000180a002986 */ /* 0x0001e2000c101542 */
[----:B------:R-:W-:Y:S01]  /*55730*/  ISETP.LT.AND P3, PT, R0, UR36, !P0 ;  /* 0x0000002400007c0c */ /* 0x000fe2000c761270 */
[----:B------:R-:W1:Y:S02]  /*55740*/  LDCU.64 UR68, c[0x0][0x398] ;  /* 0x00007300ff4477ac */ /* 0x000e640008000a00 */
[----:B------:R1:W-:Y:S01]  /*55750*/  @P6 STG.E.U16 desc[UR66][R12.64], R8 ;  /* 0x000000080c006986 */ /* 0x0003e2000c101542 */
[----:B------:R-:W-:Y:S01]  /*55760*/  ISETP.LT.AND P6, PT, R39, UR26, !P0 ;  /* 0x0000001a27007c0c */ /* 0x000fe2000c7c1270 */
[----:B------:R-:W1:Y:S01]  /*55770*/  LDCU UR12, c[0x0][0x398] ;  /* 0x00007300ff0c77ac */ /* 0x000e620008000800 */
[----:B------:R-:W-:Y:S01]  /*55780*/  UMOV UR22, UR58 ;  /* 0x0000003a00167c82 */ /* 0x000fe20008000000 */
[----:B------:R-:W1:Y:S01]  /*55790*/  LDCU UR72, c[0x0][0x398] ;  /* 0x00007300ff4877ac */ /* 0x000e620008000800 */
[----:B0-----:R-:W-:Y:S01]  /*557a0*/  IMAD.WIDE R10, R9, 0x2, R56 ;  /* 0x00000002090a7825 */ /* 0x001fe200078e0238 */
[----:B------:R-:W-:-:S02]  /*557b0*/  ISETP.LT.AND P4, PT, R38, UR34, !P0 ;  /* 0x0000002226007c0c */ /* 0x000fc4000c781270 */
[----:B--2---:R-:W-:Y:S02]  /*557c0*/  PRMT R14, R29, 0x7632, R14 ;  /* 0x000076321d0e7816 */ /* 0x004fe4000000000e */
[----:B---3--:R0:W-:Y:S01]  /*557d0*/  @P1 STG.E.U16 desc[UR66][R10.64], R25 ;  /* 0x000000190a001986 */ /* 0x0081e2000c101542 */
[----:B-1----:R-:W-:Y:S01]  /*557e0*/  PRMT R8, R25, 0x7632, R8 ;  /* 0x0000763219087816 */ /* 0x002fe20000000008 */
[C---:B------:R-:W-:Y:S01]  /*557f0*/  IMAD.WIDE R12, R9.reuse, 0x2, R54 ;  /* 0x00000002090c7825 */ /* 0x040fe200078e0236 */
[----:B------:R-:W-:Y:S01]  /*55800*/  ISETP.LT.AND P2, PT, R58, UR16, !P0 ;  /* 0x000000103a007c0c */ /* 0x000fe2000c741270 */
[----:B------:R-:W-:Y:S01]  /*55810*/  UMOV UR36, UR77 ;  /* 0x0000004d00247c82 */ /* 0x000fe20008000000 */
[----:B------:R-:W-:Y:S01]  /*55820*/  UMOV UR32, UR75 ;  /* 0x0000004b00207c82 */ /* 0x000fe20008000000 */
[----:B------:R-:W-:Y:S01]  /*55830*/  UMOV UR28, UR24 ;  /* 0x00000018001c7c82 */ /* 0x000fe20008000000 */
[----:B------:R-:W1:Y:S01]  /*55840*/  LDCU UR58, c[0x0][0x398] ;  /* 0x00007300ff3a77ac */ /* 0x000e620008000800 */
[----:B------:R-:W2:Y:S01]  /*55850*/  LDCU UR26, c[0x0][0x398] ;  /* 0x00007300ff1a77ac */ /* 0x000ea20008000800 */
[----:B0-----:R-:W3:Y:S01]  /*55860*/  LDL.LU R25, [R1+0x80] ;  /* 0x0000800001197983 */ /* 0x001ee20000300800 */
[----:B------:R-:W-:Y:S01]  /*55870*/  IMAD.WIDE R10, R9, 0x2, R52 ;  /* 0x00000002090a7825 */ /* 0x000fe200078e0234 */
[----:B------:R-:W-:Y:S01]  /*55880*/  ISETP.LT.AND P1, PT, R34, UR30, !P0 ;  /* 0x0000001e22007c0c */ /* 0x000fe2000c721270 */
[----:B------:R-:W0:Y:S01]  /*55890*/  LDCU UR30, c[0x0][0x398] ;  /* 0x00007300ff1e77ac */ /* 0x000e220008000800 */
[----:B------:R-:W-:Y:S01]  /*558a0*/  @P3 STG.E.U16 desc[UR66][R12.64], R8 ;  /* 0x000000080c003986 */ /* 0x000fe2000c101542 */
[----:B------:R-:W-:-:S03]  /*558b0*/  UMOV UR34, UR54 ;  /* 0x0000003600227c82 */ /* 0x000fc60008000000 */
[----:B------:R1:W-:Y:S01]  /*558c0*/  @P6 STG.E.U16 desc[UR66][R10.64], R29 ;  /* 0x0000001d0a006986 */ /* 0x0003e2000c101542 */
[----:B------:R-:W-:Y:S01]  /*558d0*/  ISETP.LT.AND P0, PT, R33, UR6, !P0 ;  /* 0x0000000621007c0c */ /* 0x000fe2000c701270 */
[----:B------:R-:W0:Y:S01]  /*558e0*/  LDCU UR6, c[0x0][0x398] ;  /* 0x00007300ff0677ac */ /* 0x000e220008000800 */
[----:B------:R-:W0:Y:S01]  /*558f0*/  LDCU UR54, c[0x0][0x398] ;  /* 0x00007300ff3677ac */ /* 0x000e220008000800 */
[----:B------:R-:W0:Y:S01]  /*55900*/  LDCU UR77, c[0x0][0x398] ;  /* 0x00007300ff4d77ac */ /* 0x000e220008000800 */
[----:B-1----:R-:W2:Y:S01]  /*55910*/  LDL.LU R29, [R1+0xf4] ;  /* 0x0000f400011d7983 */ /* 0x002ea20000300800 */
[----:B------:R-:W-:Y:S01]  /*55920*/  VIADD R8, R60, 0x1a ;  /* 0x0000001a3c087836 */ /* 0x000fe20000000000 */
[----:B------:R-:W1:Y:S01]  /*55930*/  LDCU UR16, c[0x0][0x3b8] ;  /* 0x00007700ff1077ac */ /* 0x000e620008000800 */
[C---:B------:R-:W-:Y:S01]  /*55940*/  IMAD.WIDE R12, R9.reuse, 0x2, R50 ;  /* 0x00000002090c7825 */ /* 0x040fe200078e0232 */
[----:B------:R-:W0:Y:S03]  /*55950*/  LDCU UR24, c[0x0][0x398] ;  /* 0x00007300ff1877ac */ /* 0x000e260008000800 */
[----:B------:R-:W-:Y:S01]  /*55960*/  IMAD.WIDE R10, R9, 0x2, R48 ;  /* 0x00000002090a7825 */ /* 0x000fe200078e0230 */
[----:B------:R-:W-:Y:S01]  /*55970*/  ISETP.GE.AND P3, PT, R8, UR69, PT ;  /* 0x0000004508007c0c */ /* 0x000fe2000bf66270 */
[----:B------:R-:W-:Y:S01]  /*55980*/  @P5 STG.E.U16 desc[UR66][R12.64], R14 ;  /* 0x0000000e0c005986 */ /* 0x000fe2000c101542 */
[----:B----4-:R-:W-:-:S03]  /*55990*/  PRMT R8, R61, 0x7632, R8 ;  /* 0x000076323d087816 */ /* 0x010fc60000000008 */
[----:B------:R4:W-:Y:S04]  /*559a0*/  @P4 STG.E.U16 desc[UR66][R10.64], R61 ;  /* 0x0000003d0a004986 */ /* 0x0009e8000c101542 */
[----:B----4-:R-:W4:Y:S01]  /*559b0*/  LDL.LU R61, [R1+0x104] ;  /* 0x00010400013d7983 */ /* 0x010f220000300800 */
[----:B------:R-:W-:-:S04]  /*559c0*/  IMAD.WIDE R12, R9, 0x2, R6 ;  /* 0x00000002090c7825 */ /* 0x000fc800078e0206 */
[----:B------:R-:W-:Y:S01]  /*559d0*/  IMAD.WIDE R14, R9, 0x2, R4 ;  /* 0x00000002090e7825 */ /* 0x000fe200078e0204 */
[----:B------:R0:W-:Y:S01]  /*559e0*/  @P1 STG.E.U16 desc[UR66][R12.64], R8 ;  /* 0x000000080c001986 */ /* 0x0001e2000c101542 */
[----:B------:R-:W-:Y:S01]  /*559f0*/  ISETP.LT.AND P1, PT, R59, UR44, !P3 ;  /* 0x0000002c3b007c0c */ /* 0x000fe2000df21270 */
[----:B------:R-:W-:Y:S01]  /*55a00*/  UMOV UR69, UR18 ;  /* 0x0000001200457c82 */ /* 0x000fe20008000000 */
[----:B------:R-:W-:Y:S01]  /*55a10*/  IMAD.WIDE R10, R9, 0x2, R2 ;  /* 0x00000002090a7825 */ /* 0x000fe200078e0202 */
[----:B------:R-:W-:Y:S01]  /*55a20*/  ISETP.LT.AND P5, PT, R35, UR74, !P3 ;  /* 0x0000004a23007c0c */ /* 0x000fe2000dfa1270 */
[----:B------:R-:W1:Y:S01]  /*55a30*/  LDCU.64 UR74, c[0x0][0x398] ;  /* 0x00007300ff4a77ac */ /* 0x000e620008000a00 */
[----:B------:R-:W-:Y:S02]  /*55a40*/  ISETP.LT.AND P4, PT, R38, UR36, !P3 ;  /* 0x0000002426007c0c */ /* 0x000fe4000df81270 */
[----:B------:R-:W-:Y:S01]  /*55a50*/  ISETP.LT.AND P6, PT, R58, UR42, !P3 ;  /* 0x0000002a3a007c0c */ /* 0x000fe2000dfc1270 */
[----:B------:R-:W1:Y:S01]  /*55a60*/  LDCU UR44, c[0x0][0x398] ;  /* 0x00007300ff2c77ac */ /* 0x000e620008000800 */
[----:B0-----:R-:W-:Y:S01]  /*55a70*/  VIADD R8, R9, UR40 ;  /* 0x0000002809087c36 */ /* 0x001fe20008000000 */
[----:B------:R-:W0:Y:S03]  /*55a80*/  LDCU UR18, c[0x0][0x398] ;  /* 0x00007300ff1277ac */ /* 0x000e260008000800 */
[----:B------:R-:W-:Y:S01]  /*55a90*/  IMAD.WIDE R12, R8, 0x2, R56 ;  /* 0x00000002080c7825 */ /* 0x000fe200078e0238 */
[----:B---3--:R3:W-:Y:S02]  /*55aa0*/  @P0 STG.E.U16 desc[UR66][R14.64], R25 ;  /* 0x000000190e000986 */ /* 0x0087e4000c101542 */
[----:B---3--:R-:W-:-:S02]  /*55ab0*/  PRMT R14, R25, 0x7632, R14 ;  /* 0x00007632190e7816 */ /* 0x008fc4000000000e */
[----:B------:R-:W3:Y:S04]  /*55ac0*/  LDL.LU R25, [R1+0x144] ;  /* 0x0001440001197983 */ /* 0x000ee80000300800 */
[----:B------:R-:W-:Y:S01]  /*55ad0*/  @P2 STG.E.U16 desc[UR66][R10.64], R14 ;  /* 0x0000000e0a002986 */ /* 0x000fe2000c101542 */
[----:B--2---:R-:W-:-:S03]  /*55ae0*/  PRMT R9, R29, 0x7632, R9 ;  /* 0x000076321d097816 */ /* 0x004fc60000000009 */
[----:B------:R2:W-:Y:S04]  /*55af0*/  @P1 STG.E.U16 desc[UR66][R12.64], R29 ;  /* 0x0000001d0c001986 */ /* 0x0005e8000c101542 */
[----:B--2---:R-:W2:Y:S01]  /*55b00*/  LDL.LU R29, [R1+0x154] ;  /* 0x00015400011d7983 */ /* 0x004ea20000300800 */
[----:B------:R-:W-:Y:S02]  /*55b10*/  ISETP.LT.AND P0, PT, R0, UR38, !P3 ;  /* 0x0000002600007c0c */ /* 0x000fe4000df01270 */
[----:B------:R-:W-:Y:S01]  /*55b20*/  ISETP.LT.AND P2, PT, R39, UR10, !P3 ;  /* 0x0000000a27007c0c */ /* 0x000fe2000df41270 */
[----:B------:R-:W-:-:S04]  /*55b30*/  IMAD.WIDE R10, R8, 0x2, R54 ;  /* 0x00000002080a7825 */ /* 0x000fc800078e0236 */
[----:B------:R-:W-:Y:S01]  /*55b40*/  IMAD.WIDE R12, R8, 0x2, R52 ;  /* 0x00000002080c7825 */ /* 0x000fe200078e0234 */
[----:B------:R-:W-:Y:S01]  /*55b50*/  UMOV UR40, UR28 ;  /* 0x0000001c00287c82 */ /* 0x000fe20008000000 */
[----:B------:R-:W0:Y:S04]  /*55b60*/  LDCU UR28, c[0x0][0x3b8] ;  /* 0x00007700ff1c77ac */ /* 0x000e280008000800 */
[----:B------:R1:W-:Y:S01]  /*55b70*/  @P0 STG.E.U16 desc[UR66][R10.64], R9 ;  /* 0x000000090a000986 */ /* 0x0003e2000c101542 */
[----:B------:R-:W-:Y:S01]  /*55b80*/  ISETP.LT.AND P1, PT, R34, UR8, !P3 ;  /* 0x0000000822007c0c */ /* 0x000fe2000df21270 */
[----:B------:R-:W-:Y:S01]  /*55b90*/  VIADD R14, R60, 0x1b ;  /* 0x0000001b3c0e7836 */ /* 0x000fe20000000000 */
[----:B------:R-:W-:Y:S01]  /*55ba0*/  UMOV UR36, UR22 ;  /* 0x0000001600247c82 */ /* 0x000fe20008000000 */
[----:B----4-:R4:W-:Y:S01]  /*55bb0*/  @P2 STG.E.U16 desc[UR66][R12.64], R61 ;  /* 0x0000003d0c002986 */ /* 0x0109e2000c101542 */
[----:B------:R-:W0:Y:S01]  /*55bc0*/  LDCU UR10, c[0x0][0x398] ;  /* 0x00007300ff0a77ac */ /* 0x000e220008000800 */
[----:B-1----:R-:W-:Y:S01]  /*55bd0*/  PRMT R9, R61, 0x7632, R9 ;  /* 0x000076323d097816 */ /* 0x002fe20000000009 */
[C---:B------:R-:W-:Y:S01]  /*55be0*/  IMAD.WIDE R10, R8.reuse, 0x2, R50 ;  /* 0x00000002080a7825 */ /* 0x040fe200078e0232 */
[----:B------:R-:W-:Y:S01]  /*55bf0*/  ISETP.LT.AND P3, PT, R33, UR30, !P3 ;  /* 0x0000001e21007c0c */ /* 0x000fe2000df61270 */
[----:B------:R-:W1:Y:S01]  /*55c00*/  LDCU UR8, c[0x0][0x398] ;  /* 0x00007300ff0877ac */ /* 0x000e620008000800 */
[----:B----4-:R-:W4:Y:S01]  /*55c10*/  LDL.LU R61, [R1+0x1d4] ;  /* 0x0001d400013d7983 */ /* 0x010f220000300800 */
[----:B------:R-:W-:Y:S01]  /*55c20*/  IMAD.WIDE R12, R8, 0x2, R48 ;  /* 0x00000002080c7825 */ /* 0x000fe200078e0230 */
[----:B------:R-:W-:Y:S01]  /*55c30*/  ISETP.GE.AND P0, PT, R14, UR75, PT ;  /* 0x0000004b0e007c0c */ /* 0x000fe2000bf06270 */
[----:B------:R-:W0:Y:S01]  /*55c40*/  LDCU UR22, c[0x0][0x398] ;  /* 0x00007300ff1677ac */ /* 0x000e220008000800 */
[----:B------:R-:W4:Y:S04]  /*55c50*/  LDL.LU R24, [R1+0xd4] ;  /* 0x0000d40001187983 */ /* 0x000f280000300800 */
[----:B------:R0:W-:Y:S01]  /*55c60*/  @P5 STG.E.U16 desc[UR66][R10.64], R9 ;  /* 0x000000090a005986 */ /* 0x0001e2000c101542 */
[----:B------:R-:W-:Y:S01]  /*55c70*/  IMAD.WIDE R14, R8, 0x2, R6 ;  /* 0x00000002080e7825 */ /* 0x000fe200078e0206 */
[----:B---3--:R-:W-:-:S02]  /*55c80*/  PRMT R16, R25, 0x7632, R16 ;  /* 0x0000763219107816 */ /* 0x008fc40000000010 */
[----:B------:R3:W-:Y:S01]  /*55c90*/  @P4 STG.E.U16 desc[UR66][R12.64], R25 ;  /* 0x000000190c004986 */ /* 0x0007e2000c101542 */
[C---:B0-----:R-:W-:Y:S01]  /*55ca0*/  IMAD.WIDE R10, R8.reuse, 0x2, R4 ;  /* 0x00000002080a7825 */ /* 0x041fe200078e0204 */
[----:B------:R-:W-:Y:S01]  /*55cb0*/  UMOV UR38, UR36 ;  /* 0x0000002400267c82 */ /* 0x000fe20008000000 */
[----:B------:R-:W-:Y:S01]  /*55cc0*/  UMOV UR42, UR32 ;  /* 0x00000020002a7c82 */ /* 0x000fe20008000000 */
[----:B------:R-:W0:Y:S01]  /*55cd0*/  LDCU UR30, c[0x0][0x398] ;  /* 0x00007300ff1e77ac */ /* 0x000e220008000800 */
[----:B---3--:R-:W3:Y:S01]  /*55ce0*/  LDL.LU R25, [R1+0x1b4] ;  /* 0x0001b40001197983 */ /* 0x008ee20000300800 */
[C---:B------:R-:W-:Y:S02]  /*55cf0*/  VIADD R9, R8.reuse, UR28 ;  /* 0x0000001c08097c36 */ /* 0x040fe40008000000 */
[----:B------:R-:W-:Y:S01]  /*55d00*/  IMAD.WIDE R12, R8, 0x2, R2 ;  /* 0x00000002080c7825 */ /* 0x000fe200078e0202 */
[----:B------:R-:W-:Y:S01]  /*55d10*/  @P1 STG.E.U16 desc[UR66][R14.64], R16 ;  /* 0x000000100e001986 */ /* 0x000fe2000c101542 */
[----:B------:R-:W-:Y:S01]  /*55d20*/  ISETP.LT.AND P2, PT, R38, UR69, !P0 ;  /* 0x0000004526007c0c */ /* 0x000fe2000c741270 */
[----:B------:R-:W-:Y:S01]  /*55d30*/  UMOV UR75, UR34 ;  /* 0x00000022004b7c82 */ /* 0x000fe20008000000 */
[----:B--2---:R-:W-:Y:S01]  /*55d40*/  PRMT R8, R29, 0x7632, R8 ;  /* 0x000076321d087816 */ /* 0x004fe20000000008 */
[----:B------:R2:W-:Y:S01]  /*55d50*/  @P3 STG.E.U16 desc[UR66][R10.64], R29 ;  /* 0x0000001d0a003986 */ /* 0x0005e2000c101542 */
[----:B------:R-:W-:Y:S01]  /*55d60*/  ISETP.LT.AND P1, PT, R59, UR46, !P0 ;  /* 0x0000002e3b007c0c */ /* 0x000fe2000c721270 */
[----:B------:R-:W-:Y:S01]  /*55d70*/  UMOV UR69, UR71 ;  /* 0x0000004700457c82 */ /* 0x000fe20008000000 */
[----:B------:R-:W-:Y:S01]  /*55d80*/  ISETP.LT.AND P5, PT, R35, UR70, !P0 ;  /* 0x0000004623007c0c */ /* 0x000fe2000c7a1270 */
[----:B------:R-:W0:Y:S01]  /*55d90*/  LDCU UR34, c[0x0][0x3b8] ;  /* 0x00007700ff2277ac */ /* 0x000e220008000800 */
[----:B------:R-:W-:Y:S01]  /*55da0*/  ISETP.LT.AND P4, PT, R0, UR14, !P0 ;  /* 0x0000000e00007c0c */ /* 0x000fe2000c781270 */
[----:B------:R-:W0:Y:S01]  /*55db0*/  LDCU UR28, c[0x0][0x398] ;  /* 0x00007300ff1c77ac */ /* 0x000e220008000800 */
[----:B--2---:R-:W2:Y:S01]  /*55dc0*/  LDL.LU R29, [R1+0x84] ;  /* 0x00008400011d7983 */ /* 0x004ea20000300800 */
[----:B------:R-:W-:Y:S01]  /*55dd0*/  IMAD.WIDE R10, R9, 0x2, R56 ;  /* 0x00000002090a7825 */ /* 0x000fe200078e0238 */
[----:B------:R-:W0:Y:S02]  /*55de0*/  LDCU.64 UR70, c[0x0][0x398] ;  /* 0x00007300ff4677ac */ /* 0x000e240008000a00 */
[----:B------:R4:W-:Y:S01]  /*55df0*/  @P6 STG.E.U16 desc[UR66][R12.64], R8 ;  /* 0x000000080c006986 */ /* 0x0009e2000c101542 */
[----:B------:R-:W0:Y:S01]  /*55e00*/  LDCU UR46, c[0x0][0x398] ;  /* 0x00007300ff2e77ac */ /* 0x000e220008000800 */
[----:B------:R-:W-:Y:S01]  /*55e10*/  ISETP.LT.AND P3, PT, R58, UR56, !P0 ;  /* 0x000000383a007c0c */ /* 0x000fe2000c761270 */
[----:B------:R-:W0:Y:S01]  /*55e20*/  LDCU UR14, c[0x0][0x398] ;  /* 0x00007300ff0e77ac */ /* 0x000e220008000800 */
[----:B------:R-:W0:Y:S01]  /*55e30*/  LDCU UR36, c[0x0][0x398] ;  /* 0x00007300ff2477ac */ /* 0x000e220008000800 */
[----:B----4-:R-:W-:Y:S01]  /*55e40*/  PRMT R8, R61, 0x7632, R8 ;  /* 0x000076323d087816 */ /* 0x010fe20000000008 */
[----:B------:R4:W-:Y:S01]  /*55e50*/  @P1 STG.E.U16 desc[UR66][R10.64], R61 ;  /* 0x0000003d0a001986 */ /* 0x0009e2000c101542 */
[----:B------:R-:W0:Y:S03]  /*55e60*/  LDCU UR32, c[0x0][0x398] ;  /* 0x00007300ff2077ac */ /* 0x000e260008000800 */
[----:B----4-:R-:W4:Y:S01]  /*55e70*/  LDL.LU R61, [R1+0xf8] ;  /* 0x0000f800013d7983 */ /* 0x010f220000300800 */
[----:B------:R-:W-:Y:S01]  /*55e80*/  ISETP.LT.AND P6, PT, R39, UR50, !P0 ;  /* 0x0000003227007c0c */ /* 0x000fe2000c7c1270 */
[----:B------:R-:W-:-:S04]  /*55e90*/  IMAD.WIDE R12, R9, 0x2, R54 ;  /* 0x00000002090c7825 */ /* 0x000fc800078e0236 */
[----:B------:R-:W-:Y:S01]  /*55ea0*/  IMAD.WIDE R10, R9, 0x2, R52 ;  /* 0x00000002090a7825 */ /* 0x000fe200078e0234 */
[----:B------:R0:W-:Y:S01]  /*55eb0*/  @P4 STG.E.U16 desc[UR66][R12.64], R8 ;  /* 0x000000080c004986 */ /* 0x0001e2000c101542 */
[----:B------:R-:W-:Y:S01]  /*55ec0*/  PRMT R14, R24, 0x7632, R14 ;  /* 0x00007632180e7816 */ /* 0x000fe2000000000e */
[----:B------:R-:W-:Y:S01]  /*55ed0*/  UMOV UR56, UR38 ;  /* 0x0000002600387c82 */ /* 0x000fe20008000000 */
[----:B------:R-:W-:Y:S01]  /*55ee0*/  ISETP.LT.AND P1, PT, R34, UR62, !P0 ;  /* 0x0000003e22007c0c */ /* 0x000fe2000c721270 */
[----:B------:R-:W1:Y:S03]  /*55ef0*/  LDCU UR38, c[0x0][0x398] ;  /* 0x00007300ff2677ac */ /* 0x000e660008000800 */
[----:B------:R1:W-:Y:S01]  /*55f00*/  @P6 STG.E.U16 desc[UR66][R10.64], R24 ;  /* 0x000000180a006986 */ /* 0x0003e2000c101542 */
[----:B------:R-:W2:Y:S01]  /*55f10*/  LDCU UR50, c[0x0][0x398] ;  /* 0x00007300ff3277ac */ /* 0x000ea20008000800 */
[----:B0-----:R-:W-:-:S02]  /*55f20*/  VIADD R8, R60, 0x1c ;  /* 0x0000001c3c087836 */ /* 0x001fc40000000000 */
[----:B------:R-:W-:Y:S01]  /*55f30*/  IMAD.WIDE R12, R9, 0x2, R50 ;  /* 0x00000002090c7825 */ /* 0x000fe200078e0232 */
[----:B------:R-:W-:Y:S01]  /*55f40*/  ISETP.LT.AND P0, PT, R33, UR46, !P0 ;  /* 0x0000002e21007c0c */ /* 0x000fe2000c701270 */
[----:B------:R-:W-:Y:S02]  /*55f50*/  UMOV UR62, UR42 ;  /* 0x0000002a003e7c82 */ /* 0x000fe40008000000 */
[C---:B-1----:R-:W-:Y:S01]  /*55f60*/  IMAD.WIDE R10, R9.reuse, 0x2, R48 ;  /* 0x00000002090a7825 */ /* 0x042fe200078e0230 */
[----:B------:R-:W-:Y:S01]  /*55f70*/  ISETP.GE.AND P4, PT, R8, UR71, PT ;  /* 0x0000004708007c0c */ /* 0x000fe2000bf86270 */
[----:B------:R0:W-:Y:S01]  /*55f80*/  @P5 STG.E.U16 desc[UR66][R12.64], R14 ;  /* 0x0000000e0c005986 */ /* 0x0001e2000c101542 */
[----:B------:R-:W1:Y:S02]  /*55f90*/  LDCU UR42, c[0x0][0x3b8] ;  /* 0x00007700ff2a77ac */ /* 0x000e640008000800 */
[----:B------:R-:W-:Y:S01]  /*55fa0*/  ISETP.LT.AND P6, PT, R58, UR76, !P4 ;  /* 0x0000004c3a007c0c */ /* 0x000fe2000e7c1270 */
[----:B------:R-:W-:Y:S01]  /*55fb0*/  UMOV UR76, UR69 ;  /* 0x00000045004c7c82 */ /* 0x000fe20008000000 */
[----:B------:R-:W1:Y:S01]  /*55fc0*/  LDCU UR69, c[0x0][0x3b8] ;  /* 0x00007700ff4577ac */ /* 0x000e620008000800 */
[----:B------:R-:W1:Y:S01]  /*55fd0*/  LDCU UR46, c[0x0][0x398] ;  /* 0x00007300ff2e77ac */ /* 0x000e620008000800 */
[----:B0-----:R-:W-:-:S04]  /*55fe0*/  IMAD.WIDE R12, R9, 0x2, R6 ;  /* 0x00000002090c7825 */ /* 0x001fc800078e0206 */
[----:B------:R-:W-:Y:S01]  /*55ff0*/  IMAD.WIDE R14, R9, 0x2, R4 ;  /* 0x00000002090e7825 */ /* 0x000fe200078e0204 */
[----:B------:R-:W-:Y:S02]  /*56000*/  ISETP.LT.AND P5, PT, R59, UR5, !P4 ;  /* 0x000000053b007c0c */ /* 0x000fe4000e7a1270 */
[----:B---3--:R-:W-:Y:S01]  /*56010*/  PRMT R8, R25, 0x7632, R8 ;  /* 0x0000763219087816 */ /* 0x008fe20000000008 */
[----:B------:R0:W-:Y:S01]  /*56020*/  @P2 STG.E.U16 desc[UR66][R10.64], R25 ;  /* 0x000000190a002986 */ /* 0x0001e2000c101542 */
[----:B------:R-:W-:Y:S01]  /*56030*/  UMOV UR71, UR40 ;  /* 0x0000002800477c82 */ /* 0x000fe20008000000 */
[----:B------:R-:W3:Y:S02]  /*56040*/  LDCU UR5, c[0x0][0x398] ;  /* 0x00007300ff0577ac */ /* 0x000ee40008000800 */
[----:B0-----:R-:W3:Y:S01]  /*56050*/  LDL.LU R25, [R1+0x108] ;  /* 0x0001080001197983 */ /* 0x001ee20000300800 */
[----:B------:R-:W-:Y:S01]  /*56060*/  ISETP.LT.AND P2, PT, R38, UR68, !P4 ;  /* 0x0000004426007c0c */ /* 0x000fe2000e741270 */
[----:B------:R-:W0:Y:S02]  /*56070*/  LDCU UR40, c[0x0][0x398] ;  /* 0x00007300ff2877ac */ /* 0x000e240008000800 */
[----:B------:R1:W-:Y:S04]  /*56080*/  @P1 STG.E.U16 desc[UR66][R12.64], R8 ;  /* 0x000000080c001986 */ /* 0x0003e8000c101542 */
[----:B--2---:R2:W-:Y:S01]  /*56090*/  @P0 STG.E.U16 desc[UR66][R14.64], R29 ;  /* 0x0000001d0e000986 */ /* 0x0045e2000c101542 */
[----:B-1----:R-:W-:-:S03]  /*560a0*/  PRMT R12, R29, 0x7632, R12 ;  /* 0x000076321d0c7816 */ /* 0x002fc6000000000c */
[----:B--2---:R-:W2:Y:S01]  /*560b0*/  LDL.LU R29, [R1+0x148] ;  /* 0x00014800011d7983 */ /* 0x004ea20000300800 */
[C---:B------:R-:W-:Y:S01]  /*560c0*/  VIADD R14, R9.reuse, UR69 ;  /* 0x00000045090e7c36 */ /* 0x040fe20008000000 */
[----:B------:R-:W-:Y:S01]  /*560d0*/  ISETP.LT.AND P0, PT, R0, UR48, !P4 ;  /* 0x0000003000007c0c */ /* 0x000fe2000e701270 */
[----:B------:R-:W-:Y:S01]  /*560e0*/  IMAD.WIDE R8, R9, 0x2, R2 ;  /* 0x0000000209087825 */ /* 0x000fe200078e0202 */
[----:B------:R-:W1:Y:S03]  /*560f0*/  LDCU.64 UR68, c[0x0][0x398] ;  /* 0x00007300ff4477ac */ /* 0x000e660008000a00 */
[----:B------:R-:W-:Y:S01]  /*56100*/  IMAD.WIDE R10, R14, 0x2, R56 ;  /* 0x000000020e0a7825 */ /* 0x000fe200078e0238 */
[----:B------:R4:W-:Y:S01]  /*56110*/  @P3 STG.E.U16 desc[UR66][R8.64], R12 ;  /* 0x0000000c08003986 */ /* 0x0009e2000c101542 */
[----:B------:R-:W-:Y:S01]  /*56120*/  ISETP.LT.AND P1, PT, R34, UR52, !P4 ;  /* 0x0000003422007c0c */ /* 0x000fe2000e721270 */
[----:B------:R-:W0:Y:S01]  /*56130*/  LDCU UR48, c[0x0][0x398] ;  /* 0x00007300ff3077ac */ /* 0x000e220008000800 */
[----:B----4-:R-:W-:Y:S01]  /*56140*/  PRMT R12, R61, 0x7632, R12 ;  /* 0x000076323d0c7816 */ /* 0x010fe2000000000c */
[----:B------:R4:W-:Y:S01]  /*56150*/  @P5 STG.E.U16 desc[UR66][R10.64], R61 ;  /* 0x0000003d0a005986 */ /* 0x0009e2000c101542 */
[----:B------:R-:W-:Y:S01]  /*56160*/  ISETP.LT.AND P3, PT, R39, UR60, !P4 ;  /* 0x0000003c27007c0c */ /* 0x000fe2000e761270 */
[C---:B------:R-:W-:Y:S01]  /*56170*/  IMAD.WIDE R8, R14.reuse, 0x2, R54 ;  /* 0x000000020e087825 */ /* 0x040fe200078e0236 */
[----:B------:R-:W0:Y:S01]  /*56180*/  LDCU UR52, c[0x0][0x398] ;  /* 0x00007300ff3477ac */ /* 0x000e220008000800 */
[----:B----4-:R-:W4:Y:S02]  /*56190*/  LDL.LU R61, [R1+0x158] ;  /* 0x00015800013d7983 */ /* 0x010f240000300800 */
[C---:B------:R-:W-:Y:S01]  /*561a0*/  IMAD.WIDE R10, R14.reuse, 0x2, R52 ;  /* 0x000000020e0a7825 */ /* 0x040fe200078e0234 */
[----:B------:R-:W-:Y:S01]  /*561b0*/  ISETP.LT.AND P5, PT, R35, UR64, !P4 ;  /* 0x0000004023007c0c */ /* 0x000fe2000e7a1270 */
[----:B------:R-:W0:Y:S01]  /*561c0*/  LDCU UR60, c[0x0][0x398] ;  /* 0x00007300ff3c77ac */ /* 0x000e220008000800 */
[----:B------:R1:W-:Y:S02]  /*561d0*/  @P0 STG.E.U16 desc[UR66][R8.64], R12 ;  /* 0x0000000c08000986 */ /* 0x0003e4000c101542 */
[----:B-1----:R-:W-:-:S04]  /*561e0*/  IMAD.WIDE R8, R14, 0x2, R50 ;  /* 0x000000020e087825 */ /* 0x002fc800078e0232 */
[----:B------:R-:W-:Y:S01]  /*561f0*/  VIADD R13, R60, 0x1d ;  /* 0x0000001d3c0d7836 */ /* 0x000fe20000000000 */
[----:B0-----:R-:W-:-:S04]  /*56200*/  ISETP.LT.AND P4, PT, R33, UR60, !P4 ;  /* 0x0000003c21007c0c */ /* 0x001fc8000e781270 */
[----:B------:R-:W-:Y:S01]  /*56210*/  ISETP.GE.AND P0, PT, R13, UR69, PT ;  /* 0x000000450d007c0c */ /* 0x000fe2000bf06270 */
[----:B------:R-:W-:Y:S01]  /*56220*/  IMAD.WIDE R12, R14, 0x2, R6 ;  /* 0x000000020e0c7825 */ /* 0x000fe200078e0206 */
[----:B---3--:R0:W-:Y:S01]  /*56230*/  @P3 STG.E.U16 desc[UR66][R10.64], R25 ;  /* 0x000000190a003986 */ /* 0x0081e2000c101542 */
[----:B------:R-:W-:-:S03]  /*56240*/  PRMT R15, R25, 0x7632, R15 ;  /* 0x00007632190f7816 */ /* 0x000fc6000000000f */
[----:B0-----:R-:W3:Y:S01]  /*56250*/  LDL.LU R25, [R1+0x1d8] ;  /* 0x0001d80001197983 */ /* 0x001ee20000300800 */
[----:B------:R-:W-:-:S03]  /*56260*/  IMAD.WIDE R10, R14, 0x2, R48 ;  /* 0x000000020e0a7825 */ /* 0x000fc600078e0230 */
[----:B------:R-:W3:Y:S04]  /*56270*/  LDL.LU R24, [R1+0xd8] ;  /* 0x0000d80001187983 */ /* 0x000ee80000300800 */
[----:B------:R-:W-:Y:S01]  /*56280*/  @P5 STG.E.U16 desc[UR66][R8.64], R15 ;  /* 0x0000000f08005986 */ /* 0x000fe2000c101542 */
[----:B--2---:R-:W-:-:S03]  /*56290*/  PRMT R16, R29, 0x7632, R16 ;  /* 0x000076321d107816 */ /* 0x004fc60000000010 */
[----:B------:R0:W-:Y:S04]  /*562a0*/  @P2 STG.E.U16 desc[UR66][R10.64], R29 ;  /* 0x0000001d0a002986 */ /* 0x0001e8000c101542 */
[----:B0-----:R-:W2:Y:S01]  /*562b0*/  LDL.LU R29, [R1+0x1b8] ;  /* 0x0001b800011d7983 */ /* 0x001ea20000300800 */
[----:B------:R-:W-:-:S03]  /*562c0*/  IMAD.WIDE R8, R14, 0x2, R4 ;  /* 0x000000020e087825 */ /* 0x000fc600078e0204 */
[----:B------:R4:W-:Y:S02]  /*562d0*/  @P1 STG.E.U16 desc[UR66][R12.64], R16 ;  /* 0x000000100c001986 */ /* 0x0009e4000c101542 */
[----:B----4-:R-:W-:Y:S02]  /*562e0*/  PRMT R12, R61, 0x7632, R12 ;  /* 0x000076323d0c7816 */ /* 0x010fe4000000000c */
[----:B------:R0:W-:Y:S04]  /*562f0*/  @P4 STG.E.U16 desc[UR66][R8.64], R61 ;  /* 0x0000003d08004986 */ /* 0x0001e8000c101542 */
[----:B0-----:R-:W4:Y:S01]  /*56300*/  LDL.LU R61, [R1+0x88] ;  /* 0x00008800013d7983 */ /* 0x001f220000300800 */
[----:B------:R-:W-:Y:S01]  /*56310*/  UMOV UR60, UR71 ;  /* 0x00000047003c7c82 */ /* 0x000fe20008000000 */
[----:B------:R-:W-:Y:S01]  /*56320*/  UMOV UR71, UR75 ;  /* 0x0000004b00477c82 */ /* 0x000fe20008000000 */
[----:B------:R-:W0:Y:S01]  /*56330*/  LDCU UR75, c[0x0][0x3b8] ;  /* 0x00007700ff4b77ac */ /* 0x000e220008000800 */
[----:B------:R-:W-:Y:S01]  /*56340*/  ISETP.LT.AND P1, PT, R59, UR6, !P0 ;  /* 0x000000063b007c0c */ /* 0x000fe2000c721270 */
[----:B------:R-:W-:Y:S01]  /*56350*/  IMAD.WIDE R10, R14, 0x2, R2 ;  /* 0x000000020e0a7825 */ /* 0x000fe200078e0202 */
[----:B------:R-:W-:Y:S01]  /*56360*/  ISETP.LT.AND P2, PT, R0, UR20, !P0 ;  /* 0x0000001400007c0c */ /* 0x000fe2000c741270 */
[----:B------:R-:W-:Y:S01]  /*56370*/  UMOV UR64, UR56 ;  /* 0x0000003800407c82 */ /* 0x000fe20008000000 */
[----:B------:R-:W-:Y:S01]  /*56380*/  ISETP.LT.AND P4, PT, R35, UR54, !P0 ;  /* 0x0000003623007c0c */ /* 0x000fe2000c781270 */
[----:B------:R-:W1:Y:S01]  /*56390*/  LDCU UR6, c[0x0][0x398] ;  /* 0x00007300ff0677ac */ /* 0x000e620008000800 */
[----:B------:R1:W-:Y:S01]  /*563a0*/  @P6 STG.E.U16 desc[UR66][R10.64], R12 ;  /* 0x0000000c0a006986 */ /* 0x0003e2000c101542 */
[----:B------:R-:W-:-:S02]  /*563b0*/  ISETP.LT.AND P6, PT, R39, UR12, !P0 ;  /* 0x0000000c27007c0c */ /* 0x000fc4000c7c1270 */
[----:B------:R-:W-:Y:S01]  /*563c0*/  ISETP.LT.AND P3, PT, R38, UR74, !P0 ;  /* 0x0000004a26007c0c */ /* 0x000fe2000c761270 */
[----:B0-----:R-:W-:Y:S01]  /*563d0*/  VIADD R15, R14, UR75 ;  /* 0x0000004b0e0f7c36 */ /* 0x001fe20008000000 */
[----:B------:R-:W0:Y:S03]  /*563e0*/  LDCU.64 UR74, c[0x0][0x398] ;  /* 0x00007300ff4a77ac */ /* 0x000e260008000a00 */
[C---:B------:R-:W-:Y:S01]  /*563f0*/  IMAD.WIDE R8, R15.reuse, 0x2, R56 ;  /* 0x000000020f087825 */ /* 0x040fe200078e0238 */
[----:B------:R-:W-:Y:S02]  /*56400*/  ISETP.LT.AND P5, PT, R58, UR72, !P0 ;  /* 0x000000483a007c0c */ /* 0x000fe4000c7a1270 */
[----:B---3--:R-:W-:Y:S01]  /*56410*/  PRMT R13, R24, 0x7632, R13 ;  /* 0x00007632180d7816 */ /* 0x008fe2000000000d */
[----:B-1----:R-:W-:Y:S01]  /*56420*/  IMAD.WIDE R10, R15, 0x2, R54 ;  /* 0x000000020f0a7825 */ /* 0x002fe200078e0236 */
[----:B------:R-:W-:Y:S01]  /*56430*/  PRMT R12, R25, 0x7632, R12 ;  /* 0x00007632190c7816 */ /* 0x000fe2000000000c */
[----:B------:R1:W-:Y:S01]  /*56440*/  @P1 STG.E.U16 desc[UR66][R8.64], R25 ;  /* 0x0000001908001986 */ /* 0x0003e2000c101542 */
[----:B------:R-:W-:Y:S01]  /*56450*/  UMOV UR69, UR64 ;  /* 0x0000004000457c82 */ /* 0x000fe20008000000 */
[----:B------:R-:W3:Y:S02]  /*56460*/  LDCU UR56, c[0x0][0x398] ;  /* 0x00007300ff3877ac */ /* 0x000ee40008000800 */
[----:B------:R0:W-:Y:S01]  /*56470*/  @P2 STG.E.U16 desc[UR66][R10.64], R12 ;  /* 0x0000000c0a002986 */ /* 0x0001e2000c101542 */
[----:B------:R-:W3:Y:S01]  /*56480*/  LDCU UR12, c[0x0][0x398] ;  /* 0x00007300ff0c77ac */ /* 0x000ee20008000800 */
[----:B------:R-:W3:Y:S01]  /*56490*/  LDCU UR72, c[0x0][0x398] ;  /* 0x00007300ff4877ac */ /* 0x000ee20008000800 */
[C---:B-1----:R-:W-:Y:S01]  /*564a0*/  IMAD.WIDE R8, R15.reuse, 0x2, R52 ;  /* 0x000000020f087825 */ /* 0x042fe200078e0234 */
[----:B------:R-:W3:Y:S01]  /*564b0*/  LDL.LU R25, [R1+0xfc] ;  /* 0x0000fc0001197983 */ /* 0x000ee20000300800 */
[----:B------:R-:W1:Y:S02]  /*564c0*/  LDCU UR54, c[0x0][0x398] ;  /* 0x00007300ff3677ac */ /* 0x000e640008000800 */
[----:B0-----:R-:W-:Y:S01]  /*564d0*/  IMAD.WIDE R10, R15, 0x2, R50 ;  /* 0x000000020f0a7825 */ /* 0x001fe200078e0232 */
[----:B------:R0:W-:Y:S01]  /*564e0*/  @P6 STG.E.U16 desc[UR66][R8.64], R24 ;  /* 0x0000001808006986 */ /* 0x0001e2000c101542 */
[----:B--2---:R-:W-:-:S03]  /*564f0*/  PRMT R14, R29, 0x7632, R14 ;  /* 0x000076321d0e7816 */ /* 0x004fc6000000000e */
[----:B------:R-:W-:Y:S01]  /*56500*/  @P4 STG.E.U16 desc[UR66][R10.64], R13 ;  /* 0x0000000d0a004986 */ /* 0x000fe2000c101542 */
[----:B0-----:R-:W-:-:S05]  /*56510*/  IMAD.WIDE R8, R15, 0x2, R48 ;  /* 0x000000020f087825 */ /* 0x001fca00078e0230 */
[----:B------:R0:W-:Y:S04]  /*56520*/  @P3 STG.E.U16 desc[UR66][R8.64], R29 ;  /* 0x0000001d08003986 */ /* 0x0001e8000c101542 */
[----:B0-----:R-:W2:Y:S01]  /*56530*/  LDL.LU R29, [R1+0x10c] ;  /* 0x00010c00011d7983 */ /* 0x001ea20000300800 */
[----:B------:R-:W-:Y:S02]  /*56540*/  ISETP.LT.AND P1, PT, R34, UR58, !P0 ;  /* 0x0000003a22007c0c */ /* 0x000fe4000c721270 */
[----:B------:R-:W-:Y:S01]  /*56550*/  ISETP.LT.AND P0, PT, R33, UR77, !P0 ;  /* 0x0000004d21007c0c */ /* 0x000fe2000c701270 */
[----:B------:R-:W-:Y:S02]  /*56560*/  VIADD R12, R60, 0x1e ;  /* 0x0000001e3c0c7836 */ /* 0x000fe40000000000 */
[----:B------:R-:W-:-:S04]  /*56570*/  IMAD.WIDE R10, R15, 0x2, R6 ;  /* 0x000000020f0a7825 */ /* 0x000fc800078e0206 */
[C---:B------:R-:W-:Y:S01]  /*56580*/  IMAD.WIDE R8, R15.reuse, 0x2, R2 ;  /* 0x000000020f087825 */ /* 0x040fe200078e0202 */
[----:B------:R-:W-:Y:S01]  /*56590*/  ISETP.GE.AND P2, PT, R12, UR75, PT ;  /* 0x0000004b0c007c0c */ /* 0x000fe2000bf46270 */
[----:B------:R-:W-:Y:S01]  /*565a0*/  UMOV UR64, UR71 ;  /* 0x0000004700407c82 */ /* 0x000fe20008000000 */
[----:B------:R-:W-:Y:S01]  /*565b0*/  UMOV UR58, UR62 ;  /* 0x0000003e003a7c82 */ /* 0x000fe20008000000 */
[----:B------:R-:W-:Y:S01]  /*565c0*/  IMAD.WIDE R12, R15, 0x2, R4 ;  /* 0x000000020f0c7825 */ /* 0x000fe200078e0204 */
[----:B------:R0:W-:Y:S01]  /*565d0*/  @P1 STG.E.U16 desc[UR66][R10.64], R14 ;  /* 0x0000000e0a001986 */ /* 0x0001e2000c101542 */
[----:B------:R-:W-:Y:S01]  /*565e0*/  ISETP.LT.AND P4, PT, R59, UR44, !P2 ;  /* 0x0000002c3b007c0c */ /* 0x000fe2000d781270 */
[----:B------:R-:W-:Y:S01]  /*565f0*/  UMOV UR75, UR76 ;  /* 0x0000004c004b7c82 */ /* 0x000fe20008000000 */
[----:B------:R-:W-:Y:S01]  /*56600*/  ISETP.LT.AND P6, PT, R38, UR70, !P2 ;  /* 0x0000004626007c0c */ /* 0x000fe2000d7c1270 */
[----:B----4-:R4:W-:Y:S01]  /*56610*/  @P0 STG.E.U16 desc[UR66][R12.64], R61 ;  /* 0x0000003d0c000986 */ /* 0x0109e2000c101542 */
[----:B------:R-:W-:Y:S01]  /*56620*/  ISETP.LT.AND P1, PT, R0, UR26, !P2 ;  /* 0x0000001a00007c0c */ /* 0x000fe2000d721270 */
[----:B------:R-:W1:Y:S01]  /*56630*/  LDCU.64 UR70, c[0x0][0x398] ;  /* 0x00007300ff4677ac */ /* 0x000e620008000a00 */
[----:B------:R-:W-:Y:S01]  /*56640*/  ISETP.LT.AND P3, PT, R58, UR18, !P2 ;  /* 0x000000123a007c0c */ /* 0x000fe2000d761270 */
[----:B------:R-:W1:Y:S01]  /*56650*/  LDCU UR62, c[0x0][0x398] ;  /* 0x00007300ff3e77ac */ /* 0x000e620008000800 */
[----:B0-----:R-:W-:Y:S01]  /*56660*/  VIADD R14, R15, UR16 ;  /* 0x000000100f0e7c36 */ /* 0x001fe20008000000 */
[----:B------:R-:W-:Y:S01]  /*56670*/  UMOV UR44, UR64 ;  /* 0x00000040002c7c82 */ /* 0x000fe20008000000 */
[----:B------:R-:W-:Y:S01]  /*56680*/  UMOV UR20, UR60 ;  /* 0x0000003c00147c82 */ /* 0x000fe20008000000 */
[----:B----4-:R-:W-:Y:S01]  /*56690*/  PRMT R12, R61, 0x7632, R12 ;  /* 0x000076323d0c7816 */ /* 0x010fe2000000000c */
[----:B------:R-:W-:Y:S01]  /*566a0*/  IMAD.WIDE R10, R14, 0x2, R56 ;  /* 0x000000020e0a7825 */ /* 0x000fe200078e0238 */
[----:B------:R-:W4:Y:S01]  /*566b0*/  LDL.LU R61, [R1+0x14c] ;  /* 0x00014c00013d7983 */ /* 0x000f220000300800 */
[----:B------:R-:W-:Y:S01]  /*566c0*/  ISETP.LT.AND P0, PT, R33, UR22, !P2 ;  /* 0x0000001621007c0c */ /* 0x000fe2000d701270 */
[----:B------:R-:W0:Y:S02]  /*566d0*/  LDCU UR60, c[0x0][0x398] ;  /* 0x00007300ff3c77ac */ /* 0x000e240008000800 */
[----:B------:R1:W-:Y:S01]  /*566e0*/  @P5 STG.E.U16 desc[UR66][R8.64], R12 ;  /* 0x0000000c08005986 */ /* 0x0003e2000c101542 */
[----:B------:R-:W-:Y:S01]  /*566f0*/  ISETP.LT.AND P5, PT, R39, UR8, !P2 ;  /* 0x0000000827007c0c */ /* 0x000fe2000d7a1270 */
[----:B------:R-:W-:Y:S01]  /*56700*/  VIADD R13, R60, 0x1f ;  /* 0x0000001f3c0d7836 */ /* 0x000fe20000000000 */
[----:B------:R-:W0:Y:S01]  /*56710*/  LDCU UR8, c[0x0][0x398] ;  /* 0x00007300ff0877ac */ /* 0x000e220008000800 */
[----:B------:R-:W0:Y:S01]  /*56720*/  LDCU UR76, c[0x0][0x398] ;  /* 0x00007300ff4c77ac */ /* 0x000e220008000800 */
[----:B------:R-:W0:Y:S01]  /*56730*/  LDCU UR18, c[0x0][0x398] ;  /* 0x00007300ff1277ac */ /* 0x000e220008000800 */
[----:B-1----:R-:W-:Y:S01]  /*56740*/  IMAD.WIDE R8, R14, 0x2, R54 ;  /* 0x000000020e087825 */ /* 0x002fe200078e0236 */
[----:B------:R-:W1:Y:S01]  /*56750*/  LDCU UR64, c[0x0][0x398] ;  /* 0x00007300ff4077ac */ /* 0x000e620008000800 */
[----:B------:R-:W0:Y:S01]  /*56760*/  LDCU UR77, c[0x0][0x398] ;  /* 0x00007300ff4d77ac */ /* 0x000e220008000800 */
[----:B------:R-:W0:Y:S01]  /*56770*/  LDCU UR16, c[0x0][0x3b8] ;  /* 0x00007700ff1077ac */ /* 0x000e220008000800 */
[----:B------:R-:W0:Y:S01]  /*56780*/  LDCU UR26, c[0x0][0x398] ;  /* 0x00007300ff1a77ac */ /* 0x000e220008000800 */
[----:B------:R-:W0:Y:S01]  /*56790*/  LDCU UR22, c[0x0][0x398] ;  /* 0x00007300ff1677ac */ /* 0x000e220008000800 */
[----:B---3--:R3:W-:Y:S01]  /*567a0*/  @P4 STG.E.U16 desc[UR66][R10.64], R25 ;  /* 0x000000190a004986 */ /* 0x0087e2000c101542 */
[----:B------:R-:W-:-:S05]  /*567b0*/  PRMT R12, R25, 0x7632, R12 ;  /* 0x00007632190c7816 */ /* 0x000fca000000000c */
[----:B------:R0:W-:Y:S04]  /*567c0*/  @P1 STG.E.U16 desc[UR66][R8.64], R12 ;  /* 0x0000000c08001986 */ /* 0x0001e8000c101542 */
[----:B---3--:R-:W3:Y:S01]  /*567d0*/  LDL.LU R25, [R1+0x15c] ;  /* 0x00015c0001197983 */ /* 0x008ee20000300800 */
[----:B------:R-:W-:Y:S01]  /*567e0*/  IMAD.WIDE R10, R14, 0x2, R52 ;  /* 0x000000020e0a7825 */ /* 0x000fe200078e0234 */
[----:B------:R-:W-:Y:S01]  /*567f0*/  ISETP.LT.AND P4, PT, R34, UR10, !P2 ;  /* 0x0000000a22007c0c */ /* 0x000fe2000d781270 */
[----:B------:R-:W0:Y:S01]  /*56800*/  LDCU UR10, c[0x0][0x398] ;  /* 0x00007300ff0a77ac */ /* 0x000e220008000800 */
[----:B------:R-:W-:Y:S02]  /*56810*/  ISETP.LT.AND P2, PT, R35, UR24, !P2 ;  /* 0x0000001823007c0c */ /* 0x000fe4000d741270 */
[----:B--2---:R-:W-:Y:S01]  /*56820*/  PRMT R15, R29, 0x7632, R15 ;  /* 0x000076321d0f7816 */ /* 0x004fe2000000000f */
[----:B------:R2:W-:Y:S01]  /*56830*/  @P5 STG.E.U16 desc[UR66][R10.64], R29 ;  /* 0x0000001d0a005986 */ /* 0x0005e2000c101542 */
[----:B0-----:R-:W-:Y:S01]  /*56840*/  IMAD.WIDE R8, R14, 0x2, R50 ;  /* 0x000000020e087825 */ /* 0x001fe200078e0232 */
[----:B----4-:R-:W-:-:S02]  /*56850*/  PRMT R16, R61, 0x7632, R16 ;  /* 0x000076323d107816 */ /* 0x010fc40000000010 */
[----:B--2---:R-:W2:Y:S01]  /*56860*/  LDL.LU R29, [R1+0x1dc] ;  /* 0x0001dc00011d7983 */ /* 0x004ea20000300800 */
[C---:B------:R-:W-:Y:S01]  /*56870*/  IMAD.WIDE R10, R14.reuse, 0x2, R48 ;  /* 0x000000020e0a7825 */ /* 0x040fe200078e0230 */
[----:B------:R-:W-:Y:S01]  /*56880*/  ISETP.GE.AND P1, PT, R13, UR71, PT ;  /* 0x000000470d007c0c */ /* 0x000fe2000bf26270 */
[----:B------:R-:W0:Y:S01]  /*56890*/  LDCU UR24, c[0x0][0x398] ;  /* 0x00007300ff1877ac */ /* 0x000e220008000800 */
[----:B------:R-:W4:Y:S04]  /*568a0*/  LDL.LU R24, [R1+0xdc] ;  /* 0x0000dc0001187983 */ /* 0x000f280000300800 */
[----:B------:R-:W-:Y:S04]  /*568b0*/  @P2 STG.E.U16 desc[UR66][R8.64], R15 ;  /* 0x0000000f08002986 */ /* 0x000fe8000c101542 */
[----:B------:R0:W-:Y:S04]  /*568c0*/  @P6 STG.E.U16 desc[UR66][R10.64], R61 ;  /* 0x0000003d0a006986 */ /* 0x0001e8000c101542 */
[----:B0-----:R-:W2:Y:S01]  /*568d0*/  LDL.LU R61, [R1+0x1bc] ;  /* 0x0001bc00013d7983 */ /* 0x001ea20000300800 */
[----:B------:R-:W-:Y:S01]  /*568e0*/  ISETP.LT.AND P6, PT, R59, UR38, !P1 ;  /* 0x000000263b007c0c */ /* 0x000fe2000cfc1270 */
[----:B------:R-:W-:-:S04]  /*568f0*/  IMAD.WIDE R12, R14, 0x2, R6 ;  /* 0x000000020e0c7825 */ /* 0x000fc800078e0206 */
[C---:B------:R-:W-:Y:S01]  /*56900*/  IMAD.WIDE R8, R14.reuse, 0x2, R4 ;  /* 0x000000020e087825 */ /* 0x040fe200078e0204 */
[----:B------:R3:W-:Y:S03]  /*56910*/  @P4 STG.E.U16 desc[UR66][R12.64], R16 ;  /* 0x000000100c004986 */ /* 0x0007e6000c101542 */
[C---:B------:R-:W-:Y:S02]  /*56920*/  VIADD R15, R14.reuse, UR34 ;  /* 0x000000220e0f7c36 */ /* 0x040fe40008000000 */
[----:B------:R-:W-:Y:S01]  /*56930*/  IMAD.WIDE R10, R14, 0x2, R2 ;  /* 0x000000020e0a7825 */ /* 0x000fe200078e0202 */
[----:B------:R-:W-:Y:S01]  /*56940*/  ISETP.LT.AND P4, PT, R0, UR50, !P1 ;  /* 0x0000003200007c0c */ /* 0x000fe2000cf81270 */
[----:B------:R-:W-:Y:S01]  /*56950*/  UMOV UR71, UR75 ;  /* 0x0000004b00477c82 */ /* 0x000fe20008000000 */
[----:B------:R-:W-:Y:S01]  /*56960*/  ISETP.LT.AND P5, PT, R38, UR68, !P1 ;  /* 0x0000004426007c0c */ /* 0x000fe2000cfa1270 */
[----:B------:R-:W0:Y:S01]  /*56970*/  LDCU UR38, c[0x0][0x398] ;  /* 0x00007300ff2677ac */ /* 0x000e220008000800 */
[----:B---3--:R-:W-:Y:S01]  /*56980*/  PRMT R12, R25, 0x7632, R12 ;  /* 0x00007632190c7816 */ /* 0x008fe2000000000c */
[----:B------:R3:W-:Y:S04]  /*56990*/  @P0 STG.E.U16 desc[UR66][R8.64], R25 ;  /* 0x0000001908000986 */ /* 0x0007e8000c101542 */
[----:B------:R0:W-:Y:S01]  /*569a0*/  @P3 STG.E.U16 desc[UR66][R10.64], R12 ;  /* 0x0000000c0a003986 */ /* 0x0001e2000c101542 */
[----:B---3--:R-:W-:Y:S01]  /*569b0*/  IMAD.WIDE R8, R15, 0x2, R56 ;  /* 0x000000020f087825 */ /* 0x008fe200078e0238 */
[----:B------:R-:W-:-:S02]  /*569c0*/  ISETP.LT.AND P3, PT, R39, UR28, !P1 ;  /* 0x0000001c27007c0c */ /* 0x000fc4000cf61270 */
[----:B----4-:R-:W-:Y:S02]  /*569d0*/  PRMT R14, R24, 0x7632, R14 ;  /* 0x00007632180e7816 */ /* 0x010fe4000000000e */
[----:B--2---:R2:W-:Y:S01]  /*569e0*/  @P6 STG.E.U16 desc[UR66][R8.64], R29 ;  /* 0x0000001d08006986 */ /* 0x0045e2000c101542 */
[----:B0-----:R-:W-:Y:S01]  /*569f0*/  PRMT R12, R29, 0x7632, R12 ;  /* 0x000076321d0c7816 */ /* 0x001fe2000000000c */
[----:B------:R-:W-:Y:S01]  /*56a00*/  IMAD.WIDE R10, R15, 0x2, R54 ;  /* 0x000000020f0a7825 */ /* 0x000fe200078e0236 */
[----:B------:R-:W-:Y:S01]  /*56a10*/  PRMT R16, R61, 0x7632, R16 ;  /* 0x000076323d107816 */ /* 0x000fe20000000010 */
[----:B--2---:R-:W2:Y:S01]  /*56a20*/  LDL.LU R29, [R1+0x8c] ;  /* 0x00008c00011d7983 */ /* 0x004ea20000300800 */
[----:B------:R-:W-:Y:S01]  /*56a30*/  ISETP.LT.AND P6, PT, R35, UR14, !P1 ;  /* 0x0000000e23007c0c */ /* 0x000fe2000cfc1270 */
[----:B------:R-:W-:Y:S01]  /*56a40*/  IMAD.WIDE R8, R15, 0x2, R52 ;  /* 0x000000020f087825 */ /* 0x000fe200078e0234 */
[----:B------:R-:W-:Y:S01]  /*56a50*/  ISETP.LT.AND P2, PT, R58, UR36, !P1 ;  /* 0x000000243a007c0c */ /* 0x000fe2000cf41270 */
[----:B------:R0:W-:Y:S01]  /*56a60*/  @P4 STG.E.U16 desc[UR66][R10.64], R12 ;  /* 0x0000000c0a004986 */ /* 0x0001e2000c101542 */
[----:B------:R-:W-:Y:S01]  /*56a70*/  ISETP.LT.AND P0, PT, R33, UR30, !P1 ;  /* 0x0000001e21007c0c */ /* 0x000fe2000cf01270 */
[----:B------:R-:W-:Y:S01]  /*56a80*/  VIADD R13, R60, 0x20 ;  /* 0x000000203c0d7836 */ /* 0x000fe20000000000 */
[----:B------:R-:W-:Y:S01]  /*56a90*/  UMOV UR50, UR20 ;  /* 0x0000001400327c82 */ /* 0x000fe20008000000 */
[----:B------:R3:W-:Y:S01]  /*56aa0*/  @P3 STG.E.U16 desc[UR66][R8.64], R24 ;  /* 0x0000001808003986 */ /* 0x0007e2000c101542 */
[----:B------:R-:W4:Y:S03]  /*56ab0*/  LDCU UR14, c[0x0][0x398] ;  /* 0x00007300ff0e77ac */ /* 0x000f260008000800 */
[----:B------:R-:W4:Y:S01]  /*56ac0*/  LDL.LU R25, [R1+0x1c0] ;  /* 0x0001c00001197983 */ /* 0x000f220000300800 */
[----:B------:R-:W-:Y:S01]  /*56ad0*/  UMOV UR34, UR58 ;  /* 0x0000003a00227c82 */ /* 0x000fe20008000000 */
[----:B------:R-:W1:Y:S01]  /*56ae0*/  LDCU UR28, c[0x0][0x398] ;  /* 0x00007300ff1c77ac */ /* 0x000e620008000800 */
[C---:B0-----:R-:W-:Y:S01]  /*56af0*/  IMAD.WIDE R10, R15.reuse, 0x2, R48 ;  /* 0x000000020f0a7825 */ /* 0x041fe200078e0230 */
[----:B------:R-:W-:Y:S01]  /*56b00*/  UMOV UR36, UR69 ;  /* 0x0000004500247c82 */ /* 0x000fe20008000000 */
[----:B------:R-:W0:Y:S02]  /*56b10*/  LDCU.64 UR68, c[0x0][0x398] ;  /* 0x00007300ff4477ac */ /* 0x000e240008000a00 */
[----:B---3--:R-:W-:Y:S01]  /*56b20*/  IMAD.WIDE R8, R15, 0x2, R50 ;  /* 0x000000020f087825 */ /* 0x008fe200078e0232 */
[----:B------:R-:W-:Y:S01]  /*56b30*/  ISETP.LT.AND P1, PT, R34, UR32, !P1 ;  /* 0x0000002022007c0c */ /* 0x000fe2000cf21270 */
[----:B------:R-:W3:Y:S03]  /*56b40*/  LDCU UR58, c[0x0][0x398] ;  /* 0x00007300ff3a77ac */ /* 0x000ee60008000800 */
[----:B------:R-:W-:Y:S01]  /*56b50*/  @P6 STG.E.U16 desc[UR66][R8.64], R14 ;  /* 0x0000000e08006986 */ /* 0x000fe2000c101542 */
[----:B------:R-:W1:Y:S03]  /*56b60*/  LDCU UR20, c[0x0][0x398] ;  /* 0x00007300ff1477ac */ /* 0x000e660008000800 */
[----:B------:R0:W-:Y:S01]  /*56b70*/  @P5 STG.E.U16 desc[UR66][R10.64], R61 ;  /* 0x0000003d0a005986 */ /* 0x0001e2000c101542 */
[----:B------:R-:W1:Y:S01]  /*56b80*/  LDCU UR30, c[0x0][0x3b8] ;  /* 0x00007700ff1e77ac */ /* 0x000e620008000800 */
[----:B------:R-:W1:Y:S02]  /*56b90*/  LDCU UR32, c[0x0][0x398] ;  /* 0x00007300ff2077ac */ /* 0x000e640008000800 */
[----:B0-----:R-:W3:Y:S01]  /*56ba0*/  LDL.LU R61, [R1+0x1f0] ;  /* 0x0001f000013d7983 */ /* 0x001ee20000300800 */
[----:B------:R-:W-:Y:S01]  /*56bb0*/  ISETP.GE.AND P4, PT, R13, UR69, PT ;  /* 0x000000450d007c0c */ /* 0x000fe2000bf86270 */
[----:B------:R-:W-:-:S04]  /*56bc0*/  IMAD.WIDE R12, R15, 0x2, R6 ;  /* 0x000000020f0c7825 */ /* 0x000fc800078e0206 */
[----:B------:R-:W-:Y:S01]  /*56bd0*/  IMAD.WIDE R10, R15, 0x2, R4 ;  /* 0x000000020f0a7825 */ /* 0x000fe200078e0204 */
[----:B------:R0:W-:Y:S01]  /*56be0*/  @P1 STG.E.U16 desc[UR66][R12.64], R16 ;  /* 0x000000100c001986 */ /* 0x0001e2000c101542 */
[----:B------:R-:W-:Y:S02]  /*56bf0*/  ISETP.LT.AND P5, PT, R59, UR56, !P4 ;  /* 0x000000383b007c0c */ /* 0x000fe4000e7a1270 */
[----:B------:R-:W-:-:S04]  /*56c00*/  VIADD R8, R15, UR42 ;  /* 0x0000002a0f087c36 */ /* 0x000fc80008000000 */
[----:B0-----:R-:W-:Y:S01]  /*56c10*/  IMAD.WIDE R12, R8, 0x2, R56 ;  /* 0x00000002080c7825 */ /* 0x001fe200078e0238 */
[----:B--2---:R-:W-:Y:S01]  /*56c20*/  PRMT R9, R29, 0x7632, R9 ;  /* 0x000076321d097816 */ /* 0x004fe20000000009 */
[----:B------:R0:W-:Y:S04]  /*56c30*/  @P0 STG.E.U16 desc[UR66][R10.64], R29 ;  /* 0x0000001d0a000986 */ /* 0x0001e8000c101542 */
[----:B0-----:R-:W2:Y:S01]  /*56c40*/  LDL.LU R29, [R1+0x200] ;  /* 0x00020000011d7983 */ /* 0x001ea20000300800 */
[----:B------:R-:W-:Y:S01]  /*56c50*/  IMAD.WIDE R10, R15, 0x2, R2 ;  /* 0x000000020f0a7825 */ /* 0x000fe200078e0202 */
[----:B------:R-:W-:Y:S02]  /*56c60*/  ISETP.LT.AND P0, PT, R0, UR48, !P4 ;  /* 0x0000003000007c0c */ /* 0x000fe4000e701270 */
[----:B------:R-:W-:Y:S01]  /*56c70*/  ISETP.LT.AND P3, PT, R38, UR74, !P4 ;  /* 0x0000004a26007c0c */ /* 0x000fe2000e761270 */
[----:B------:R-:W0:Y:S01]  /*56c80*/  LDCU.64 UR74, c[0x0][0x398] ;  /* 0x00007300ff4a77ac */ /* 0x000e220008000a00 */
[----:B------:R1:W-:Y:S01]  /*56c90*/  @P2 STG.E.U16 desc[UR66][R10.64], R9 ;  /* 0x000000090a002986 */ /* 0x0003e2000c101542 */
[----:B------:R-:W-:Y:S01]  /*56ca0*/  ISETP.LT.AND P2, PT, R39, UR40, !P4 ;  /* 0x0000002827007c0c */ /* 0x000fe2000e741270 */
[----:B------:R-:W-:-:S02]  /*56cb0*/  UMOV UR69, UR71 ;  /* 0x0000004700457c82 */ /* 0x000fc40008000000 */
[----:B----4-:R4:W-:Y:S01]  /*56cc0*/  @P5 STG.E.U16 desc[UR66][R12.64], R25 ;  /* 0x000000190c005986 */ /* 0x0109e2000c101542 */
[----:B------:R-:W0:Y:S01]  /*56cd0*/  LDCU UR71, c[0x0][0x398] ;  /* 0x00007300ff4777ac */ /* 0x000e220008000800 */
[----:B------:R-:W-:Y:S01]  /*56ce0*/  VIADD R14, R60, 0x21 ;  /* 0x000000213c0e7836 */ /* 0x000fe20000000000 */
[----:B------:R-:W-:Y:S02]  /*56cf0*/  ISETP.LT.AND P1, PT, R34, UR52, !P4 ;  /* 0x0000003422007c0c */ /* 0x000fe4000e721270 */
[----:B------:R-:W-:Y:S01]  /*56d00*/  ISETP.LT.AND P6, PT, R58, UR46, !P4 ;  /* 0x0000002e3a007c0c */ /* 0x000fe2000e7c1270 */
[----:B------:R-:W0:Y:S01]  /*56d10*/  LDCU UR52, c[0x0][0x398] ;  /* 0x00007300ff3477ac */ /* 0x000e220008000800 */
[----:B-1----:R-:W-:Y:S01]  /*56d20*/  PRMT R9, R25, 0x7632, R9 ;  /* 0x0000763219097816 */ /* 0x002fe20000000009 */
[C---:B------:R-:W-:Y:S01]  /*56d30*/  IMAD.WIDE R10, R8.reuse, 0x2, R54 ;  /* 0x00000002080a7825 */ /* 0x040fe200078e0236 */
[----:B------:R-:W-:Y:S01]  /*56d40*/  UMOV UR42, UR44 ;  /* 0x0000002c002a7c82 */ /* 0x000fe20008000000 */
[----:B------:R-:W-:Y:S01]  /*56d50*/  UMOV UR56, UR36 ;  /* 0x0000002400387c82 */ /* 0x000fe20008000000 */
[----:B----4-:R-:W4:Y:S01]  /*56d60*/  LDL.LU R25, [R1+0x210] ;  /* 0x0002100001197983 */ /* 0x010f220000300800 */
[C---:B------:R-:W-:Y:S01]  /*56d70*/  IMAD.WIDE R12, R8.reuse, 0x2, R52 ;  /* 0x00000002080c7825 */ /* 0x040fe200078e0234 */
[----:B------:R-:W-:Y:S01]  /*56d80*/  ISETP.LT.AND P5, PT, R35, UR5, !P4 ;  /* 0x0000000523007c0c */ /* 0x000fe2000e7a1270 */
[----:B------:R-:W1:Y:S01]  /*56d90*/  LDCU UR44, c[0x0][0x398] ;  /* 0x00007300ff2c77ac */ /* 0x000e620008000800 */
[----:B------:R0:W-:Y:S01]  /*56da0*/  @P0 STG.E.U16 desc[UR66][R10.64], R9 ;  /* 0x000000090a000986 */ /* 0x0001e2000c101542 */
[----:B------:R-:W1:Y:S03]  /*56db0*/  LDCU UR48, c[0x0][0x398] ;  /* 0x00007300ff3077ac */ /* 0x000e660008000800 */
[----:B---3--:R3:W-:Y:S01]  /*56dc0*/  @P2 STG.E.U16 desc[UR66][R12.64], R61 ;  /* 0x0000003d0c002986 */ /* 0x0087e2000c101542 */
[----:B------:R-:W1:Y:S01]  /*56dd0*/  LDCU UR46, c[0x0][0x398] ;  /* 0x00007300ff2e77ac */ /* 0x000e620008000800 */
[----:B------:R-:W1:Y:S01]  /*56de0*/  LDCU UR5, c[0x0][0x398] ;  /* 0x00007300ff0577ac */ /* 0x000e620008000800 */
[----:B0-----:R-:W-:Y:S01]  /*56df0*/  PRMT R9, R61, 0x7632, R9 ;  /* 0x000076323d097816 */ /* 0x001fe20000000009 */
[----:B------:R-:W0:Y:S01]  /*56e00*/  LDCU UR36, c[0x0][0x398] ;  /* 0x00007300ff2477ac */ /* 0x000e220008000800 */
[----:B---3--:R-:W3:Y:S01]  /*56e10*/  LDL.LU R61, [R1+0x220] ;  /* 0x00022000013d7983 */ /* 0x008ee20000300800 */
[----:B------:R-:W-:Y:S01]  /*56e20*/  IMAD.WIDE R10, R8, 0x2, R50 ;  /* 0x00000002080a7825 */ /* 0x000fe200078e0232 */
[----:B------:R-:W-:Y:S01]  /*56e30*/  ISETP.GE.AND P0, PT, R14, UR75, PT ;  /* 0x0000004b0e007c0c */ /* 0x000fe2000bf06270 */
[----:B------:R-:W0:Y:S02]  /*56e40*/  LDCU UR75, c[0x0][0x3b8] ;  /* 0x00007700ff4b77ac */ /* 0x000e240008000800 */
[----:B------:R-:W-:Y:S01]  /*56e50*/  IMAD.WIDE R12, R8, 0x2, R48 ;  /* 0x00000002080c7825 */ /* 0x000fe200078e0230 */
[----:B------:R1:W-:Y:S01]  /*56e60*/  @P5 STG.E.U16 desc[UR66][R10.64], R9 ;  /* 0x000000090a005986 */ /* 0x0003e2000c101542 */
[----:B------:R-:W-:-:S02]  /*56e70*/  ISETP.LT.AND P4, PT, R33, UR38, !P4 ;  /* 0x0000002621007c0c */ /* 0x000fc4000e781270 */
[----:B------:R-:W-:-:S04]  /*56e80*/  IMAD.WIDE R14, R8, 0x2, R6 ;  /* 0x00000002080e7825 */ /* 0x000fc800078e0206 */
[----:B-1----:R-:W-:Y:S01]  /*56e90*/  IMAD.WIDE R10, R8, 0x2, R4 ;  /* 0x00000002080a7825 */ /* 0x002fe200078e0204 */
[----:B--2---:R1:W-:Y:S01]  /*56ea0*/  @P3 STG.E.U16 desc[UR66][R12.64], R29 ;  /* 0x0000001d0c003986 */ /* 0x0043e2000c101542 */
[----:B------:R-:W-:Y:S01]  /*56eb0*/  ISETP.LT.AND P3, PT, R58, UR71, !P0 ;  /* 0x000000473a007c0c */ /* 0x000fe2000c761270 */
[----:B------:R-:W2:Y:S01]  /*56ec0*/  LDCU UR71, c[0x0][0x3b8] ;  /* 0x00007700ff4777ac */ /* 0x000ea20008000800 */
[----:B------:R-:W-:-:S05]  /*56ed0*/  PRMT R16, R29, 0x7632, R16 ;  /* 0x000076321d107816 */ /* 0x000fca0000000010 */
[----:B------:R-:W-:Y:S04]  /*56ee0*/  @P1 STG.E.U16 desc[UR66][R14.64], R16 ;  /* 0x000000100e001986 */ /* 0x000fe8000c101542 */
[----:B-1----:R-:W3:Y:S01]  /*56ef0*/  LDL.LU R29, [R1+0x230] ;  /* 0x00023000011d7983 */ /* 0x002ee20000300800 */
[----:B------:R-:W-:Y:S01]  /*56f00*/  ISETP.LT.AND P1, PT, R59, UR6, !P0 ;  /* 0x000000063b007c0c */ /* 0x000fe2000c721270 */
[----:B------:R-:W-:Y:S01]  /*56f10*/  IMAD.WIDE R12, R8, 0x2, R2 ;  /* 0x00000002080c7825 */ /* 0x000fe200078e0202 */
[----:B------:R-:W-:Y:S02]  /*56f20*/  ISETP.LT.AND P5, PT, R0, UR12, !P0 ;  /* 0x0000000c00007c0c */ /* 0x000fe4000c7a1270 */
[----:B------:R-:W-:Y:S01]  /*56f30*/  ISETP.LT.AND P2, PT, R38, UR70, !P0 ;  /* 0x0000004626007c0c */ /* 0x000fe2000c741270 */
[----:B------:R-:W-:Y:S01]  /*56f40*/  UMOV UR38, UR34 ;  /* 0x0000002200267c82 */ /* 0x000fe20008000000 */
[----:B------:R-:W1:Y:S01]  /*56f50*/  LDCU UR6, c[0x0][0x398] ;  /* 0x00007300ff0677ac */ /* 0x000e620008000800 */
[----:B--2---:R-:W-:Y:S01]  /*56f60*/  VIADD R9, R8, UR71 ;  /* 0x0000004708097c36 */ /* 0x004fe20008000000 */
[----:B----4-:R-:W-:Y:S01]  /*56f70*/  PRMT R8, R25, 0x7632, R8 ;  /* 0x0000763219087816 */ /* 0x010fe20000000008 */
[----:B------:R2:W-:Y:S01]  /*56f80*/  @P4 STG.E.U16 desc[UR66][R10.64], R25 ;  /* 0x000000190a004986 */ /* 0x0005e2000c101542 */
[----:B------:R-:W4:Y:S03]  /*56f90*/  LDCU.64 UR70, c[0x0][0x398] ;  /* 0x00007300ff4677ac */ /* 0x000f260008000a00 */
[----:B------:R3:W-:Y:S01]  /*56fa0*/  @P6 STG.E.U16 desc[UR66][R12.64], R8 ;  /* 0x000000080c006986 */ /* 0x0007e2000c101542 */
[----:B------:R-:W0:Y:S01]  /*56fb0*/  LDCU UR12, c[0x0][0x398] ;  /* 0x00007300ff0c77ac */ /* 0x000e220008000800 */
[----:B------:R-:W0:Y:S02]  /*56fc0*/  LDCU UR34, c[0x0][0x398] ;  /* 0x00007300ff2277ac */ /* 0x000e240008000800 */
[----:B--2---:R-:W2:Y:S01]  /*56fd0*/  LDL.LU R25, [R1+0x1e0] ;  /* 0x0001e00001197983 */ /* 0x004ea20000300800 */
[----:B------:R-:W-:Y:S01]  /*56fe0*/  IMAD.WIDE R10, R9, 0x2, R56 ;  /* 0x00000002090a7825 */ /* 0x000fe200078e0238 */
[----:B---3--:R-:W-:-:S04]  /*56ff0*/  PRMT R8, R61, 0x7632, R8 ;  /* 0x000076323d087816 */ /* 0x008fc80000000008 */
[----:B------:R3:W-:Y:S04]  /*57000*/  @P1 STG.E.U16 desc[UR66][R10.64], R61 ;  /* 0x0000003d0a001986 */ /* 0x0007e8000c101542 */
[----:B---3--:R-:W3:Y:S01]  /*57010*/  LDL.LU R61, [R1+0x160] ;  /* 0x00016000013d7983 */ /* 0x008ee20000300800 */
[----:B------:R-:W-:Y:S01]  /*57020*/  ISETP.LT.AND P6, PT, R39, UR72, !P0 ;  /* 0x0000004827007c0c */ /* 0x000fe2000c7c1270 */
[----:B------:R-:W-:Y:S01]  /*57030*/  IMAD.WIDE R12, R9, 0x2, R54 ;  /* 0x00000002090c7825 */ /* 0x000fe200078e0236 */
[----:B------:R-:W-:Y:S02]  /*57040*/  ISETP.LT.AND P4, PT, R35, UR54, !P0 ;  /* 0x0000003623007c0c */ /* 0x000fe4000c781270 */
[----:B------:R-:W-:Y:S01]  /*57050*/  PRMT R14, R29, 0x7632, R14 ;  /* 0x000076321d0e7816 */ /* 0x000fe2000000000e */
[----:B------:R-:W-:Y:S01]  /*57060*/  IMAD.WIDE R10, R9, 0x2, R52 ;  /* 0x00000002090a7825 */ /* 0x000fe200078e0234 */
[----:B------:R0:W-:Y:S01]  /*57070*/  @P5 STG.E.U16 desc[UR66][R12.64], R8 ;  /* 0x000000080c005986 */ /* 0x0001e2000c101542 */
[----:B------:R-:W-:Y:S01]  /*57080*/  ISETP.LT.AND P1, PT, R34, UR52, !P0 ;  /* 0x0000003422007c0c */ /* 0x000fe2000c721270 */
[----:B------:R-:W-:Y:S01]  /*57090*/  UMOV UR40, UR38 ;  /* 0x0000002600287c82 */ /* 0x000fe20008000000 */
[----:B------:R-:W1:Y:S04]  /*570a0*/  LDCU UR54, c[0x0][0x398] ;  /* 0x00007300ff3677ac */ /* 0x000e680008000800 */
[----:B------:R4:W-:Y:S01]  /*570b0*/  @P6 STG.E.U16 desc[UR66][R10.64], R29 ;  /* 0x0000001d0a006986 */ /* 0x0009e2000c101542 */
[----:B------:R-:W-:Y:S01]  /*570c0*/  ISETP.LT.AND P0, PT, R33, UR44, !P0 ;  /* 0x0000002c21007c0c */ /* 0x000fe2000c701270 */
[----:B0-----:R-:W-:-:S02]  /*570d0*/  VIADD R8, R60, 0x22 ;  /* 0x000000223c087836 */ /* 0x001fc40000000000 */
[C---:B------:R-:W-:Y:S01]  /*570e0*/  IMAD.WIDE R12, R9.reuse, 0x2, R50 ;  /* 0x00000002090c7825 */ /* 0x040fe200078e0232 */
[----:B------:R-:W-:Y:S01]  /*570f0*/  UMOV UR52, UR69 ;  /* 0x0000004500347c82 */ /* 0x000fe20008000000 */
[----:B----4-:R-:W4:Y:S01]  /*57100*/  LDL.LU R29, [R1+0x1c4] ;  /* 0x0001c400011d7983 */ /* 0x010f220000300800 */
[----:B------:R-:W0:Y:S01]  /*57110*/  LDCU UR38, c[0x0][0x398] ;  /* 0x00007300ff2677ac */ /* 0x000e220008000800 */
[----:B------:R-:W-:Y:S01]  /*57120*/  IMAD.WIDE R10, R9, 0x2, R48 ;  /* 0x00000002090a7825 */ /* 0x000fe200078e0230 */
[----:B------:R-:W-:Y:S01]  /*57130*/  ISETP.GE.AND P5, PT, R8, UR71, PT ;  /* 0x0000004708007c0c */ /* 0x000fe2000bfa6270 */
[----:B------:R1:W-:Y:S01]  /*57140*/  @P4 STG.E.U16 desc[UR66][R12.64], R14 ;  /* 0x0000000e0c004986 */ /* 0x0003e2000c101542 */
[----:B--2---:R-:W-:Y:S01]  /*57150*/  PRMT R8, R25, 0x7632, R8 ;  /* 0x0000763219087816 */ /* 0x004fe20000000008 */
[----:B------:R-:W2:Y:S02]  /*57160*/  LDCU UR44, c[0x0][0x3b8] ;  /* 0x00007700ff2c77ac */ /* 0x000ea40008000800 */
[----:B------:R0:W-:Y:S01]  /*57170*/  @P2 STG.E.U16 desc[UR66][R10.64], R25 ;  /* 0x000000190a002986 */ /* 0x0001e2000c101542 */
[----:B-1----:R-:W-:-:S04]  /*57180*/  IMAD.WIDE R12, R9, 0x2, R6 ;  /* 0x00000002090c7825 */ /* 0x002fc800078e0206 */
[----:B------:R-:W-:Y:S01]  /*57190*/  IMAD.WIDE R14, R9, 0x2, R4 ;  /* 0x00000002090e7825 */ /* 0x000fe200078e0204 */
[----:B0-----:R-:W2:Y:S04]  /*571a0*/  LDL.LU R25, [R1+0x1f4] ;  /* 0x0001f40001197983 */ /* 0x001ea80000300800 */
[----:B------:R-:W-:Y:S04]  /*571b0*/  @P1 STG.E.U16 desc[UR66][R12.64], R8 ;  /* 0x000000080c001986 */ /* 0x000fe8000c101542 */
[----:B---3--:R0:W-:Y:S02]  /*571c0*/  @P0 STG.E.U16 desc[UR66][R14.64], R61 ;  /* 0x0000003d0e000986 */ /* 0x0081e4000c101542 */
[----:B0-----:R-:W-:-:S02]  /*571d0*/  PRMT R14, R61, 0x7632, R14 ;  /* 0x000076323d0e7816 */ /* 0x001fc4000000000e */
[----:B------:R-:W3:Y:S01]  /*571e0*/  LDL.LU R61, [R1+0x204] ;  /* 0x00020400013d7983 */ /* 0x000ee20000300800 */
[----:B------:R-:W-:Y:S01]  /*571f0*/  ISETP.LT.AND P1, PT, R34, UR62, !P5 ;  /* 0x0000003e22007c0c */ /* 0x000fe2000ef21270 */
[----:B------:R-:W-:Y:S01]  /*57200*/  UMOV UR62, UR56 ;  /* 0x00000038003e7c82 */ /* 0x000fe20008000000 */
[----:B------:R-:W-:Y:S01]  /*57210*/  ISETP.LT.AND P4, PT, R59, UR8, !P5 ;  /* 0x000000083b007c0c */ /* 0x000fe2000ef81270 */
[----:B------:R-:W0:Y:S01]  /*57220*/  LDCU UR56, c[0x0][0x398] ;  /* 0x00007300ff3877ac */ /* 0x000e220008000800 */
[C---:B------:R-:W-:Y:S02]  /*57230*/  VIADD R8, R9.reuse, UR75 ;  /* 0x0000004b09087c36 */ /* 0x040fe40008000000 */
[----:B------:R-:W-:Y:S01]  /*57240*/  IMAD.WIDE R10, R9, 0x2, R2 ;  /* 0x00000002090a7825 */ /* 0x000fe200078e0202 */
[----:B------:R-:W-:Y:S01]  /*57250*/  ISETP.LT.AND P0, PT, R0, UR60, !P5 ;  /* 0x0000003c00007c0c */ /* 0x000fe2000ef01270 */
[----:B------:R-:W-:Y:S01]  /*57260*/  UMOV UR69, UR50 ;  /* 0x0000003200457c82 */ /* 0x000fe20008000000 */
[----:B------:R-:W-:Y:S01]  /*57270*/  ISETP.LT.AND P2, PT, R38, UR68, !P5 ;  /* 0x0000004426007c0c */ /* 0x000fe2000ef41270 */
[----:B------:R-:W-:Y:S01]  /*57280*/  IMAD.WIDE R12, R8, 0x2, R56 ;  /* 0x00000002080c7825 */ /* 0x000fe200078e0238 */
[----:B------:R1:W-:Y:S01]  /*57290*/  @P3 STG.E.U16 desc[UR66][R10.64], R14 ;  /* 0x0000000e0a003986 */ /* 0x0003e2000c101542 */
[----:B------:R-:W-:Y:S01]  /*572a0*/  ISETP.LT.AND P3, PT, R39, UR76, !P5 ;  /* 0x0000004c27007c0c */ /* 0x000fe2000ef61270 */
[----:B------:R-:W-:Y:S01]  /*572b0*/  UMOV UR71, UR52 ;  /* 0x0000003400477c82 */ /* 0x000fe20008000000 */
[----:B------:R-:W-:Y:S01]  /*572c0*/  ISETP.LT.AND P6, PT, R58, UR48, !P5 ;  /* 0x000000303a007c0c */ /* 0x000fe2000efc1270 */
[----:B------:R-:W0:Y:S01]  /*572d0*/  LDCU UR8, c[0x0][0x398] ;  /* 0x00007300ff0877ac */ /* 0x000e220008000800 */
[----:B----4-:R-:W-:Y:S01]  /*572e0*/  PRMT R9, R29, 0x7632, R9 ;  /* 0x000076321d097816 */ /* 0x010fe20000000009 */
[----:B------:R4:W-:Y:S01]  /*572f0*/  @P4 STG.E.U16 desc[UR66][R12.64], R29 ;  /* 0x0000001d0c004986 */ /* 0x0009e2000c101542 */
[----:B0-----:R-:W-:Y:S01]  /*57300*/  ISETP.LT.AND P4, PT, R35, UR56, !P5 ;  /* 0x0000003823007c0c */ /* 0x001fe2000ef81270 */
[C---:B-1----:R-:W-:Y:S01]  /*57310*/  IMAD.WIDE R10, R8.reuse, 0x2, R54 ;  /* 0x00000002080a7825 */ /* 0x042fe200078e0236 */
[----:B---3--:R-:W-:Y:S01]  /*57320*/  PRMT R16, R61, 0x7632, R16 ;  /* 0x000076323d107816 */ /* 0x008fe20000000010 */
[----:B----4-:R-:W3:Y:S02]  /*57330*/  LDL.LU R29, [R1+0x214] ;  /* 0x00021400011d7983 */ /* 0x010ee40000300800 */
[----:B------:R-:W-:Y:S01]  /*57340*/  IMAD.WIDE R12, R8, 0x2, R52 ;  /* 0x00000002080c7825 */ /* 0x000fe200078e0234 */
[----:B------:R-:W-:Y:S01]  /*57350*/  UMOV UR72, UR69 ;  /* 0x0000004500487c82 */ /* 0x000fe20008000000 */
[----:B------:R-:W0:Y:S01]  /*57360*/  LDCU.64 UR68, c[0x0][0x398] ;  /* 0x00007300ff4477ac */ /* 0x000e220008000a00 */
[----:B------:R1:W-:Y:S01]  /*57370*/  @P0 STG.E.U16 desc[UR66][R10.64], R9 ;  /* 0x000000090a000986 */ /* 0x0003e2000c101542 */
[----:B------:R-:W4:Y:S03]  /*57380*/  LDCU UR76, c[0x0][0x398] ;  /* 0x00007300ff4c77ac */ /* 0x000f260008000800 */
[----:B--2---:R2:W-:Y:S01]  /*57390*/  @P3 STG.E.U16 desc[UR66][R12.64], R25 ;  /* 0x000000190c003986 */ /* 0x0045e2000c101542 */
[----:B------:R-:W-:Y:S01]  /*573a0*/  VIADD R14, R60, 0x23 ;  /* 0x000000233c0e7836 */ /* 0x000fe20000000000 */
[----:B------:R-:W4:Y:S02]  /*573b0*/  LDCU UR56, c[0x0][0x398] ;  /* 0x00007300ff3877ac */ /* 0x000f240008000800 */
[----:B------:R-:W3:Y:S01]  /*573c0*/  LDL.LU R24, [R1+0x224] ;  /* 0x0002240001187983 */ /* 0x000ee20000300800 */
[----:B------:R-:W-:Y:S01]  /*573d0*/  UMOV UR75, UR40 ;  /* 0x00000028004b7c82 */ /* 0x000fe20008000000 */
[----:B-1----:R-:W-:Y:S01]  /*573e0*/  PRMT R9, R25, 0x7632, R9 ;  /* 0x0000763219097816 */ /* 0x002fe20000000009 */
[C---:B------:R-:W-:Y:S01]  /*573f0*/  IMAD.WIDE R10, R8.reuse, 0x2, R50 ;  /* 0x00000002080a7825 */ /* 0x040fe200078e0232 */
[----:B------:R-:W1:Y:S03]  /*57400*/  LDCU UR50, c[0x0][0x398] ;  /* 0x00007300ff3277ac */ /* 0x000e660008000800 */
[----:B--2---:R-:W-:Y:S01]  /*57410*/  IMAD.WIDE R12, R8, 0x2, R48 ;  /* 0x00000002080c7825 */ /* 0x004fe200078e0230 */
[----:B------:R2:W-:Y:S01]  /*57420*/  @P4 STG.E.U16 desc[UR66][R10.64], R9 ;  /* 0x000000090a004986 */ /* 0x0005e2000c101542 */
[----:B0-----:R-:W-:Y:S01]  /*57430*/  ISETP.GE.AND P0, PT, R14, UR69, PT ;  /* 0x000000450e007c0c */ /* 0x001fe2000bf06270 */
[----:B------:R-:W-:Y:S01]  /*57440*/  UMOV UR60, UR42 ;  /* 0x0000002a003c7c82 */ /* 0x000fe20008000000 */
[----:B------:R-:W0:Y:S01]  /*57450*/  LDCU UR48, c[0x0][0x398] ;  /* 0x00007300ff3077ac */ /* 0x000e220008000800 */
[----:B------:R1:W-:Y:S01]  /*57460*/  @P2 STG.E.U16 desc[UR66][R12.64], R61 ;  /* 0x0000003d0c002986 */ /* 0x0003e2000c101542 */
[----:B----4-:R-:W-:Y:S01]  /*57470*/  ISETP.LT.AND P5, PT, R33, UR56, !P5 ;  /* 0x0000003821007c0c */ /* 0x010fe2000efa1270 */
[C---:B------:R-:W-:Y:S01]  /*57480*/  IMAD.WIDE R14, R8.reuse, 0x2, R6 ;  /* 0x00000002080e7825 */ /* 0x040fe200078e0206 */
[----:B------:R-:W4:Y:S03]  /*57490*/  LDCU UR52, c[0x0][0x398] ;  /* 0x00007300ff3477ac */ /* 0x000f260008000800 */
[----:B--2---:R-:W-:Y:S01]  /*574a0*/  IMAD.WIDE R10, R8, 0x2, R4 ;  /* 0x00000002080a7825 */ /* 0x004fe200078e0204 */
[----:B------:R-:W-:Y:S01]  /*574b0*/  ISETP.LT.AND P4, PT, R0, UR18, !P0 ;  /* 0x0000001200007c0c */ /* 0x000fe2000c781270 */
[----:B------:R-:W-:Y:S01]  /*574c0*/  UMOV UR69, UR71 ;  /* 0x0000004700457c82 */ /* 0x000fe20008000000 */
[----:B------:R-:W-:Y:S01]  /*574d0*/  ISETP.LT.AND P3, PT, R38, UR74, !P0 ;  /* 0x0000004a26007c0c */ /* 0x000fe2000c761270 */
[----:B-1----:R-:W2:Y:S01]  /*574e0*/  LDL.LU R61, [R1+0x234] ;  /* 0x00023400013d7983 */ /* 0x002ea20000300800 */
[----:B------:R-:W-:Y:S01]  /*574f0*/  ISETP.LT.AND P2, PT, R58, UR76, !P0 ;  /* 0x0000004c3a007c0c */ /* 0x000fe2000c741270 */
[----:B------:R-:W1:Y:S02]  /*57500*/  LDCU UR76, c[0x0][0x3b8] ;  /* 0x00007700ff4c77ac */ /* 0x000e640008000800 */
[----:B------:R-:W4:Y:S01]  /*57510*/  LDL.LU R25, [R1+0x1e4] ;  /* 0x0001e40001197983 */ /* 0x000f220000300800 */
[----:B------:R-:W-:Y:S01]  /*57520*/  IMAD.WIDE R12, R8, 0x2, R2 ;  /* 0x00000002080c7825 */ /* 0x000fe200078e0202 */
[----:B------:R-:W0:Y:S02]  /*57530*/  LDCU UR56, c[0x0][0x398] ;  /* 0x00007300ff3877ac */ /* 0x000e240008000800 */
[----:B------:R2:W-:Y:S01]  /*57540*/  @P1 STG.E.U16 desc[UR66][R14.64], R16 ;  /* 0x000000100e001986 */ /* 0x0005e2000c101542 */
[----:B------:R-:W-:Y:S01]  /*57550*/  ISETP.LT.AND P1, PT, R59, UR14, !P0 ;  /* 0x0000000e3b007c0c */ /* 0x000fe2000c721270 */
[----:B------:R-:W0:Y:S01]  /*57560*/  LDCU UR42, c[0x0][0x398] ;  /* 0x00007300ff2a77ac */ /* 0x000e220008000800 */
[----:B------:R-:W0:Y:S01]  /*57570*/  LDCU UR40, c[0x0][0x398] ;  /* 0x00007300ff2877ac */ /* 0x000e220008000800 */
[----:B------:R-:W-:Y:S01]  /*57580*/  R2UR.FILL UR37, R18 ;  /* 0x00000000122572ca */ /* 0x000fe200004e0000 */
[----:B------:R-:W0:Y:S01]  /*57590*/  LDCU UR14, c[0x0][0x398] ;  /* 0x00007300ff0e77ac */ /* 0x000e220008000800 */
[----:B-1----:R-:W-:Y:S01]  /*575a0*/  VIADD R9, R8, UR76 ;  /* 0x0000004c08097c36 */ /* 0x002fe20008000000 */
[----:B------:R-:W1:Y:S01]  /*575b0*/  LDCU UR18, c[0x0][0x398] ;  /* 0x00007300ff1277ac */ /* 0x000e620008000800 */
[----:B---3--:R-:W-:Y:S01]  /*575c0*/  PRMT R8, R29, 0x7632, R8 ;  /* 0x000076321d087816 */ /* 0x008fe20000000008 */
[----:B------:R3:W-:Y:S04]  /*575d0*/  @P5 STG.E.U16 desc[UR66][R10.64], R29 ;  /* 0x0000001d0a005986 */ /* 0x0007e8000c101542 */
[----:B------:R0:W-:Y:S01]  /*575e0*/  @P6 STG.E.U16 desc[UR66][R12.64], R8 ;  /* 0x000000080c006986 */ /* 0x0001e2000c101542 */
[----:B------:R-:W-:-:S02]  /*575f0*/  ISETP.LT.AND P6, PT, R39, UR10, !P0 ;  /* 0x0000000a27007c0c */ /* 0x000fc4000c7c1270 */
[----:B--2---:R-:W-:Y:S01]  /*57600*/  PRMT R14, R61, 0x7632, R14 ;  /* 0x000076323d0e7816 */ /* 0x004fe2000000000e */
[----:B---3--:R-:W2:Y:S01]  /*57610*/  LDL.LU R29, [R1+0x164] ;  /* 0x00016400011d7983 */ /* 0x008ea20000300800 */
[----:B------:R-:W-:Y:S01]  /*57620*/  IMAD.WIDE R10, R9, 0x2, R56 ;  /* 0x00000002090a7825 */ /* 0x000fe200078e0238 */
[----:B0-----:R-:W-:Y:S01]  /*57630*/  PRMT R8, R24, 0x7632, R8 ;  /* 0x0000763218087816 */ /* 0x001fe20000000008 */
[----:B------:R-:W-:Y:S01]  /*57640*/  UMOV UR76, UR72 ;  /* 0x00000048004c7c82 */ /* 0x000fe20008000000 */
[----:B------:R-:W-:Y:S01]  /*57650*/  ISETP.LT.AND P5, PT, R35, UR58, !P0 ;  /* 0x0000003a23007c0c */ /* 0x000fe2000c7a1270 */
[C---:B------:R-:W-:Y:S01]  /*57660*/  IMAD.WIDE R12, R9.reuse, 0x2, R54 ;  /* 0x00000002090c7825 */ /* 0x040fe200078e0236 */
[----:B------:R0:W-:Y:S01]  /*57670*/  @P1 STG.E.U16 desc[UR66][R10.64], R24 ;  /* 0x000000180a001986 */ /* 0x0001e2000c101542 */
[----:B------:R-:W-:Y:S01]  /*57680*/  UMOV UR72, UR75 ;  /* 0x0000004b00487c82 */ /* 0x000fe20008000000 */
[----:B------:R-:W3:Y:S02]  /*57690*/  LDCU.64 UR74, c[0x0][0x398] ;  /* 0x00007300ff4a77ac */ /* 0x000ee40008000a00 */
[----:B------:R-:W-:Y:S01]  /*576a0*/  @P4 STG.E.U16 desc[UR66][R12.64], R8 ;  /* 0x000000080c004986 */ /* 0x000fe2000c101542 */
[----:B------:R-:W1:Y:S01]  /*576b0*/  LDCU UR10, c[0x0][0x398] ;  /* 0x00007300ff0a77ac */ /* 0x000e620008000800 */
[----:B------:R-:W1:Y:S01]  /*576c0*/  LDCU UR58, c[0x0][0x398] ;  /* 0x00007300ff3a77ac */ /* 0x000e620008000800 */
[----:B0-----:R-:W-:-:S05]  /*576d0*/  IMAD.WIDE R10, R9, 0x2, R52 ;  /* 0x00000002090a7825 */ /* 0x001fca00078e0234 */
[----:B------:R0:W-:Y:S04]  /*576e0*/  @P6 STG.E.U16 desc[UR66][R10.64], R61 ;  /* 0x0000003d0a006986 */ /* 0x0001e8000c101542 */
[----:B0-----:R-:W2:Y:S01]  /*576f0*/  LDL.LU R61, [R1+0x1c8] ;  /* 0x0001c800013d7983 */ /* 0x001ea20000300800 */
[----:B------:R-:W-:Y:S02]  /*57700*/  VIADD R8, R60, 0x24 ;  /* 0x000000243c087836 */ /* 0x000fe40000000000 */
[C---:B------:R-:W-:Y:S01]  /*57710*/  IMAD.WIDE R12, R9.reuse, 0x2, R50 ;  /* 0x00000002090c7825 */ /* 0x040fe200078e0232 */
[----:B------:R-:W-:Y:S01]  /*57720*/  ISETP.LT.AND P1, PT, R34, UR64, !P0 ;  /* 0x0000004022007c0c */ /* 0x000fe2000c721270 */
[----:B------:R-:W0:Y:S02]  /*57730*/  LDCU UR64, c[0x0][0x398] ;  /* 0x00007300ff4077ac */ /* 0x000e240008000800 */
[----:B------:R-:W-:Y:S01]  /*57740*/  IMAD.WIDE R10, R9, 0x2, R48 ;  /* 0x00000002090a7825 */ /* 0x000fe200078e0230 */
[----:B------:R-:W-:Y:S01]  /*57750*/  ISETP.LT.AND P0, PT, R33, UR77, !P0 ;  /* 0x0000004d21007c0c */ /* 0x000fe2000c701270 */
[----:B------:R1:W-:Y:S01]  /*57760*/  @P5 STG.E.U16 desc[UR66][R12.64], R14 ;  /* 0x0000000e0c005986 */ /* 0x0003e2000c101542 */
[----:B---3--:R-:W-:-:S02]  /*57770*/  ISETP.GE.AND P4, PT, R8, UR75, PT ;  /* 0x0000004b08007c0c */ /* 0x008fc4000bf86270 */
[----:B----4-:R-:W-:Y:S01]  /*57780*/  PRMT R8, R25, 0x7632, R8 ;  /* 0x0000763219087816 */ /* 0x010fe20000000008 */
[----:B------:R3:W-:Y:S01]  /*57790*/  @P3 STG.E.U16 desc[UR66][R10.64], R25 ;  /* 0x000000190a003986 */ /* 0x0007e2000c101542 */
[----:B-1----:R-:W-:-:S03]  /*577a0*/  IMAD.WIDE R12, R9, 0x2, R6 ;  /* 0x00000002090c7825 */ /* 0x002fc600078e0206 */
[----:B---3--:R-:W3:Y:S01]  /*577b0*/  LDL.LU R25, [R1+0x1f8] ;  /* 0x0001f80001197983 */ /* 0x008ee20000300800 */
[----:B------:R-:W-:-:S03]  /*577c0*/  IMAD.WIDE R14, R9, 0x2, R4 ;  /* 0x00000002090e7825 */ /* 0x000fc600078e0204 */
[----:B------:R2:W-:Y:S01]  /*577d0*/  @P1 STG.E.U16 desc[UR66][R12.64], R8 ;  /* 0x000000080c001986 */ /* 0x0005e2000c101542 */
[----:B------:R-:W-:Y:S01]  /*577e0*/  ISETP.LT.AND P6, PT, R59, UR46, !P4 ;  /* 0x0000002e3b007c0c */ /* 0x000fe2000e7c1270 */
[----:B------:R-:W-:Y:S01]  /*577f0*/  UMOV UR75, UR60 ;  /* 0x0000003c004b7c82 */ /* 0x000fe20008000000 */
[----:B--2---:R-:W-:Y:S01]  /*57800*/  PRMT R12, R29, 0x7632, R12 ;  /* 0x000076321d0c7816 */ /* 0x004fe2000000000c */
[----:B------:R1:W-:Y:S01]  /*57810*/  @P0 STG.E.U16 desc[UR66][R14.64], R29 ;  /* 0x0000001d0e000986 */ /* 0x0003e2000c101542 */
[----:B------:R-:W-:Y:S01]  /*57820*/  ISETP.LT.AND P3, PT, R38, UR70, !P4 ;  /* 0x0000004626007c0c */ /* 0x000fe2000e761270 */
[----:B------:R-:W2:Y:S01]  /*57830*/  LDCU.64 UR70, c[0x0][0x398] ;  /* 0x00007300ff4677ac */ /* 0x000ea20008000a00 */
[----:B------:R-:W-:Y:S02]  /*57840*/  ISETP.LT.AND P5, PT, R58, UR20, !P4 ;  /* 0x000000143a007c0c */ /* 0x000fe4000e7a1270 */
[----:B------:R-:W-:Y:S01]  /*57850*/  ISETP.LT.AND P1, PT, R34, UR26, !P4 ;  /* 0x0000001a22007c0c */ /* 0x000fe2000e721270 */
[----:B------:R-:W-:Y:S01]  /*57860*/  VIADD R13, R60, 0x25 ;  /* 0x000000253c0d7836 */ /* 0x000fe20000000000 */
[----:B------:R-:W-:Y:S01]  /*57870*/  UMOV UR77, UR62 ;  /* 0x0000003e004d7c82 */ /* 0x000fe20008000000 */
[----:B------:R-:W4:Y:S01]  /*57880*/  LDCU UR46, c[0x0][0x398] ;  /* 0x00007300ff2e77ac */ /* 0x000f220008000800 */
[----:B-1----:R-:W4:Y:S01]  /*57890*/  LDL.LU R29, [R1+0x208] ;  /* 0x00020800011d7983 */ /* 0x002f220000300800 */
[C---:B------:R-:W-:Y:S01]  /*578a0*/  VIADD R14, R9.reuse, UR16 ;  /* 0x00000010090e7c36 */ /* 0x040fe20008000000 */
[----:B------:R-:W-:Y:S01]  /*578b0*/  ISETP.LT.AND P0, PT, R0, UR28, !P4 ;  /* 0x0000001c00007c0c */ /* 0x000fe2000e701270 */
[----:B------:R-:W-:Y:S01]  /*578c0*/  IMAD.WIDE R8, R9, 0x2, R2 ;  /* 0x0000000209087825 */ /* 0x000fe200078e0202 */
[----:B------:R-:W1:Y:S03]  /*578d0*/  LDCU UR16, c[0x0][0x398] ;  /* 0x00007300ff1077ac */ /* 0x000e660008000800 */
[C---:B------:R-:W-:Y:S01]  /*578e0*/  IMAD.WIDE R10, R14.reuse, 0x2, R56 ;  /* 0x000000020e0a7825 */ /* 0x040fe200078e0238 */
[----:B------:R0:W-:Y:S01]  /*578f0*/  @P2 STG.E.U16 desc[UR66][R8.64], R12 ;  /* 0x0000000c08002986 */ /* 0x0001e2000c101542 */
[----:B------:R-:W1:Y:S01]  /*57900*/  LDCU UR20, c[0x0][0x398] ;  /* 0x00007300ff1477ac */ /* 0x000e620008000800 */
[----:B------:R-:W1:Y:S01]  /*57910*/  LDCU UR26, c[0x0][0x398] ;  /* 0x00007300ff1a77ac */ /* 0x000e620008000800 */
[----:B------:R-:W1:Y:S01]  /*57920*/  LDCU UR28, c[0x0][0x398] ;  /* 0x00007300ff1c77ac */ /* 0x000e620008000800 */
[----:B------:R-:W1:Y:S01]  /*57930*/  LDCU UR60, c[0x0][0x398] ;  /* 0x00007300ff3c77ac */ /* 0x000e620008000800 */
[----:B------:R1:W-:Y:S01]  /*57940*/  @P6 STG.E.U16 desc[UR66][R10.64], R61 ;  /* 0x0000003d0a006986 */ /* 0x0003e2000c101542 */
[----:B0-----:R-:W-:Y:S01]  /*57950*/  PRMT R12, R61, 0x7632, R12 ;  /* 0x000076323d0c7816 */ /* 0x001fe2000000000c */
[----:B------:R-:W0:Y:S02]  /*57960*/  LDCU UR62, c[0x0][0x398] ;  /* 0x00007300ff3e77ac */ /* 0x000e240008000800 */
[----:B-1----:R-:W4:Y:S01]  /*57970*/  LDL.LU R61, [R1+0x218] ;  /* 0x00021800013d7983 */ /* 0x002f220000300800 */
[----:B------:R-:W-:Y:S01]  /*57980*/  ISETP.LT.AND P2, PT, R39, UR5, !P4 ;  /* 0x0000000527007c0c */ /* 0x000fe2000e741270 */
[C---:B------:R-:W-:Y:S01]  /*57990*/  IMAD.WIDE R8, R14.reuse, 0x2, R54 ;  /* 0x000000020e087825 */ /* 0x040fe200078e0236 */
[----:B------:R-:W-:Y:S01]  /*579a0*/  ISETP.LT.AND P6, PT, R35, UR24, !P4 ;  /* 0x0000001823007c0c */ /* 0x000fe2000e7c1270 */
[----:B------:R-:W4:Y:S01]  /*579b0*/  LDL.LU R24, [R1+0x228] ;  /* 0x0002280001187983 */ /* 0x000f220000300800 */
[----:B------:R-:W1:Y:S01]  /*579c0*/  LDCU UR5, c[0x0][0x398] ;  /* 0x00007300ff0577ac */ /* 0x000e620008000800 */
[----:B------:R-:W-:-:S02]  /*579d0*/  IMAD.WIDE R10, R14, 0x2, R52 ;  /* 0x000000020e0a7825 */ /* 0x000fc400078e0234 */
[----:B------:R0:W-:Y:S01]  /*579e0*/  @P0 STG.E.U16 desc[UR66][R8.64], R12 ;  /* 0x0000000c08000986 */ /* 0x0001e2000c101542 */
[----:B------:R-:W1:Y:S01]  /*579f0*/  LDCU UR24, c[0x0][0x398] ;  /* 0x00007300ff1877ac */ /* 0x000e620008000800 */
[----:B---3--:R-:W-:-:S04]  /*57a00*/  PRMT R15, R25, 0x7632, R15 ;  /* 0x00007632190f7816 */ /* 0x008fc8000000000f */
[----:B------:R3:W-:Y:S01]  /*57a10*/  @P2 STG.E.U16 desc[UR66][R10.64], R25 ;  /* 0x000000190a002986 */ /* 0x0007e2000c101542 */
[----:B0-----:R-:W-:-:S03]  /*57a20*/  IMAD.WIDE R8, R14, 0x2, R50 ;  /* 0x000000020e087825 */ /* 0x001fc600078e0232 */
[----:B---3--:R-:W3:Y:S01]  /*57a30*/  LDL.LU R25, [R1+0x238] ;  /* 0x0002380001197983 */ /* 0x008ee20000300800 */
[----:B------:R-:W-:-:S03]  /*57a40*/  IMAD.WIDE R10, R14, 0x2, R48 ;  /* 0x000000020e0a7825 */ /* 0x000fc600078e0230 */
[----:B------:R0:W-:Y:S01]  /*57a50*/  @P6 STG.E.U16 desc[UR66][R8.64], R15 ;  /* 0x0000000f08006986 */ /* 0x0001e2000c101542 */
[----:B------:R-:W-:Y:S01]  /*57a60*/  ISETP.LT.AND P4, PT, R33, UR22, !P4 ;  /* 0x0000001621007c0c */ /* 0x000fe2000e781270 */
[----:B------:R-:W1:Y:S01]  /*57a70*/  LDCU UR22, c[0x0][0x398] ;  /* 0x00007300ff1677ac */ /* 0x000e620008000800 */
[----:B--2---:R-:W-:Y:S01]  /*57a80*/  ISETP.GE.AND P0, PT, R13, UR71, PT ;  /* 0x000000470d007c0c */ /* 0x004fe2000bf06270 */
[----:B------:R-:W-:-:S04]  /*57a90*/  IMAD.WIDE R12, R14, 0x2, R6 ;  /* 0x000000020e0c7825 */ /* 0x000fc800078e0206 */
[----:B0-----:R-:W-:Y:S01]  /*57aa0*/  IMAD.WIDE R8, R14, 0x2, R4 ;  /* 0x000000020e087825 */ /* 0x001fe200078e0204 */
[----:B----4-:R-:W-:Y:S01]  /*57ab0*/  PRMT R16, R29, 0x7632, R16 ;  /* 0x000076321d107816 */ /* 0x010fe20000000010 */
[----:B------:R0:W-:Y:S04]  /*57ac0*/  @P3 STG.E.U16 desc[UR66][R10.64], R29 ;  /* 0x0000001d0a003986 */ /* 0x0001e8000c101542 */
[----:B0-----:R-:W2:Y:S04]  /*57ad0*/  LDL.LU R29, [R1+0x1e8] ;  /* 0x0001e800011d7983 */ /* 0x001ea80000300800 */
[----:B------:R0:W-:Y:S02]  /*57ae0*/  @P1 STG.E.U16 desc[UR66][R12.64], R16 ;  /* 0x000000100c001986 */ /* 0x0001e4000c101542 */
[----:B0-----:R-:W-:-:S02]  /*57af0*/  PRMT R12, R61, 0x7632, R12 ;  /* 0x000076323d0c7816 */ /* 0x001fc4000000000c */
[----:B------:R0:W-:Y:S04]  /*57b00*/  @P4 STG.E.U16 desc[UR66][R8.64], R61 ;  /* 0x0000003d08004986 */ /* 0x0001e8000c101542 */
[----:B0-----:R-:W4:Y:S01]  /*57b10*/  LDL.LU R61, [R1+0x168] ;  /* 0x00016800013d7983 */ /* 0x001f220000300800 */
[----:B------:R-:W-:Y:S01]  /*57b20*/  ISETP.LT.AND P1, PT, R59, UR38, !P0 ;  /* 0x000000263b007c0c */ /* 0x000fe2000c721270 */
        /* <DEDUP_REMOVED lines=8> */
[----:B------:R-:W1:Y:S03]  /*57bb0*/  LDCU UR38, c[0x0][0x398] ;  /* 0x00007300ff2677ac */ /* 0x000e660008000800 */
[----:B------:R0:W-:Y:S01]  /*57bc0*/  @P1 STG.E.U16 desc[UR66][R8.64], R24 ;  /* 0x0000001808001986 */ /* 0x0001e2000c101542 */
[----:B------:R-:W-:Y:S01]  /*57bd0*/  ISETP.LT.AND P2, PT, R38, UR68, !P0 ;  /* 0x0000004426007c0c */ /* 0x000fe2000c741270 */
[----:B------:R-:W1:Y:S01]  /*57be0*/  LDCU.64 UR68, c[0x0][0x398] ;  /* 0x00007300ff4477ac */ /* 0x000e620008000a00 */
[----:B---3--:R-:W-:-:S02]  /*57bf0*/  PRMT R13, R25, 0x7632, R13 ;  /* 0x00007632190d7816 */ /* 0x008fc4000000000d */
[----:B------:R-:W-:Y:S01]  /*57c00*/  ISETP.LT.AND P6, PT, R58, UR32, !P0 ;  /* 0x000000203a007c0c */ /* 0x000fe2000c7c1270 */
[----:B------:R-:W-:Y:S01]  /*57c10*/  VIADD R16, R60, 0x27 ;  /* 0x000000273c107836 */ /* 0x000fe20000000000 */
[----:B0-----:R-:W-:Y:S01]  /*57c20*/  PRMT R12, R24, 0x7632, R12 ;  /* 0x00007632180c7816 */ /* 0x001fe2000000000c */
[C---:B------:R-:W-:Y:S01]  /*57c30*/  IMAD.WIDE R10, R15.reuse, 0x2, R54 ;  /* 0x000000020f0a7825 */ /* 0x040fe200078e0236 */
[----:B------:R-:W0:Y:S01]  /*57c40*/  LDCU UR30, c[0x0][0x398] ;  /* 0x00007300ff1e77ac */ /* 0x000e220008000800 */
[----:B------:R-:W3:Y:S02]  /*57c50*/  LDL.LU R24, [R1+0x1cc] ;  /* 0x0001cc0001187983 */ /* 0x000ee40000300800 */
[----:B------:R-:W-:Y:S01]  /*57c60*/  IMAD.WIDE R8, R15, 0x2, R52 ;  /* 0x000000020f087825 */ /* 0x000fe200078e0234 */
[----:B------:R-:W-:Y:S02]  /*57c70*/  ISETP.LT.AND P1, PT, R34, UR12, !P0 ;  /* 0x0000000c22007c0c */ /* 0x000fe4000c721270 */
[----:B--2---:R-:W-:Y:S01]  /*57c80*/  PRMT R14, R29, 0x7632, R14 ;  /* 0x000076321d0e7816 */ /* 0x004fe2000000000e */
[----:B------:R2:W-:Y:S01]  /*57c90*/  @P3 STG.E.U16 desc[UR66][R10.64], R12 ;  /* 0x0000000c0a003986 */ /* 0x0005e2000c101542 */
[----:B------:R-:W-:Y:S01]  /*57ca0*/  UMOV UR50, UR76 ;  /* 0x0000004c00327c82 */ /* 0x000fe20008000000 */
[----:B------:R-:W0:Y:S02]  /*57cb0*/  LDCU UR36, c[0x0][0x398] ;  /* 0x00007300ff2477ac */ /* 0x000e240008000800 */
[----:B------:R1:W-:Y:S01]  /*57cc0*/  @P5 STG.E.U16 desc[UR66][R8.64], R25 ;  /* 0x0000001908005986 */ /* 0x0003e2000c101542 */
[----:B------:R-:W0:Y:S01]  /*57cd0*/  LDCU UR32, c[0x0][0x398] ;  /* 0x00007300ff2077ac */ /* 0x000e220008000800 */
[----:B------:R-:W0:Y:S01]  /*57ce0*/  LDCU UR6, c[0x0][0x398] ;  /* 0x00007300ff0677ac */ /* 0x000e220008000800 */
[C---:B--2---:R-:W-:Y:S01]  /*57cf0*/  IMAD.WIDE R10, R15.reuse, 0x2, R50 ;  /* 0x000000020f0a7825 */ /* 0x044fe200078e0232 */
[----:B------:R-:W2:Y:S01]  /*57d00*/  LDCU UR12, c[0x0][0x398] ;  /* 0x00007300ff0c77ac */ /* 0x000ea20008000800 */
[----:B-1----:R-:W2:Y:S02]  /*57d10*/  LDL.LU R25, [R1+0x1fc] ;  /* 0x0001fc0001197983 */ /* 0x002ea40000300800 */
[----:B------:R-:W-:-:S02]  /*57d20*/  IMAD.WIDE R8, R15, 0x2, R48 ;  /* 0x000000020f087825 */ /* 0x000fc400078e0230 */
[----:B------:R-:W-:Y:S04]  /*57d30*/  @P4 STG.E.U16 desc[UR66][R10.64], R13 ;  /* 0x0000000d0a004986 */ /* 0x000fe8000c101542 */
[----:B------:R1:W-:Y:S01]  /*57d40*/  @P2 STG.E.U16 desc[UR66][R8.64], R29 ;  /* 0x0000001d08002986 */ /* 0x0003e2000c101542 */
[----:B------:R-:W-:Y:S01]  /*57d50*/  ISETP.LT.AND P0, PT, R33, UR34, !P0 ;  /* 0x0000002221007c0c */ /* 0x000fe2000c701270 */
[----:B------:R-:W-:Y:S01]  /*57d60*/  VIADD R12, R60, 0x26 ;  /* 0x000000263c0c7836 */ /* 0x000fe20000000000 */
[----:B------:R-:W0:Y:S01]  /*57d70*/  LDCU UR34, c[0x0][0x398] ;  /* 0x00007300ff2277ac */ /* 0x000e220008000800 */
[----:B-1----:R-:W2:Y:S03]  /*57d80*/  LDL.LU R29, [R1+0x20c] ;  /* 0x00020c00011d7983 */ /* 0x002ea60000300800 */
[----:B------:R-:W-:Y:S01]  /*57d90*/  ISETP.GE.AND P3, PT, R12, UR69, PT ;  /* 0x000000450c007c0c */ /* 0x000fe2000bf66270 */
[----:B------:R-:W-:-:S04]  /*57da0*/  IMAD.WIDE R10, R15, 0x2, R6 ;  /* 0x000000020f0a7825 */ /* 0x000fc800078e0206 */
[----:B------:R-:W-:Y:S01]  /*57db0*/  IMAD.WIDE R12, R15, 0x2, R4 ;  /* 0x000000020f0c7825 */ /* 0x000fe200078e0204 */
[----:B------:R-:W-:Y:S04]  /*57dc0*/  @P1 STG.E.U16 desc[UR66][R10.64], R14 ;  /* 0x0000000e0a001986 */ /* 0x000fe8000c101542 */
[----:B----4-:R1:W-:Y:S02]  /*57dd0*/  @P0 STG.E.U16 desc[UR66][R12.64], R61 ;  /* 0x0000003d0c000986 */ /* 0x0103e4000c101542 */
[----:B-1----:R-:W-:Y:S02]  /*57de0*/  PRMT R12, R61, 0x7632, R12 ;  /* 0x000076323d0c7816 */ /* 0x002fe4000000000c */
[----:B------:R-:W4:Y:S01]  /*57df0*/  LDL.LU R61, [R1+0x21c] ;  /* 0x00021c00013d7983 */ /* 0x000f220000300800 */
[----:B------:R-:W-:Y:S01]  /*57e00*/  ISETP.LT.AND P1, PT, R59, UR56, !P3 ;  /* 0x000000383b007c0c */ /* 0x000fe2000df21270 */
[----:B------:R-:W-:-:S02]  /*57e10*/  VIADD R14, R15, UR44 ;  /* 0x0000002c0f0e7c36 */ /* 0x000fc40008000000 */
[----:B------:R-:W-:-:S04]  /*57e20*/  IMAD.WIDE R8, R15, 0x2, R2 ;  /* 0x000000020f087825 */ /* 0x000fc800078e0202 */
[----:B------:R-:W-:Y:S01]  /*57e30*/  IMAD.WIDE R10, R14, 0x2, R56 ;  /* 0x000000020e0a7825 */ /* 0x000fe200078e0238 */
[----:B------:R-:W-:Y:S01]  /*57e40*/  ISETP.LT.AND P5, PT, R38, UR74, !P3 ;  /* 0x0000004a26007c0c */ /* 0x000fe2000dfa1270 */
[----:B------:R-:W-:Y:S01]  /*57e50*/  UMOV UR56, UR75 ;  /* 0x0000004b00387c82 */ /* 0x000fe20008000000 */
[----:B------:R-:W-:Y:S01]  /*57e60*/  ISETP.LT.AND P0, PT, R0, UR54, !P3 ;  /* 0x0000003600007c0c */ /* 0x000fe2000df01270 */
[----:B------:R1:W-:Y:S01]  /*57e70*/  @P6 STG.E.U16 desc[UR66][R8.64], R12 ;  /* 0x0000000c08006986 */ /* 0x0003e2000c101542 */
[----:B------:R-:W0:Y:S03]  /*57e80*/  LDCU.64 UR74, c[0x0][0x398] ;  /* 0x00007300ff4a77ac */ /* 0x000e260008000a00 */
[----:B---3--:R3:W-:Y:S01]  /*57e90*/  @P1 STG.E.U16 desc[UR66][R10.64], R24 ;  /* 0x000000180a001986 */ /* 0x0087e2000c101542 */
[----:B------:R-:W-:Y:S02]  /*57ea0*/  ISETP.LT.AND P1, PT, R39, UR42, !P3 ;  /* 0x0000002a27007c0c */ /* 0x000fe4000df21270 */
[----:B------:R-:W-:-:S02]  /*57eb0*/  PRMT R13, R24, 0x7632, R13 ;  /* 0x00007632180d7816 */ /* 0x000fc4000000000d */
[----:B------:R-:W-:Y:S02]  /*57ec0*/  ISETP.LT.AND P2, PT, R58, UR48, !P3 ;  /* 0x000000303a007c0c */ /* 0x000fe4000df41270 */
[----:B------:R-:W-:Y:S01]  /*57ed0*/  ISETP.LT.AND P4, PT, R33, UR52, !P3 ;  /* 0x0000003421007c0c */ /* 0x000fe2000df81270 */
[----:B-1----:R-:W-:Y:S01]  /*57ee0*/  IMAD.WIDE R8, R14, 0x2, R54 ;  /* 0x000000020e087825 */ /* 0x002fe200078e0236 */
[----:B------:R-:W-:Y:S01]  /*57ef0*/  ISETP.LT.AND P6, PT, R34, UR8, !P3 ;  /* 0x0000000822007c0c */ /* 0x000fe2000dfc1270 */
[----:B------:R-:W-:Y:S01]  /*57f00*/  UMOV UR44, UR77 ;  /* 0x0000004d002c7c82 */ /* 0x000fe20008000000 */
[----:B------:R-:W1:Y:S01]  /*57f10*/  LDCU UR42, c[0x0][0x398] ;  /* 0x00007300ff2a77ac */ /* 0x000e620008000800 */
[----:B---3--:R-:W3:Y:S01]  /*57f20*/  LDL.LU R24, [R1+0x22c] ;  /* 0x00022c0001187983 */ /* 0x008ee20000300800 */
[----:B------:R-:W-:Y:S01]  /*57f30*/  IMAD.WIDE R10, R14, 0x2, R52 ;  /* 0x000000020e0a7825 */ /* 0x000fe200078e0234 */
[----:B------:R-:W-:Y:S01]  /*57f40*/  ISETP.LT.AND P3, PT, R35, UR40, !P3 ;  /* 0x0000002823007c0c */ /* 0x000fe2000df61270 */
[----:B------:R-:W0:Y:S01]  /*57f50*/  LDCU.64 UR76, c[0x0][0x398] ;  /* 0x00007300ff4c77ac */ /* 0x000e220008000a00 */
[----:B------:R1:W-:Y:S01]  /*57f60*/  @P0 STG.E.U16 desc[UR66][R8.64], R13 ;  /* 0x0000000d08000986 */ /* 0x0003e2000c101542 */
[C---:B------:R-:W-:Y:S01]  /*57f70*/  VIADD R12, R60.reuse, 0x4e ;  /* 0x0000004e3c0c7836 */ /* 0x040fe20000000000 */
[----:B------:R-:W0:Y:S01]  /*57f80*/  LDCU UR40, c[0x0][0x3b8] ;  /* 0x00007700ff2877ac */ /* 0x000e220008000800 */
[----:B------:R-:W0:Y:S01]  /*57f90*/  LDCU UR8, c[0x0][0x398] ;  /* 0x00007300ff0877ac */ /* 0x000e220008000800 */
[----:B------:R-:W0:Y:S01]  /*57fa0*/  LDCU UR54, c[0x0][0x398] ;  /* 0x00007300ff3677ac */ /* 0x000e220008000800 */
[----:B-1----:R-:W-:Y:S01]  /*57fb0*/  VIADD R8, R60, 0x41 ;  /* 0x000000413c087836 */ /* 0x002fe20000000000 */
[----:B------:R-:W-:Y:S01]  /*57fc0*/  ISETP.GE.AND P0, PT, R12, UR73, PT ;  /* 0x000000490c007c0c */ /* 0x000fe2000bf06270 */
[----:B------:R-:W-:Y:S01]  /*57fd0*/  IMAD.WIDE R12, R14, 0x2, R6 ;  /* 0x000000020e0c7825 */ /* 0x000fe200078e0206 */
[----:B--2---:R1:W-:Y:S01]  /*57fe0*/  @P1 STG.E.U16 desc[UR66][R10.64], R25 ;  /* 0x000000190a001986 */ /* 0x0043e2000c101542 */
[----:B------:R-:W-:-:S02]  /*57ff0*/  PRMT R15, R25, 0x7632, R15 ;  /* 0x00007632190f7816 */ /* 0x000fc4000000000f */
[----:B0-----:R-:W-:Y:S01]  /*58000*/  ISETP.GE.AND P1, PT, R8, UR75, PT ;  /* 0x0000004b08007c0c */ /* 0x001fe2000bf26270 */
[C---:B------:R-:W-:Y:S01]  /*58010*/  IMAD.WIDE R8, R14.reuse, 0x2, R50 ;  /* 0x000000020e087825 */ /* 0x040fe200078e0232 */
[----:B-1----:R-:W2:Y:S03]  /*58020*/  LDL.LU R25, [R1+0x23c] ;  /* 0x00023c0001197983 */ /* 0x002ea60000300800 */
[----:B------:R-:W-:Y:S01]  /*58030*/  IMAD.WIDE R10, R14, 0x2, R48 ;  /* 0x000000020e0a7825 */ /* 0x000fe200078e0230 */
[----:B------:R-:W-:Y:S01]  /*58040*/  @P3 STG.E.U16 desc[UR66][R8.64], R15 ;  /* 0x0000000f08003986 */ /* 0x000fe2000c101542 */
[----:B------:R-:W-:-:S03]  /*58050*/  PRMT R17, R29, 0x7632, R17 ;  /* 0x000076321d117816 */ /* 0x000fc60000000011 */
[----:B------:R0:W-:Y:S04]  /*58060*/  @P5 STG.E.U16 desc[UR66][R10.64], R29 ;  /* 0x0000001d0a005986 */ /* 0x0001e8000c101542 */
[----:B0-----:R-:W2:Y:S01]  /*58070*/  LDL.LU R29, [R1+0x1ec] ;  /* 0x0001ec00011d7983 */ /* 0x001ea20000300800 */
[----:B------:R-:W-:-:S03]  /*58080*/  IMAD.WIDE R8, R14, 0x2, R4 ;  /* 0x000000020e087825 */ /* 0x000fc600078e0204 */
[----:B------:R0:W-:Y:S04]  /*58090*/  @P6 STG.E.U16 desc[UR66][R12.64], R17 ;  /* 0x000000110c006986 */ /* 0x0001e8000c101542 */
[----:B----4-:R1:W-:Y:S01]  /*580a0*/  @P4 STG.E.U16 desc[UR66][R8.64], R61 ;  /* 0x0000003d08004986 */ /* 0x0103e2000c101542 */
[----:B0-----:R-:W-:-:S03]  /*580b0*/  PRMT R12, R61, 0x7632, R12 ;  /* 0x000076323d0c7816 */ /* 0x001fc6000000000c */
[----:B-1----:R-:W4:Y:S01]  /*580c0*/  LDL.LU R61, [R1+0x16c] ;  /* 0x00016c00013d7983 */ /* 0x002f220000300800 */
[----:B------:R-:W-:Y:S01]  /*580d0*/  ISETP.GE.AND P3, PT, R16, UR77, PT ;  /* 0x0000004d10007c0c */ /* 0x000fe2000bf66270 */
[----:B------:R-:W-:-:S03]  /*580e0*/  IMAD.WIDE R10, R14, 0x2, R2 ;  /* 0x000000020e0a7825 */ /* 0x000fc600078e0202 */
[----:B------:R-:W-:Y:S01]  /*580f0*/  ISETP.LT.AND P6, PT, R59, UR36, !P3 ;  /* 0x000000243b007c0c */ /* 0x000fe2000dfc1270 */
[----:B------:R-:W-:Y:S01]  /*58100*/  VIADD R14, R14, UR40 ;  /* 0x000000280e0e7c36 */ /* 0x000fe20008000000 */
[----:B------:R-:W-:Y:S01]  /*58110*/  ISETP.LT.AND P5, PT, R0, UR34, !P3 ;  /* 0x0000002200007c0c */ /* 0x000fe2000dfa1270 */
[----:B------:R0:W-:Y:S01]  /*58120*/  @P2 STG.E.U16 desc[UR66][R10.64], R12 ;  /* 0x0000000c0a002986 */ /* 0x0001e2000c101542 */
[----:B------:R-:W-:Y:S01]  /*58130*/  ISETP.LT.AND P2, PT, R39, UR8, !P3 ;  /* 0x0000000827007c0c */ /* 0x000fe2000df41270 */
[----:B------:R-:W-:Y:S01]  /*58140*/  IMAD.WIDE R8, R14, 0x2, R56 ;  /* 0x000000020e087825 */ /* 0x000fe200078e0238 */
[----:B------:R-:W-:Y:S01]  /*58150*/  UMOV UR48, UR72 ;  /* 0x0000004800307c82 */ /* 0x000fe20008000000 */
[----:B------:R-:W1:Y:S01]  /*58160*/  LDCU.64 UR72, c[0x0][0x398] ;  /* 0x00007300ff4877ac */ /* 0x000e620008000a00 */
[----:B------:R-:W-:Y:S01]  /*58170*/  ISETP.LT.AND P4, PT, R38, UR70, !P3 ;  /* 0x0000004626007c0c */ /* 0x000fe2000df81270 */
[----:B------:R-:W1:Y:S04]  /*58180*/  LDCU UR34, c[0x0][0x398] ;  /* 0x00007300ff2277ac */ /* 0x000e680008000800 */
[----:B---3--:R3:W-:Y:S01]  /*58190*/  @P6 STG.E.U16 desc[UR66][R8.64], R24 ;  /* 0x0000001808006986 */ /* 0x0087e2000c101542 */
[----:B0-----:R-:W-:Y:S01]  /*581a0*/  PRMT R12, R24, 0x7632, R12 ;  /* 0x00007632180c7816 */ /* 0x001fe2000000000c */
[C---:B------:R-:W-:Y:S01]  /*581b0*/  IMAD.WIDE R10, R14.reuse, 0x2, R54 ;  /* 0x000000020e0a7825 */ /* 0x040fe200078e0236 */
[----:B------:R-:W-:Y:S01]  /*581c0*/  ISETP.LT.AND P6, PT, R35, UR38, !P3 ;  /* 0x0000002623007c0c */ /* 0x000fe2000dfc1270 */
[----:B------:R-:W0:Y:S01]  /*581d0*/  LDCU UR8, c[0x0][0x398] ;  /* 0x00007300ff0877ac */ /* 0x000e220008000800 */
[----:B------:R-:W0:Y:S01]  /*581e0*/  LDCU UR36, c[0x0][0x398] ;  /* 0x00007300ff2477ac */ /* 0x000e220008000800 */
[----:B---3--:R-:W3:Y:S01]  /*581f0*/  LDL.LU R24, [R1+0x260] ;  /* 0x0002600001187983 */ /* 0x008ee20000300800 */
[----:B------:R-:W-:Y:S01]  /*58200*/  IMAD.WIDE R8, R14, 0x2, R52 ;  /* 0x000000020e087825 */ /* 0x000fe200078e0234 */
[----:B------:R-:W0:Y:S02]  /*58210*/  LDCU UR38, c[0x0][0x3b8] ;  /* 0x00007700ff2677ac */ /* 0x000e240008000800 */
[----:B------:R1:W-:Y:S01]  /*58220*/  @P5 STG.E.U16 desc[UR66][R10.64], R12 ;  /* 0x0000000c0a005986 */ /* 0x0003e2000c101542 */
[----:B------:R-:W0:Y:S01]  /*58230*/  LDCU UR40, c[0x0][0x398] ;  /* 0x00007300ff2877ac */ /* 0x000e220008000800 */
[----:B-1----:R-:W-:-:S02]  /*58240*/  VIADD R12, R60, 0x28 ;  /* 0x000000283c0c7836 */ /* 0x002fc40000000000 */
[----:B------:R-:W-:Y:S01]  /*58250*/  IMAD.WIDE R10, R14, 0x2, R50 ;  /* 0x000000020e0a7825 */ /* 0x000fe200078e0232 */
[----:B------:R-:W-:Y:S01]  /*58260*/  ISETP.LT.AND P5, PT, R34, UR34, !P3 ;  /* 0x0000002222007c0c */ /* 0x000fe2000dfa1270 */
[----:B------:R-:W1:Y:S01]  /*58270*/  LDCU UR34, c[0x0][0x398] ;  /* 0x00007300ff2277ac */ /* 0x000e620008000800 */
[----:B--2---:R-:W-:Y:S01]  /*58280*/  PRMT R13, R25, 0x7632, R13 ;  /* 0x00007632190d7816 */ /* 0x004fe2000000000d */
[----:B------:R2:W-:Y:S01]  /*58290*/  @P2 STG.E.U16 desc[UR66][R8.64], R25 ;  /* 0x0000001908002986 */ /* 0x0005e2000c101542 */
[----:B------:R-:W-:-:S03]  /*582a0*/  ISETP.GE.AND P2, PT, R12, UR73, PT ;  /* 0x000000490c007c0c */ /* 0x000fc6000bf46270 */
[----:B--2---:R-:W2:Y:S01]  /*582b0*/  LDL.LU R25, [R1+0x270] ;  /* 0x0002700001197983 */ /* 0x004ea20000300800 */
[----:B------:R-:W-:-:S03]  /*582c0*/  IMAD.WIDE R8, R14, 0x2, R48 ;  /* 0x000000020e087825 */ /* 0x000fc600078e0230 */
[----:B------:R-:W-:Y:S01]  /*582d0*/  @P6 STG.E.U16 desc[UR66][R10.64], R13 ;  /* 0x0000000d0a006986 */ /* 0x000fe2000c101542 */
[----:B------:R-:W-:-:S03]  /*582e0*/  PRMT R12, R29, 0x7632, R12 ;  /* 0x000076321d0c7816 */ /* 0x000fc6000000000c */
[----:B------:R1:W-:Y:S01]  /*582f0*/  @P4 STG.E.U16 desc[UR66][R8.64], R29 ;  /* 0x0000001d08004986 */ /* 0x0003e2000c101542 */
[----:B0-----:R-:W-:Y:S01]  /*58300*/  ISETP.LT.AND P6, PT, R33, UR8, !P3 ;  /* 0x0000000821007c0c */ /* 0x001fe2000dfc1270 */
[----:B------:R-:W-:Y:S02]  /*58310*/  UMOV UR52, UR71 ;  /* 0x0000004700347c82 */ /* 0x000fe40008000000 */
[----:B-1----:R-:W2:Y:S01]  /*58320*/  LDL.LU R29, [R1+0x290] ;  /* 0x00029000011d7983 */ /* 0x002ea20000300800 */
[----:B------:R-:W-:-:S04]  /*58330*/  IMAD.WIDE R10, R14, 0x2, R6 ;  /* 0x000000020e0a7825 */ /* 0x000fc800078e0206 */
[----:B------:R-:W-:Y:S01]  /*58340*/  IMAD.WIDE R8, R14, 0x2, R4 ;  /* 0x000000020e087825 */ /* 0x000fe200078e0204 */
[----:B------:R0:W-:Y:S01]  /*58350*/  @P5 STG.E.U16 desc[UR66][R10.64], R12 ;  /* 0x0000000c0a005986 */ /* 0x0001e2000c101542 */
[----:B------:R-:W-:Y:S01]  /*58360*/  ISETP.LT.AND P3, PT, R58, UR36, !P3 ;  /* 0x000000243a007c0c */ /* 0x000fe2000df61270 */
[----:B------:R-:W1:Y:S02]  /*58370*/  LDCU UR36, c[0x0][0x398] ;  /* 0x00007300ff2477ac */ /* 0x000e640008000800 */
[----:B----4-:R4:W-:Y:S01]  /*58380*/  @P6 STG.E.U16 desc[UR66][R8.64], R61 ;  /* 0x0000003d08006986 */ /* 0x0109e2000c101542 */
[----:B------:R-:W-:Y:S01]  /*58390*/  ISETP.LT.AND P4, PT, R0, UR32, !P2 ;  /* 0x0000002000007c0c */ /* 0x000fe2000d781270 */
[----:B------:R-:W1:Y:S01]  /*583a0*/  LDCU UR32, c[0x0][0x398] ;  /* 0x00007300ff2077ac */ /* 0x000e620008000800 */
[----:B------:R-:W1:Y:S01]  /*583b0*/  LDCU.64 UR70, c[0x0][0x398] ;  /* 0x00007300ff4677ac */ /* 0x000e620008000a00 */
[----:B0-----:R-:W-:Y:S01]  /*583c0*/  PRMT R12, R61, 0x7632, R12 ;  /* 0x000076323d0c7816 */ /* 0x001fe2000000000c */
[----:B------:R-:W0:Y:S01]  /*583d0*/  LDCU UR8, c[0x0][0x398] ;  /* 0x00007300ff0877ac */ /* 0x000e220008000800 */
[----:B----4-:R-:W4:Y:S01]  /*583e0*/  LDL.LU R61, [R1+0x280] ;  /* 0x00028000013d7983 */ /* 0x010f220000300800 */
[----:B------:R-:W-:Y:S01]  /*583f0*/  ISETP.LT.AND P5, PT, R59, UR34, !P2 ;  /* 0x000000223b007c0c */ /* 0x000fe2000d7a1270 */
[----:B------:R-:W-:-:S04]  /*58400*/  IMAD.WIDE R10, R14, 0x2, R2 ;  /* 0x000000020e0a7825 */ /* 0x000fc800078e0202 */
[----:B------:R-:W-:Y:S01]  /*58410*/  VIADD R8, R14, UR38 ;  /* 0x000000260e087c36 */ /* 0x000fe20008000000 */
[----:B------:R0:W-:Y:S01]  /*58420*/  @P3 STG.E.U16 desc[UR66][R10.64], R12 ;  /* 0x0000000c0a003986 */ /* 0x0001e2000c101542 */
[----:B------:R-:W-:Y:S01]  /*58430*/  ISETP.LT.AND P6, PT, R39, UR40, !P2 ;  /* 0x0000002827007c0c */ /* 0x000fe2000d7c1270 */
[----:B------:R-:W1:Y:S01]  /*58440*/  LDCU UR40, c[0x0][0x398] ;  /* 0x00007300ff2877ac */ /* 0x000e620008000800 */
[----:B------:R-:W-:Y:S01]  /*58450*/  ISETP.LT.AND P3, PT, R35, UR30, !P2 ;  /* 0x0000001e23007c0c */ /* 0x000fe2000d761270 */
[----:B------:R-:W1:Y:S01]  /*58460*/  LDCU UR30, c[0x0][0x398] ;  /* 0x00007300ff1e77ac */ /* 0x000e620008000800 */
[----:B------:R-:W1:Y:S01]  /*58470*/  LDCU UR38, c[0x0][0x3b8] ;  /* 0x00007700ff2677ac */ /* 0x000e620008000800 */
[----:B0-----:R-:W-:Y:S01]  /*58480*/  IMAD.WIDE R10, R8, 0x2, R56 ;  /* 0x00000002080a7825 */ /* 0x001fe200078e0238 */
[----:B---3--:R-:W-:Y:S01]  /*58490*/  PRMT R9, R24, 0x7632, R9 ;  /* 0x0000763218097816 */ /* 0x008fe20000000009 */
[----:B------:R-:W0:Y:S03]  /*584a0*/  LDCU UR34, c[0x0][0x398] ;  /* 0x00007300ff2277ac */ /* 0x000e260008000800 */
[----:B------:R3:W-:Y:S01]  /*584b0*/  @P5 STG.E.U16 desc[UR66][R10.64], R24 ;  /* 0x000000180a005986 */ /* 0x0007e2000c101542 */
[----:B------:R-:W-:Y:S01]  /*584c0*/  IMAD.WIDE R12, R8, 0x2, R54 ;  /* 0x00000002080c7825 */ /* 0x000fe200078e0236 */
[----:B------:R-:W-:Y:S01]  /*584d0*/  ISETP.LT.AND P5, PT, R38, UR68, !P2 ;  /* 0x0000004426007c0c */ /* 0x000fe2000d7a1270 */
[----:B------:R-:W0:Y:S03]  /*584e0*/  LDCU.64 UR68, c[0x0][0x398] ;  /* 0x00007300ff4477ac */ /* 0x000e260008000a00 */
[----:B------:R1:W-:Y:S04]  /*584f0*/  @P4 STG.E.U16 desc[UR66][R12.64], R9 ;  /* 0x000000090c004986 */ /* 0x0003e8000c101542 */
[----:B---3--:R-:W3:Y:S01]  /*58500*/  LDL.LU R24, [R1+0x2a0] ;  /* 0x0002a00001187983 */ /* 0x008ee20000300800 */
[----:B------:R-:W-:-:S04]  /*58510*/  IMAD.WIDE R10, R8, 0x2, R52 ;  /* 0x00000002080a7825 */ /* 0x000fc800078e0234 */
[----:B-1----:R-:W-:Y:S01]  /*58520*/  IMAD.WIDE R12, R8, 0x2, R50 ;  /* 0x00000002080c7825 */ /* 0x002fe200078e0232 */
[----:B------:R-:W-:Y:S01]  /*58530*/  ISETP.LT.AND P4, PT, R34, UR32, !P2 ;  /* 0x0000002022007c0c */ /* 0x000fe2000d781270 */
[----:B------:R-:W1:Y:S01]  /*58540*/  LDCU UR32, c[0x0][0x398] ;  /* 0x00007300ff2077ac */ /* 0x000e620008000800 */
[----:B--2---:R-:W-:Y:S01]  /*58550*/  PRMT R9, R25, 0x7632, R9 ;  /* 0x0000763219097816 */ /* 0x004fe20000000009 */
[----:B------:R2:W-:Y:S04]  /*58560*/  @P6 STG.E.U16 desc[UR66][R10.64], R25 ;  /* 0x000000190a006986 */ /* 0x0005e8000c101542 */
[----:B------:R0:W-:Y:S04]  /*58570*/  @P3 STG.E.U16 desc[UR66][R12.64], R9 ;  /* 0x000000090c003986 */ /* 0x0001e8000c101542 */
[----:B--2---:R-:W2:Y:S01]  /*58580*/  LDL.LU R25, [R1+0x2b0] ;  /* 0x0002b00001197983 */ /* 0x004ea20000300800 */
[----:B0-----:R-:W-:Y:S01]  /*58590*/  IMAD.WIDE R12, R8, 0x2, R48 ;  /* 0x00000002080c7825 */ /* 0x001fe200078e0230 */
[----:B------:R-:W-:-:S04]  /*585a0*/  PRMT R9, R29, 0x7632, R9 ;  /* 0x000076321d097816 */ /* 0x000fc80000000009 */
[----:B------:R0:W-:Y:S01]  /*585b0*/  @P5 STG.E.U16 desc[UR66][R12.64], R29 ;  /* 0x0000001d0c005986 */ /* 0x0001e2000c101542 */
[----:B------:R-:W-:Y:S01]  /*585c0*/  ISETP.LT.AND P6, PT, R33, UR36, !P2 ;  /* 0x0000002421007c0c */ /* 0x000fe2000d7c1270 */
[----:B------:R-:W-:Y:S01]  /*585d0*/  VIADD R10, R60, 0x29 ;  /* 0x000000293c0a7836 */ /* 0x000fe20000000000 */
[----:B------:R-:W1:Y:S01]  /*585e0*/  LDCU UR36, c[0x0][0x398] ;  /* 0x00007300ff2477ac */ /* 0x000e620008000800 */
[----:B0-----:R-:W2:Y:S03]  /*585f0*/  LDL.LU R29, [R1+0x250] ;  /* 0x00025000011d7983 */ /* 0x001ea60000300800 */
[----:B------:R-:W-:Y:S01]  /*58600*/  ISETP.GE.AND P3, PT, R10, UR71, PT ;  /* 0x000000470a007c0c */ /* 0x000fe2000bf66270 */
[----:B------:R-:W-:-:S04]  /*58610*/  IMAD.WIDE R10, R8, 0x2, R6 ;  /* 0x00000002080a7825 */ /* 0x000fc800078e0206 */
[----:B------:R-:W-:Y:S01]  /*58620*/  IMAD.WIDE R12, R8, 0x2, R4 ;  /* 0x00000002080c7825 */ /* 0x000fe200078e0204 */
[----:B------:R0:W-:Y:S04]  /*58630*/  @P4 STG.E.U16 desc[UR66][R10.64], R9 ;  /* 0x000000090a004986 */ /* 0x0001e8000c101542 */
[----:B----4-:R4:W-:Y:S01]  /*58640*/  @P6 STG.E.U16 desc[UR66][R12.64], R61 ;  /* 0x0000003d0c006986 */ /* 0x0109e2000c101542 */
[----:B0-----:R-:W-:-:S03]  /*58650*/  PRMT R9, R61, 0x7632, R9 ;  /* 0x000076323d097816 */ /* 0x001fc60000000009 */
[----:B----4-:R-:W4:Y:S01]  /*58660*/  LDL.LU R61, [R1+0x240] ;  /* 0x00024000013d7983 */ /* 0x010f220000300800 */
[----:B------:R-:W-:Y:S01]  /*58670*/  ISETP.LT.AND P2, PT, R58, UR40, !P2 ;  /* 0x000000283a007c0c */ /* 0x000fe2000d741270 */
[----:B------:R-:W-:Y:S01]  /*58680*/  IMAD.WIDE R10, R8, 0x2, R2 ;  /* 0x00000002080a7825 */ /* 0x000fe200078e0202 */
[----:B------:R-:W-:Y:S01]  /*58690*/  ISETP.LT.AND P6, PT, R59, UR30, !P3 ;  /* 0x0000001e3b007c0c */ /* 0x000fe2000dfc1270 */
[----:B------:R-:W0:Y:S01]  /*586a0*/  LDCU UR30, c[0x0][0x398] ;  /* 0x00007300ff1e77ac */ /* 0x000e220008000800 */
[----:B------:R-:W-:Y:S01]  /*586b0*/  ISETP.LT.AND P4, PT, R0, UR34, !P3 ;  /* 0x0000002200007c0c */ /* 0x000fe2000df81270 */
[----:B------:R-:W-:Y:S01]  /*586c0*/  VIADD R8, R8, UR38 ;  /* 0x0000002608087c36 */ /* 0x000fe20008000000 */
[----:B------:R-:W-:Y:S01]  /*586d0*/  ISETP.LT.AND P5, PT, R35, UR8, !P3 ;  /* 0x0000000823007c0c */ /* 0x000fe2000dfa1270 */
[----:B------:R-:W0:Y:S01]  /*586e0*/  LDCU UR8, c[0x0][0x398] ;  /* 0x00007300ff0877ac */ /* 0x000e220008000800 */
[----:B------:R-:W0:Y:S05]  /*586f0*/  LDCU UR40, c[0x0][0x398] ;  /* 0x00007300ff2877ac */ /* 0x000e2a0008000800 */
[----:B------:R0:W-:Y:S01]  /*58700*/  @P2 STG.E.U16 desc[UR66][R10.64], R9 ;  /* 0x000000090a002986 */ /* 0x0001e2000c101542 */
[----:B-1----:R-:W-:Y:S01]  /*58710*/  ISETP.LT.AND P2, PT, R39, UR36, !P3 ;  /* 0x0000002427007c0c */ /* 0x002fe2000df41270 */
[----:B------:R-:W-:Y:S01]  /*58720*/  IMAD.WIDE R12, R8, 0x2, R54 ;  /* 0x00000002080c7825 */ /* 0x000fe200078e0236 */
[----:B------:R-:W1:Y:S01]  /*58730*/  LDCU UR36, c[0x0][0x398] ;  /* 0x00007300ff2477ac */ /* 0x000e620008000800 */
[----:B------:R-:W1:Y:S01]  /*58740*/  LDCU UR38, c[0x0][0x398] ;  /* 0x00007300ff2677ac */ /* 0x000e620008000800 */
[----:B---3--:R-:W-:Y:S01]  /*58750*/  PRMT R14, R24, 0x7632, R14 ;  /* 0x00007632180e7816 */ /* 0x008fe2000000000e */
[----:B------:R-:W3:Y:S01]  /*58760*/  LDCU UR34, c[0x0][0x398] ;  /* 0x00007300ff2277ac */ /* 0x000ee20008000800 */
[----:B0-----:R-:W-:-:S05]  /*58770*/  IMAD.WIDE R10, R8, 0x2, R56 ;  /* 0x00000002080a7825 */ /* 0x001fca00078e0238 */
[----:B------:R0:W-:Y:S01]  /*58780*/  @P6 STG.E.U16 desc[UR66][R10.64], R24 ;  /* 0x000000180a006986 */ /* 0x0001e2000c101542 */
[----:B------:R-:W-:-:S03]  /*58790*/  VIADD R9, R60, 0x2a ;  /* 0x0000002a3c097836 */ /* 0x000fc60000000000 */
[----:B------:R1:W-:Y:S01]  /*587a0*/  @P4 STG.E.U16 desc[UR66][R12.64], R14 ;  /* 0x0000000e0c004986 */ /* 0x0003e2000c101542 */
[----:B------:R-:W-:Y:S01]  /*587b0*/  ISETP.LT.AND P4, PT, R38, UR76, !P3 ;  /* 0x0000004c26007c0c */ /* 0x000fe2000df81270 */
[----:B------:R-:W2:Y:S02]  /*587c0*/  LDCU.64 UR76, c[0x0][0x398] ;  /* 0x00007300ff4c77ac */ /* 0x000ea40008000a00 */
[----:B0-----:R-:W3:Y:S01]  /*587d0*/  LDL.LU R24, [R1+0x264] ;  /* 0x0002640001187983 */ /* 0x001ee20000300800 */
[----:B------:R-:W-:Y:S01]  /*587e0*/  IMAD.WIDE R10, R8, 0x2, R52 ;  /* 0x00000002080a7825 */ /* 0x000fe200078e0234 */
[----:B------:R-:W-:-:S03]  /*587f0*/  ISETP.GE.AND P6, PT, R9, UR69, PT ;  /* 0x0000004509007c0c */ /* 0x000fc6000bfc6270 */
[C---:B-1----:R-:W-:Y:S01]  /*58800*/  IMAD.WIDE R12, R8.reuse, 0x2, R50 ;  /* 0x00000002080c7825 */ /* 0x042fe200078e0232 */
[----:B--2---:R-:W-:Y:S01]  /*58810*/  PRMT R9, R25, 0x7632, R9 ;  /* 0x0000763219097816 */ /* 0x004fe20000000009 */
[----:B------:R0:W-:Y:S04]  /*58820*/  @P2 STG.E.U16 desc[UR66][R10.64], R25 ;  /* 0x000000190a002986 */ /* 0x0001e8000c101542 */
[----:B0-----:R-:W2:Y:S01]  /*58830*/  LDL.LU R25, [R1+0x274] ;  /* 0x0002740001197983 */ /* 0x001ea20000300800 */
[----:B------:R-:W-:-:S03]  /*58840*/  IMAD.WIDE R10, R8, 0x2, R48 ;  /* 0x00000002080a7825 */ /* 0x000fc600078e0230 */
[----:B------:R0:W-:Y:S01]  /*58850*/  @P5 STG.E.U16 desc[UR66][R12.64], R9 ;  /* 0x000000090c005986 */ /* 0x0001e2000c101542 */
[----:B------:R-:W-:Y:S01]  /*58860*/  ISETP.LT.AND P5, PT, R34, UR36, !P3 ;  /* 0x0000002422007c0c */ /* 0x000fe2000dfa1270 */
[----:B------:R-:W1:Y:S02]  /*58870*/  LDCU UR36, c[0x0][0x3b8] ;  /* 0x00007700ff2477ac */ /* 0x000e640008000800 */
[----:B------:R1:W-:Y:S01]  /*58880*/  @P4 STG.E.U16 desc[UR66][R10.64], R29 ;  /* 0x0000001d0a004986 */ /* 0x0003e2000c101542 */
[----:B------:R-:W-:Y:S01]  /*58890*/  ISETP.LT.AND P2, PT, R58, UR30, !P3 ;  /* 0x0000001e3a007c0c */ /* 0x000fe2000df41270 */
[----:B------:R-:W3:Y:S01]  /*588a0*/  LDCU UR30, c[0x0][0x398] ;  /* 0x00007300ff1e77ac */ /* 0x000ee20008000800 */
[----:B0-----:R-:W-:Y:S02]  /*588b0*/  PRMT R9, R29, 0x7632, R9 ;  /* 0x000076321d097816 */ /* 0x001fe40000000009 */
[----:B-1----:R-:W2:Y:S01]  /*588c0*/  LDL.LU R29, [R1+0x294] ;  /* 0x00029400011d7983 */ /* 0x002ea20000300800 */
[----:B------:R-:W-:Y:S01]  /*588d0*/  ISETP.LT.AND P3, PT, R33, UR8, !P3 ;  /* 0x0000000821007c0c */ /* 0x000fe2000df61270 */
[C---:B------:R-:W-:Y:S01]  /*588e0*/  IMAD.WIDE R12, R8.reuse, 0x2, R6 ;  /* 0x00000002080c7825 */ /* 0x040fe200078e0206 */
[----:B------:R-:W0:Y:S04]  /*588f0*/  LDCU UR8, c[0x0][0x398] ;  /* 0x00007300ff0877ac */ /* 0x000e280008000800 */
[----:B------:R1:W-:Y:S02]  /*58900*/  @P5 STG.E.U16 desc[UR66][R12.64], R9 ;  /* 0x000000090c005986 */ /* 0x0003e4000c101542 */
[----:B-1----:R-:W-:Y:S01]  /*58910*/  IMAD.WIDE R12, R8, 0x2, R4 ;  /* 0x00000002080c7825 */ /* 0x002fe200078e0204 */
[----:B----4-:R-:W-:-:S04]  /*58920*/  PRMT R9, R61, 0x7632, R9 ;  /* 0x000076323d097816 */ /* 0x010fc80000000009 */
[----:B------:R1:W-:Y:S04]  /*58930*/  @P3 STG.E.U16 desc[UR66][R12.64], R61 ;  /* 0x0000003d0c003986 */ /* 0x0003e8000c101542 */
[----:B-1----:R-:W4:Y:S01]  /*58940*/  LDL.LU R61, [R1+0x284] ;  /* 0x00028400013d7983 */ /* 0x002f220000300800 */
[----:B------:R-:W-:Y:S01]  /*58950*/  ISETP.LT.AND P5, PT, R59, UR40, !P6 ;  /* 0x000000283b007c0c */ /* 0x000fe2000f7a1270 */
[----:B------:R-:W-:Y:S01]  /*58960*/  IMAD.WIDE R10, R8, 0x2, R2 ;  /* 0x00000002080a7825 */ /* 0x000fe200078e0202 */
[----:B------:R-:W-:Y:S01]  /*58970*/  ISETP.LT.AND P4, PT, R0, UR38, !P6 ;  /* 0x0000002600007c0c */ /* 0x000fe2000f781270 */
[----:B------:R-:W1:Y:S02]  /*58980*/  LDCU UR38, c[0x0][0x398] ;  /* 0x00007300ff2677ac */ /* 0x000e640008000800 */
[----:B------:R-:W-:Y:S01]  /*58990*/  VIADD R8, R8, UR36 ;  /* 0x0000002408087c36 */ /* 0x000fe20008000000 */
[----:B------:R1:W-:Y:S01]  /*589a0*/  @P2 STG.E.U16 desc[UR66][R10.64], R9 ;  /* 0x000000090a002986 */ /* 0x0003e2000c101542 */
[----:B0-----:R-:W-:Y:S01]  /*589b0*/  ISETP.LT.AND P2, PT, R39, UR8, !P6 ;  /* 0x0000000827007c0c */ /* 0x001fe2000f741270 */
[----:B------:R-:W0:Y:S01]  /*589c0*/  LDCU UR8, c[0x0][0x398] ;  /* 0x00007300ff0877ac */ /* 0x000e220008000800 */
[----:B------:R-:W-:Y:S01]  /*589d0*/  IMAD.WIDE R12, R8, 0x2, R54 ;  /* 0x00000002080c7825 */ /* 0x000fe200078e0236 */
[----:B------:R-:W-:Y:S01]  /*589e0*/  ISETP.LT.AND P3, PT, R38, UR72, !P6 ;  /* 0x0000004826007c0c */ /* 0x000fe2000f761270 */
[----:B------:R-:W0:Y:S01]  /*589f0*/  LDCU UR36, c[0x0][0x398] ;  /* 0x00007300ff2477ac */ /* 0x000e220008000800 */
[----:B------:R-:W0:Y:S01]  /*58a00*/  LDCU UR40, c[0x0][0x398] ;  /* 0x00007300ff2877ac */ /* 0x000e220008000800 */
[----:B-1----:R-:W-:Y:S01]  /*58a10*/  IMAD.WIDE R10, R8, 0x2, R56 ;  /* 0x00000002080a7825 */ /* 0x002fe200078e0238 */
[----:B---3--:R-:W-:Y:S01]  /*58a20*/  PRMT R9, R24, 0x7632, R9 ;  /* 0x0000763218097816 */ /* 0x008fe20000000009 */
[----:B------:R-:W1:Y:S03]  /*58a30*/  LDCU.64 UR72, c[0x0][0x398] ;  /* 0x00007300ff4877ac */ /* 0x000e660008000a00 */
[----:B------:R3:W-:Y:S01]  /*58a40*/  @P5 STG.E.U16 desc[UR66][R10.64], R24 ;  /* 0x000000180a005986 */ /* 0x0007e2000c101542 */
[----:B------:R-:W-:Y:S01]  /*58a50*/  ISETP.LT.AND P5, PT, R35, UR30, !P6 ;  /* 0x0000001e23007c0c */ /* 0x000fe2000f7a1270 */
[----:B------:R-:W0:Y:S02]  /*58a60*/  LDCU UR30, c[0x0][0x398] ;  /* 0x00007300ff1e77ac */ /* 0x000e240008000800 */
[----:B------:R1:W-:Y:S04]  /*58a70*/  @P4 STG.E.U16 desc[UR66][R12.64], R9 ;  /* 0x000000090c004986 */ /* 0x0003e8000c101542 */
[----:B---3--:R-:W3:Y:S01]  /*58a80*/  LDL.LU R24, [R1+0x2a4] ;  /* 0x0002a40001187983 */ /* 0x008ee20000300800 */
[----:B------:R-:W-:-:S04]  /*58a90*/  IMAD.WIDE R10, R8, 0x2, R52 ;  /* 0x00000002080a7825 */ /* 0x000fc800078e0234 */
[----:B-1----:R-:W-:Y:S02]  /*58aa0*/  VIADD R9, R60, 0x2b ;  /* 0x0000002b3c097836 */ /* 0x002fe40000000000 */
        /* <DEDUP_REMOVED lines=12> */
[----:B------:R-:W0:Y:S02]  /*58b70*/  LDCU UR8, c[0x0][0x398] ;  /* 0x00007300ff0877ac */ /* 0x000e240008000800 */
[----:B-1----:R-:W2:Y:S01]  /*58b80*/  LDL.LU R29, [R1+0x254] ;  /* 0x00025400011d7983 */ /* 0x002ea20000300800 */
[----:B------:R-:W-:-:S05]  /*58b90*/  IMAD.WIDE R12, R8, 0x2, R6 ;  /* 0x00000002080c7825 */ /* 0x000fca00078e0206 */
[----:B------:R1:W-:Y:S02]  /*58ba0*/  @P4 STG.E.U16 desc[UR66][R12.64], R9 ;  /* 0x000000090c004986 */ /* 0x0003e4000c101542 */
[----:B-1----:R-:W-:Y:S01]  /*58bb0*/  IMAD.WIDE R12, R8, 0x2, R4 ;  /* 0x00000002080c7825 */ /* 0x002fe200078e0204 */
[----:B----4-:R-:W-:-:S04]  /*58bc0*/  PRMT R9, R61, 0x7632, R9 ;  /* 0x000076323d097816 */ /* 0x010fc80000000009 */
[----:B------:R1:W-:Y:S04]  /*58bd0*/  @P5 STG.E.U16 desc[UR66][R12.64], R61 ;  /* 0x0000003d0c005986 */ /* 0x0003e8000c101542 */
[----:B-1----:R-:W4:Y:S01]  /*58be0*/  LDL.LU R61, [R1+0x244] ;  /* 0x00024400013d7983 */ /* 0x002f220000300800 */
[----:B------:R-:W-:Y:S01]  /*58bf0*/  ISETP.LT.AND P6, PT, R58, UR30, !P6 ;  /* 0x0000001e3a007c0c */ /* 0x000fe2000f7c1270 */
[C---:B------:R-:W-:Y:S01]  /*58c00*/  IMAD.WIDE R10, R8.reuse, 0x2, R2 ;  /* 0x00000002080a7825 */ /* 0x040fe200078e0202 */
[----:B------:R-:W-:Y:S01]  /*58c10*/  ISETP.LT.AND P4, PT, R59, UR36, !P2 ;  /* 0x000000243b007c0c */ /* 0x000fe2000d781270 */
[----:B------:R-:W1:Y:S02]  /*58c20*/  LDCU UR30, c[0x0][0x398] ;  /* 0x00007300ff1e77ac */ /* 0x000e640008000800 */
[----:B------:R-:W-:Y:S01]  /*58c30*/  VIADD R8, R8, UR38 ;  /* 0x0000002608087c36 */ /* 0x000fe20008000000 */
[----:B------:R-:W-:Y:S01]  /*58c40*/  ISETP.LT.AND P3, PT, R0, UR34, !P2 ;  /* 0x0000002200007c0c */ /* 0x000fe2000d761270 */
[----:B------:R-:W0:Y:S01]  /*58c50*/  LDCU UR36, c[0x0][0x398] ;  /* 0x00007300ff2477ac */ /* 0x000e220008000800 */
[----:B------:R-:W-:-:S05]  /*58c60*/  ISETP.LT.AND P5, PT, R39, UR40, !P2 ;  /* 0x0000002827007c0c */ /* 0x000fca000d7a1270 */
[----:B------:R0:W-:Y:S01]  /*58c70*/  @P6 STG.E.U16 desc[UR66][R10.64], R9 ;  /* 0x000000090a006986 */ /* 0x0001e2000c101542 */
[----:B------:R-:W-:Y:S01]  /*58c80*/  ISETP.LT.AND P6, PT, R35, UR32, !P2 ;  /* 0x0000002023007c0c */ /* 0x000fe2000d7c1270 */
[C---:B------:R-:W-:Y:S01]  /*58c90*/  IMAD.WIDE R12, R8.reuse, 0x2, R54 ;  /* 0x00000002080c7825 */ /* 0x040fe200078e0236 */
[----:B------:R-:W1:Y:S01]  /*58ca0*/  LDCU UR32, c[0x0][0x398] ;  /* 0x00007300ff2077ac */ /* 0x000e620008000800 */
[----:B------:R-:W1:Y:S01]  /*58cb0*/  LDCU UR38, c[0x0][0x3b8] ;  /* 0x00007700ff2677ac */ /* 0x000e620008000800 */
[----:B------:R-:W1:Y:S01]  /*58cc0*/  LDCU UR34, c[0x0][0x398] ;  /* 0x00007300ff2277ac */ /* 0x000e620008000800 */
[----:B0-----:R-:W-:Y:S01]  /*58cd0*/  IMAD.WIDE R10, R8, 0x2, R56 ;  /* 0x00000002080a7825 */ /* 0x001fe200078e0238 */
[----:B---3--:R-:W-:Y:S01]  /*58ce0*/  PRMT R9, R24, 0x7632, R9 ;  /* 0x0000763218097816 */ /* 0x008fe20000000009 */
[----:B------:R-:W0:Y:S03]  /*58cf0*/  LDCU UR40, c[0x0][0x398] ;  /* 0x00007300ff2877ac */ /* 0x000e260008000800 */
[----:B------:R3:W-:Y:S01]  /*58d00*/  @P4 STG.E.U16 desc[UR66][R10.64], R24 ;  /* 0x000000180a004986 */ /* 0x0007e2000c101542 */
[----:B------:R-:W-:Y:S01]  /*58d10*/  ISETP.LT.AND P4, PT, R38, UR70, !P2 ;  /* 0x0000004626007c0c */ /* 0x000fe2000d781270 */
[----:B------:R-:W0:Y:S02]  /*58d20*/  LDCU.64 UR70, c[0x0][0x398] ;  /* 0x00007300ff4677ac */ /* 0x000e240008000a00 */
        /* <DEDUP_REMOVED lines=26> */
[----:B-1----:R-:W-:Y:S01]  /*58ed0*/  ISETP.LT.AND P5, PT, R59, UR30, !P6 ;  /* 0x0000001e3b007c0c */ /* 0x002fe2000f7a1270 */
[----:B------:R-:W0:Y:S01]  /*58ee0*/  LDCU UR30, c[0x0][0x398] ;  /* 0x00007300ff1e77ac */ /* 0x000e220008000800 */
[----:B------:R-:W-:Y:S01]  /*58ef0*/  ISETP.LT.AND P3, PT, R0, UR34, !P6 ;  /* 0x0000002200007c0c */ /* 0x000fe2000f761270 */
[----:B------:R-:W-:Y:S01]  /*58f00*/  VIADD R8, R8, UR38 ;  /* 0x0000002608087c36 */ /* 0x000fe20008000000 */
[----:B------:R-:W-:Y:S01]  /*58f10*/  ISETP.LT.AND P4, PT, R35, UR8, !P6 ;  /* 0x0000000823007c0c */ /* 0x000fe2000f781270 */
[----:B------:R-:W1:Y:S01]  /*58f20*/  LDCU UR8, c[0x0][0x398] ;  /* 0x00007300ff0877ac */ /* 0x000e620008000800 */
[----:B------:R-:W0:Y:S05]  /*58f30*/  LDCU UR32, c[0x0][0x398] ;  /* 0x00007300ff2077ac */ /* 0x000e2a0008000800 */
[----:B------:R1:W-:Y:S01]  /*58f40*/  @P2 STG.E.U16 desc[UR66][R10.64], R9 ;  /* 0x000000090a002986 */ /* 0x0003e2000c101542 */
[----:B------:R-:W-:Y:S01]  /*58f50*/  ISETP.LT.AND P2, PT, R39, UR36, !P6 ;  /* 0x0000002427007c0c */ /* 0x000fe2000f741270 */
[C---:B------:R-:W-:Y:S01]  /*58f60*/  IMAD.WIDE R12, R8.reuse, 0x2, R54 ;  /* 0x00000002080c7825 */ /* 0x040fe200078e0236 */
[----:B------:R-:W0:Y:S01]  /*58f70*/  LDCU UR36, c[0x0][0x398] ;  /* 0x00007300ff2477ac */ /* 0x000e220008000800 */
[----:B------:R-:W0:Y:S01]  /*58f80*/  LDCU UR38, c[0x0][0x398] ;  /* 0x00007300ff2677ac */ /* 0x000e220008000800 */
[----:B------:R-:W0:Y:S01]  /*58f90*/  LDCU UR34, c[0x0][0x398] ;  /* 0x00007300ff2277ac */ /* 0x000e220008000800 */
[----:B-1----:R-:W-:Y:S01]  /*58fa0*/  IMAD.WIDE R10, R8, 0x2, R56 ;  /* 0x00000002080a7825 */ /* 0x002fe200078e0238 */
[----:B---3--:R-:W-:-:S04]  /*58fb0*/  PRMT R14, R24, 0x7632, R14 ;  /* 0x00007632180e7816 */ /* 0x008fc8000000000e */
[----:B------:R1:W-:Y:S01]  /*58fc0*/  @P5 STG.E.U16 desc[UR66][R10.64], R24 ;  /* 0x000000180a005986 */ /* 0x0003e2000c101542 */
[----:B------:R-:W-:-:S03]  /*58fd0*/  VIADD R9, R60, 0x2d ;  /* 0x0000002d3c097836 */ /* 0x000fc60000000000 */
[----:B------:R3:W-:Y:S01]  /*58fe0*/  @P3 STG.E.U16 desc[UR66][R12.64], R14 ;  /* 0x0000000e0c003986 */ /* 0x0007e2000c101542 */
[----:B------:R-:W-:Y:S01]  /*58ff0*/  ISETP.LT.AND P3, PT, R38, UR68, !P6 ;  /* 0x0000004426007c0c */ /* 0x000fe2000f761270 */
[----:B------:R-:W0:Y:S02]  /*59000*/  LDCU.64 UR68, c[0x0][0x398] ;  /* 0x00007300ff4477ac */ /* 0x000e240008000a00 */
[----:B-1----:R-:W4:Y:S01]  /*59010*/  LDL.LU R24, [R1+0x2a8] ;  /* 0x0002a80001187983 */ /* 0x002f220000300800 */
[----:B------:R-:W-:Y:S01]  /*59020*/  IMAD.WIDE R10, R8, 0x2, R52 ;  /* 0x00000002080a7825 */ /* 0x000fe200078e0234 */
[----:B------:R-:W-:-:S03]  /*59030*/  ISETP.GE.AND P5, PT, R9, UR71, PT ;  /* 0x0000004709007c0c */ /* 0x000fc6000bfa6270 */
[C---:B---3--:R-:W-:Y:S01]  /*59040*/  IMAD.WIDE R12, R8.reuse, 0x2, R50 ;  /* 0x00000002080c7825 */ /* 0x048fe200078e0232 */
[----:B--2---:R-:W-:Y:S01]  /*59050*/  PRMT R9, R25, 0x7632, R9 ;  /* 0x0000763219097816 */ /* 0x004fe20000000009 */
[----:B------:R1:W-:Y:S04]  /*59060*/  @P2 STG.E.U16 desc[UR66][R10.64], R25 ;  /* 0x000000190a002986 */ /* 0x0003e8000c101542 */
[----:B-1----:R-:W2:Y:S01]  /*59070*/  LDL.LU R25, [R1+0x2b8] ;  /* 0x0002b80001197983 */ /* 0x002ea20000300800 */
[----:B------:R-:W-:-:S03]  /*59080*/  IMAD.WIDE R10, R8, 0x2, R48 ;  /* 0x00000002080a7825 */ /* 0x000fc600078e0230 */
[----:B------:R1:W-:Y:S01]  /*59090*/  @P4 STG.E.U16 desc[UR66][R12.64], R9 ;  /* 0x000000090c004986 */ /* 0x0003e2000c101542 */
[----:B0-----:R-:W-:Y:S01]  /*590a0*/  ISETP.LT.AND P4, PT, R34, UR36, !P6 ;  /* 0x0000002422007c0c */ /* 0x001fe2000f781270 */
[----:B------:R-:W0:Y:S02]  /*590b0*/  LDCU UR36, c[0x0][0x3b8] ;  /* 0x00007700ff2477ac */ /* 0x000e240008000800 */
[----:B------:R3:W-:Y:S01]  /*590c0*/  @P3 STG.E.U16 desc[UR66][R10.64], R29 ;  /* 0x0000001d0a003986 */ /* 0x0007e2000c101542 */
[----:B------:R-:W-:Y:S01]  /*590d0*/  ISETP.LT.AND P2, PT, R58, UR30, !P6 ;  /* 0x0000001e3a007c0c */ /* 0x000fe2000f741270 */
[----:B------:R-:W0:Y:S01]  /*590e0*/  LDCU UR30, c[0x0][0x398] ;  /* 0x00007300ff1e77ac */ /* 0x000e220008000800 */
[----:B-1----:R-:W-:Y:S02]  /*590f0*/  PRMT R9, R29, 0x7632, R9 ;  /* 0x000076321d097816 */ /* 0x002fe40000000009 */
[----:B---3--:R-:W3:Y:S01]  /*59100*/  LDL.LU R29, [R1+0x258] ;  /* 0x00025800011d7983 */ /* 0x008ee20000300800 */
[----:B------:R-:W-:Y:S01]  /*59110*/  ISETP.LT.AND P6, PT, R33, UR8, !P6 ;  /* 0x0000000821007c0c */ /* 0x000fe2000f7c1270 */
[C---:B------:R-:W-:Y:S01]  /*59120*/  IMAD.WIDE R12, R8.reuse, 0x2, R6 ;  /* 0x00000002080c7825 */ /* 0x040fe200078e0206 */
[----:B------:R-:W1:Y:S04]  /*59130*/  LDCU UR8, c[0x0][0x398] ;  /* 0x00007300ff0877ac */ /* 0x000e680008000800 */
[----:B------:R0:W-:Y:S02]  /*59140*/  @P4 STG.E.U16 desc[UR66][R12.64], R9 ;  /* 0x000000090c004986 */ /* 0x0001e4000c101542 */
[----:B0-----:R-:W-:Y:S01]  /*59150*/  IMAD.WIDE R12, R8, 0x2, R4 ;  /* 0x00000002080c7825 */ /* 0x001fe200078e0204 */
[----:B----4-:R-:W-:-:S04]  /*59160*/  PRMT R9, R61, 0x7632, R9 ;  /* 0x000076323d097816 */ /* 0x010fc80000000009 */
[----:B------:R0:W-:Y:S04]  /*59170*/  @P6 STG.E.U16 desc[UR66][R12.64], R61 ;  /* 0x0000003d0c006986 */ /* 0x0001e8000c101542 */
[----:B0-----:R-:W4:Y:S01]  /*59180*/  LDL.LU R61, [R1+0x248] ;  /* 0x00024800013d7983 */ /* 0x001f220000300800 */
[----:B------:R-:W-:Y:S01]  /*59190*/  ISETP.LT.AND P4, PT, R59, UR40, !P5 ;  /* 0x000000283b007c0c */ /* 0x000fe2000ef81270 */
[----:B------:R-:W-:Y:S01]  /*591a0*/  IMAD.WIDE R10, R8, 0x2, R2 ;  /* 0x00000002080a7825 */ /* 0x000fe200078e0202 */
[----:B------:R-:W-:Y:S01]  /*591b0*/  ISETP.LT.AND P3, PT, R0, UR38, !P5 ;  /* 0x0000002600007c0c */ /* 0x000fe2000ef61270 */
[----:B------:R-:W0:Y:S02]  /*591c0*/  LDCU UR38, c[0x0][0x398] ;  /* 0x00007300ff2677ac */ /* 0x000e240008000800 */
[----:B------:R-:W-:Y:S01]  /*591d0*/  VIADD R8, R8, UR36 ;  /* 0x0000002408087c36 */ /* 0x000fe20008000000 */
[----:B------:R0:W-:Y:S01]  /*591e0*/  @P2 STG.E.U16 desc[UR66][R10.64], R9 ;  /* 0x000000090a002986 */ /* 0x0001e2000c101542 */
[----:B-1----:R-:W-:Y:S01]  /*591f0*/  ISETP.LT.AND P2, PT, R39, UR8, !P5 ;  /* 0x0000000827007c0c */ /* 0x002fe2000ef41270 */
[----:B------:R-:W1:Y:S01]  /*59200*/  LDCU UR8, c[0x0][0x398] ;  /* 0x00007300ff0877ac */ /* 0x000e620008000800 */
[----:B------:R-:W-:Y:S01]  /*59210*/  ISETP.LT.AND P6, PT, R38, UR76, !P5 ;  /* 0x0000004c26007c0c */ /* 0x000fe2000efc1270 */
[C---:B------:R-:W-:Y:S01]  /*59220*/  IMAD.WIDE R12, R8.reuse, 0x2, R54 ;  /* 0x00000002080c7825 */ /* 0x040fe200078e0236 */
[----:B------:R-:W1:Y:S01]  /*59230*/  LDCU.64 UR76, c[0x0][0x398] ;  /* 0x00007300ff4c77ac */ /* 0x000e620008000a00 */
[----:B------:R-:W1:Y:S02]  /*59240*/  LDCU UR36, c[0x0][0x398] ;  /* 0x00007300ff2477ac */ /* 0x000e640008000800 */
[----:B0-----:R-:W-:Y:S01]  /*59250*/  IMAD.WIDE R10, R8, 0x2, R56 ;  /* 0x00000002080a7825 */ /* 0x001fe200078e0238 */
[----:B------:R-:W0:Y:S01]  /*59260*/  LDCU UR40, c[0x0][0x398] ;  /* 0x00007300ff2877ac */ /* 0x000e220008000800 */
[----:B------:R-:W-:-:S03]  /*59270*/  PRMT R9, R24, 0x7632, R9 ;  /* 0x0000763218097816 */ /* 0x000fc60000000009 */
[----:B------:R0:W-:Y:S01]  /*59280*/  @P4 STG.E.U16 desc[UR66][R10.64], R24 ;  /* 0x000000180a004986 */ /* 0x0001e2000c101542 */
[----:B------:R-:W-:Y:S01]  /*59290*/  ISETP.LT.AND P4, PT, R35, UR30, !P5 ;  /* 0x0000001e23007c0c */ /* 0x000fe2000ef81270 */
[----:B------:R-:W1:Y:S02]  /*592a0*/  LDCU UR30, c[0x0][0x398] ;  /* 0x00007300ff1e77ac */ /* 0x000e640008000800 */
[----:B------:R1:W-:Y:S04]  /*592b0*/  @P3 STG.E.U16 desc[UR66][R12.64], R9 ;  /* 0x000000090c003986 */ /* 0x0003e8000c101542 */
[----:B0-----:R-:W4:Y:S01]  /*592c0*/  LDL.LU R24, [R1+0x26c] ;  /* 0x00026c0001187983 */ /* 0x001f220000300800 */
[----:B------:R-:W-:-:S04]  /*592d0*/  IMAD.WIDE R10, R8, 0x2, R52 ;  /* 0x00000002080a7825 */ /* 0x000fc800078e0234 */
[----:B-1----:R-:W-:Y:S02]  /*592e0*/  VIADD R9, R60, 0x2e ;  /* 0x0000002e3c097836 */ /* 0x002fe40000000000 */
[----:B------:R-:W-:Y:S01]  /*592f0*/  IMAD.WIDE R12, R8, 0x2, R50 ;  /* 0x00000002080c7825 */ /* 0x000fe200078e0232 */
[----:B------:R-:W-:Y:S01]  /*59300*/  ISETP.LT.AND P3, PT, R34, UR38, !P5 ;  /* 0x0000002622007c0c */ /* 0x000fe2000ef61270 */
[----:B------:R-:W0:Y:S01]  /*59310*/  LDCU UR38, c[0x0][0x3b8] ;  /* 0x00007700ff2677ac */ /* 0x000e220008000800 */
[----:B--2---:R-:W-:Y:S01]  /*59320*/  PRMT R14, R25, 0x7632, R14 ;  /* 0x00007632190e7816 */ /* 0x004fe2000000000e */
[----:B------:R1:W-:Y:S01]  /*59330*/  @P2 STG.E.U16 desc[UR66][R10.64], R25 ;  /* 0x000000190a002986 */ /* 0x0003e2000c101542 */
[----:B------:R-:W-:-:S03]  /*59340*/  ISETP.GE.AND P2, PT, R9, UR77, PT ;  /* 0x0000004d09007c0c */ /* 0x000fc6000bf46270 */
[----:B-1----:R-:W2:Y:S01]  /*59350*/  LDL.LU R25, [R1+0x27c] ;  /* 0x00027c0001197983 */ /* 0x002ea20000300800 */
[----:B------:R-:W-:-:S03]  /*59360*/  IMAD.WIDE R10, R8, 0x2, R48 ;  /* 0x00000002080a7825 */ /* 0x000fc600078e0230 */
[----:B------:R-:W-:Y:S01]  /*59370*/  @P4 STG.E.U16 desc[UR66][R12.64], R14 ;  /* 0x0000000e0c004986 */ /* 0x000fe2000c101542 */
[----:B---3--:R-:W-:-:S03]  /*59380*/  PRMT R9, R29, 0x7632, R9 ;  /* 0x000076321d097816 */ /* 0x008fc60000000009 */
[----:B------:R1:W-:Y:S01]  /*59390*/  @P6 STG.E.U16 desc[UR66][R10.64], R29 ;  /* 0x0000001d0a006986 */ /* 0x0003e2000c101542 */
[----:B------:R-:W-:Y:S01]  /*593a0*/  ISETP.LT.AND P4, PT, R33, UR8, !P5 ;  /* 0x0000000821007c0c */ /* 0x000fe2000ef81270 */
[----:B------:R-:W3:Y:S02]  /*593b0*/  LDCU UR8, c[0x0][0x398] ;  /* 0x00007300ff0877ac */ /* 0x000ee40008000800 */
[----:B-1----:R-:W3:Y:S01]  /*593c0*/  LDL.LU R29, [R1+0x29c] ;  /* 0x00029c00011d7983 */ /* 0x002ee20000300800 */
[----:B------:R-:W-:-:S04]  /*593d0*/  IMAD.WIDE R12, R8, 0x2, R6 ;  /* 0x00000002080c7825 */ /* 0x000fc800078e0206 */
[----:B------:R-:W-:Y:S01]  /*593e0*/  IMAD.WIDE R10, R8, 0x2, R4 ;  /* 0x00000002080a7825 */ /* 0x000fe200078e0204 */
[----:B------:R4:W-:Y:S02]  /*593f0*/  @P3 STG.E.U16 desc[UR66][R12.64], R9 ;  /* 0x000000090c003986 */ /* 0x0009e4000c101542 */
[----:B----4-:R-:W-:Y:S02]  /*59400*/  PRMT R9, R61, 0x7632, R9 ;  /* 0x000076323d097816 */ /* 0x010fe40000000009 */
[----:B------:R1:W-:Y:S04]  /*59410*/  @P4 STG.E.U16 desc[UR66][R10.64], R61 ;  /* 0x0000003d0a004986 */ /* 0x0003e8000c101542 */
[----:B-1----:R-:W4:Y:S01]  /*59420*/  LDL.LU R61, [R1+0x28c] ;  /* 0x00028c00013d7983 */ /* 0x002f220000300800 */
[----:B------:R-:W-:-:S02]  /*59430*/  ISETP.LT.AND P5, PT, R58, UR30, !P5 ;  /* 0x0000001e3a007c0c */ /* 0x000fc4000efa1270 */
[----:B------:R-:W-:Y:S01]  /*59440*/  ISETP.LT.AND P6, PT, R59, UR36, !P2 ;  /* 0x000000243b007c0c */ /* 0x000fe2000d7c1270 */
[----:B------:R-:W-:Y:S01]  /*59450*/  IMAD.WIDE R12, R8, 0x2, R2 ;  /* 0x00000002080c7825 */ /* 0x000fe200078e0202 */
[----:B------:R-:W-:Y:S01]  /*59460*/  ISETP.LT.AND P3, PT, R0, UR34, !P2 ;  /* 0x0000002200007c0c */ /* 0x000fe2000d761270 */
[----:B------:R-:W1:Y:S02]  /*59470*/  LDCU UR30, c[0x0][0x398] ;  /* 0x00007300ff1e77ac */ /* 0x000e640008000800 */
[----:B0-----:R-:W-:Y:S01]  /*59480*/  VIADD R14, R8, UR38 ;  /* 0x00000026080e7c36 */ /* 0x001fe20008000000 */
[----:B------:R-:W-:Y:S01]  /*59490*/  ISETP.LT.AND P4, PT, R35, UR32, !P2 ;  /* 0x0000002023007c0c */ /* 0x000fe2000d781270 */
[----:B------:R-:W0:Y:S04]  /*594a0*/  LDCU UR36, c[0x0][0x398] ;  /* 0x00007300ff2477ac */ /* 0x000e280008000800 */
[----:B------:R1:W-:Y:S01]  /*594b0*/  @P5 STG.E.U16 desc[UR66][R12.64], R9 ;  /* 0x000000090c005986 */ /* 0x0003e2000c101542 */
[----:B------:R-:W-:Y:S01]  /*594c0*/  ISETP.LT.AND P5, PT, R39, UR40, !P2 ;  /* 0x0000002827007c0c */ /* 0x000fe2000d7a1270 */
[C---:B------:R-:W-:Y:S01]  /*594d0*/  IMAD.WIDE R10, R14.reuse, 0x2, R54 ;  /* 0x000000020e0a7825 */ /* 0x040fe200078e0236 */
[----:B------:R-:W0:Y:S01]  /*594e0*/  LDCU UR32, c[0x0][0x398] ;  /* 0x00007300ff2077ac */ /* 0x000e220008000800 */
[----:B------:R-:W0:Y:S01]  /*594f0*/  LDCU UR38, c[0x0][0x3b8] ;  /* 0x00007700ff2677ac */ /* 0x000e220008000800 */
[----:B------:R-:W0:Y:S01]  /*59500*/  LDCU UR34, c[0x0][0x398] ;  /* 0x00007300ff2277ac */ /* 0x000e220008000800 */
[----:B-1----:R-:W-:Y:S01]  /*59510*/  IMAD.WIDE R8, R14, 0x2, R56 ;  /* 0x000000020e087825 */ /* 0x002fe200078e0238 */
[----:B------:R-:W1:Y:S01]  /*59520*/  LDCU UR40, c[0x0][0x398] ;  /* 0x00007300ff2877ac */ /* 0x000e620008000800 */
[----:B------:R-:W-:-:S03]  /*59530*/  PRMT R12, R24, 0x7632, R12 ;  /* 0x00007632180c7816 */ /* 0x000fc6000000000c */
[----:B------:R0:W-:Y:S01]  /*59540*/  @P6 STG.E.U16 desc[UR66][R8.64], R24 ;  /* 0x0000001808006986 */ /* 0x0001e2000c101542 */
[----:B------:R-:W-:Y:S01]  /*59550*/  ISETP.LT.AND P6, PT, R38, UR72, !P2 ;  /* 0x0000004826007c0c */ /* 0x000fe2000d7c1270 */
[----:B------:R-:W1:Y:S02]  /*59560*/  LDCU.64 UR72, c[0x0][0x398] ;  /* 0x00007300ff4877ac */ /* 0x000e640008000a00 */
[----:B------:R1:W-:Y:S04]  /*59570*/  @P3 STG.E.U16 desc[UR66][R10.64], R12 ;  /* 0x0000000c0a003986 */ /* 0x0003e8000c101542 */
[----:B0-----:R-:W4:Y:S01]  /*59580*/  LDL.LU R24, [R1+0x2ac] ;  /* 0x0002ac0001187983 */ /* 0x001f220000300800 */
[----:B------:R-:W-:-:S04]  /*59590*/  IMAD.WIDE R8, R14, 0x2, R52 ;  /* 0x000000020e087825 */ /* 0x000fc800078e0234 */
[----:B-1----:R-:W-:Y:S01]  /*595a0*/  IMAD.WIDE R10, R14, 0x2, R50 ;  /* 0x000000020e0a7825 */ /* 0x002fe200078e0232 */
[----:B------:R-:W-:Y:S01]  /*595b0*/  ISETP.LT.AND P3, PT, R34, UR30, !P2 ;  /* 0x0000001e22007c0c */ /* 0x000fe2000d761270 */
[----:B------:R-:W0:Y:S01]  /*595c0*/  LDCU UR30, c[0x0][0x398] ;  /* 0x00007300ff1e77ac */ /* 0x000e220008000800 */
[----:B--2---:R-:W-:Y:S01]  /*595d0*/  PRMT R12, R25, 0x7632, R12 ;  /* 0x00007632190c7816 */ /* 0x004fe2000000000c */
[----:B------:R1:W-:Y:S04]  /*595e0*/  @P5 STG.E.U16 desc[UR66][R8.64], R25 ;  /* 0x0000001908005986 */ /* 0x0003e8000c101542 */
[----:B------:R2:W-:Y:S04]  /*595f0*/  @P4 STG.E.U16 desc[UR66][R10.64], R12 ;  /* 0x0000000c0a004986 */ /* 0x0005e8000c101542 */
[----:B-1----:R-:W4:Y:S01]  /*59600*/  LDL.LU R25, [R1+0x2bc] ;  /* 0x0002bc0001197983 */ /* 0x002f220000300800 */
[----:B--2---:R-:W-:Y:S01]  /*59610*/  IMAD.WIDE R10, R14, 0x2, R48 ;  /* 0x000000020e0a7825 */ /* 0x004fe200078e0230 */
[----:B---3--:R-:W-:-:S04]  /*59620*/  PRMT R12, R29, 0x7632, R12 ;  /* 0x000076321d0c7816 */ /* 0x008fc8000000000c */
[----:B------:R1:W-:Y:S01]  /*59630*/  @P6 STG.E.U16 desc[UR66][R10.64], R29 ;  /* 0x0000001d0a006986 */ /* 0x0003e2000c101542 */
[----:B------:R-:W-:Y:S01]  /*59640*/  ISETP.LT.AND P5, PT, R33, UR36, !P2 ;  /* 0x0000002421007c0c */ /* 0x000fe2000d7a1270 */
[----:B------:R-:W-:Y:S01]  /*59650*/  VIADD R8, R60, 0x2f ;  /* 0x0000002f3c087836 */ /* 0x000fe20000000000 */
[----:B------:R-:W2:Y:S01]  /*59660*/  LDCU UR36, c[0x0][0x398] ;  /* 0x00007300ff2477ac */ /* 0x000ea20008000800 */
[----:B-1----:R-:W3:Y:S03]  /*59670*/  LDL.LU R29, [R1+0x25c] ;  /* 0x00025c00011d7983 */ /* 0x002ee60000300800 */
        /* <DEDUP_REMOVED lines=8> */
[----:B------:R-:W-:Y:S01]  /*59700*/  IMAD.WIDE R8, R14, 0x2, R2 ;  /* 0x000000020e087825 */ /* 0x000fe200078e0202 */
[----:B0-----:R-:W-:Y:S01]  /*59710*/  ISETP.LT.AND P5, PT, R59, UR30, !P4 ;  /* 0x0000001e3b007c0c */ /* 0x001fe2000e7a1270 */
[----:B------:R-:W0:Y:S01]  /*59720*/  LDCU UR30, c[0x0][0x398] ;  /* 0x00007300ff1e77ac */ /* 0x000e220008000800 */
[----:B------:R-:W-:Y:S01]  /*59730*/  ISETP.LT.AND P3, PT, R0, UR34, !P4 ;  /* 0x0000002200007c0c */ /* 0x000fe2000e761270 */
[----:B------:R-:W-:-:S02]  /*59740*/  VIADD R14, R14, UR38 ;  /* 0x000000260e0e7c36 */ /* 0x000fc40008000000 */
[----:B------:R-:W-:Y:S01]  /*59750*/  VIADD R12, R60, 0x30 ;  /* 0x000000303c0c7836 */ /* 0x000fe20000000000 */
[----:B------:R-:W-:Y:S01]  /*59760*/  ISETP.LT.AND P6, PT, R35, UR8, !P4 ;  /* 0x0000000823007c0c */ /* 0x000fe2000e7c1270 */
[----:B------:R-:W1:Y:S04]  /*59770*/  LDCU UR8, c[0x0][0x398] ;  /* 0x00007300ff0877ac */ /* 0x000e680008000800 */
[----:B------:R0:W-:Y:S01]  /*59780*/  @P2 STG.E.U16 desc[UR66][R8.64], R10 ;  /* 0x0000000a08002986 */ /* 0x0001e2000c101542 */
[----:B--2---:R-:W-:Y:S01]  /*59790*/  ISETP.LT.AND P2, PT, R39, UR36, !P4 ;  /* 0x0000002427007c0c */ /* 0x004fe2000e741270 */
[----:B------:R-:W2:Y:S01]  /*597a0*/  LDCU UR36, c[0x0][0x398] ;  /* 0x00007300ff2477ac */ /* 0x000ea20008000800 */
[----:B------:R-:W1:Y:S01]  /*597b0*/  LDCU UR38, c[0x0][0x398] ;  /* 0x00007300ff2677ac */ /* 0x000e620008000800 */
[----:B------:R-:W1:Y:S01]  /*597c0*/  LDCU UR34, c[0x0][0x398] ;  /* 0x00007300ff2277ac */ /* 0x000e620008000800 */
[----:B0-----:R-:W-:Y:S01]  /*597d0*/  IMAD.WIDE R8, R14, 0x2, R56 ;  /* 0x000000020e087825 */ /* 0x001fe200078e0238 */
[----:B------:R-:W0:Y:S01]  /*597e0*/  LDCU UR32, c[0x0][0x398] ;  /* 0x00007300ff2077ac */ /* 0x000e220008000800 */
[----:B------:R-:W-:-:S02]  /*597f0*/  PRMT R13, R24, 0x7632, R13 ;  /* 0x00007632180d7816 */ /* 0x000fc4000000000d */
[----:B------:R-:W-:Y:S01]  /*59800*/  IMAD.WIDE R10, R14, 0x2, R54 ;  /* 0x000000020e0a7825 */ /* 0x000fe200078e0236 */
[----:B------:R0:W-:Y:S01]  /*59810*/  @P5 STG.E.U16 desc[UR66][R8.64], R24 ;  /* 0x0000001808005986 */ /* 0x0001e2000c101542 */
[----:B------:R-:W-:-:S03]  /*59820*/  ISETP.GE.AND P5, PT, R12, UR73, PT ;  /* 0x000000490c007c0c */ /* 0x000fc6000bfa6270 */
[----:B------:R1:W-:Y:S01]  /*59830*/  @P3 STG.E.U16 desc[UR66][R10.64], R13 ;  /* 0x0000000d0a003986 */ /* 0x0003e2000c101542 */
[----:B------:R-:W-:Y:S01]  /*59840*/  ISETP.LT.AND P3, PT, R38, UR70, !P4 ;  /* 0x0000004626007c0c */ /* 0x000fe2000e761270 */
[----:B------:R-:W2:Y:S02]  /*59850*/  LDCU.64 UR70, c[0x0][0x398] ;  /* 0x00007300ff4677ac */ /* 0x000ea40008000a00 */
[----:B0-----:R-:W4:Y:S01]  /*59860*/  LDL.LU R24, [R1+0x2e0] ;  /* 0x0002e00001187983 */ /* 0x001f220000300800 */
[----:B------:R-:W-:-:S04]  /*59870*/  IMAD.WIDE R8, R14, 0x2, R52 ;  /* 0x000000020e087825 */ /* 0x000fc800078e0234 */
[C---:B-1----:R-:W-:Y:S01]  /*59880*/  IMAD.WIDE R10, R14.reuse, 0x2, R50 ;  /* 0x000000020e0a7825 */ /* 0x042fe200078e0232 */
[----:B------:R-:W-:Y:S01]  /*59890*/  PRMT R12, R25, 0x7632, R12 ;  /* 0x00007632190c7816 */ /* 0x000fe2000000000c */
[----:B------:R0:W-:Y:S04]  /*598a0*/  @P2 STG.E.U16 desc[UR66][R8.64], R25 ;  /* 0x0000001908002986 */ /* 0x0001e8000c101542 */
[----:B0-----:R-:W4:Y:S01]  /*598b0*/  LDL.LU R25, [R1+0x2f0] ;  /* 0x0002f00001197983 */ /* 0x001f220000300800 */
[----:B------:R-:W-:-:S03]  /*598c0*/  IMAD.WIDE R8, R14, 0x2, R48 ;  /* 0x000000020e087825 */ /* 0x000fc600078e0230 */
[----:B------:R0:W-:Y:S04]  /*598d0*/  @P6 STG.E.U16 desc[UR66][R10.64], R12 ;  /* 0x0000000c0a006986 */ /* 0x0001e8000c101542 */
[----:B---3--:R1:W-:Y:S01]  /*598e0*/  @P3 STG.E.U16 desc[UR66][R8.64], R29 ;  /* 0x0000001d08003986 */ /* 0x0083e2000c101542 */
[----:B--2---:R-:W-:Y:S01]  /*598f0*/  ISETP.LT.AND P6, PT, R34, UR36, !P4 ;  /* 0x0000002422007c0c */ /* 0x004fe2000e7c1270 */
[----:B------:R-:W2:Y:S01]  /*59900*/  LDCU UR36, c[0x0][0x3b8] ;  /* 0x00007700ff2477ac */ /* 0x000ea20008000800 */
[----:B0-----:R-:W-:Y:S02]  /*59910*/  PRMT R12, R29, 0x7632, R12 ;  /* 0x000076321d0c7816 */ /* 0x001fe4000000000c */
[----:B-1----:R-:W3:Y:S01]  /*59920*/  LDL.LU R29, [R1+0x300] ;  /* 0x00030000011d7983 */ /* 0x002ee20000300800 */
[----:B------:R-:W-:Y:S01]  /*59930*/  ISETP.LT.AND P2, PT, R58, UR30, !P4 ;  /* 0x0000001e3a007c0c */ /* 0x000fe2000e741270 */
[C---:B------:R-:W-:Y:S01]  /*59940*/  IMAD.WIDE R10, R14.reuse, 0x2, R6 ;  /* 0x000000020e0a7825 */ /* 0x040fe200078e0206 */
[----:B------:R-:W-:Y:S01]  /*59950*/  ISETP.LT.AND P4, PT, R33, UR8, !P4 ;  /* 0x0000000821007c0c */ /* 0x000fe2000e781270 */
[----:B------:R-:W0:Y:S02]  /*59960*/  LDCU UR8, c[0x0][0x398] ;  /* 0x00007300ff0877ac */ /* 0x000e240008000800 */
[----:B------:R-:W-:-:S03]  /*59970*/  IMAD.WIDE R8, R14, 0x2, R4 ;  /* 0x000000020e087825 */ /* 0x000fc600078e0204 */
[----:B------:R4:W-:Y:S01]  /*59980*/  @P6 STG.E.U16 desc[UR66][R10.64], R12 ;  /* 0x0000000c0a006986 */ /* 0x0009e2000c101542 */
[----:B------:R-:W1:Y:S01]  /*59990*/  LDCU UR30, c[0x0][0x398] ;  /* 0x00007300ff1e77ac */ /* 0x000e620008000800 */
[----:B----4-:R-:W-:-:S05]  /*599a0*/  PRMT R12, R61, 0x7632, R12 ;  /* 0x000076323d0c7816 */ /* 0x010fca000000000c */
[----:B------:R4:W-:Y:S04]  /*599b0*/  @P4 STG.E.U16 desc[UR66][R8.64], R61 ;  /* 0x0000003d08004986 */ /* 0x0009e8000c101542 */
[----:B----4-:R-:W4:Y:S01]  /*599c0*/  LDL.LU R61, [R1+0x310] ;  /* 0x00031000013d7983 */ /* 0x010f220000300800 */
[----:B------:R-:W-:Y:S01]  /*599d0*/  ISETP.LT.AND P6, PT, R59, UR40, !P5 ;  /* 0x000000283b007c0c */ /* 0x000fe2000efc1270 */
[----:B------:R-:W-:Y:S01]  /*599e0*/  IMAD.WIDE R10, R14, 0x2, R2 ;  /* 0x000000020e0a7825 */ /* 0x000fe200078e0202 */
[----:B------:R-:W-:Y:S01]  /*599f0*/  ISETP.LT.AND P3, PT, R0, UR38, !P5 ;  /* 0x0000002600007c0c */ /* 0x000fe2000ef61270 */
[----:B------:R-:W1:Y:S02]  /*59a00*/  LDCU UR38, c[0x0][0x398] ;  /* 0x00007300ff2677ac */ /* 0x000e640008000800 */
[----:B--2---:R-:W-:Y:S01]  /*59a10*/  VIADD R8, R14, UR36 ;  /* 0x000000240e087c36 */ /* 0x004fe20008000000 */
[----:B------:R2:W-:Y:S01]  /*59a20*/  @P2 STG.E.U16 desc[UR66][R10.64], R12 ;  /* 0x0000000c0a002986 */ /* 0x0005e2000c101542 */
[----:B0-----:R-:W-:Y:S01]  /*59a30*/  ISETP.LT.AND P2, PT, R39, UR8, !P5 ;  /* 0x0000000827007c0c */ /* 0x001fe2000ef41270 */
[----:B------:R-:W0:Y:S01]  /*59a40*/  LDCU UR8, c[0x0][0x398] ;  /* 0x00007300ff0877ac */ /* 0x000e220008000800 */
[----:B------:R-:W-:Y:S01]  /*59a50*/  ISETP.LT.AND P4, PT, R38, UR76, !P5 ;  /* 0x0000004c26007c0c */ /* 0x000fe2000ef81270 */
[----:B------:R-:W0:Y:S01]  /*59a60*/  LDCU.64 UR76, c[0x0][0x398] ;  /* 0x00007300ff4c77ac */ /* 0x000e220008000a00 */
[----:B------:R-:W0:Y:S01]  /*59a70*/  LDCU UR36, c[0x0][0x398] ;  /* 0x00007300ff2477ac */ /* 0x000e220008000800 */
[C---:B--2---:R-:W-:Y:S01]  /*59a80*/  IMAD.WIDE R10, R8.reuse, 0x2, R56 ;  /* 0x00000002080a7825 */ /* 0x044fe200078e0238 */
[----:B------:R-:W2:Y:S03]  /*59a90*/  LDCU UR40, c[0x0][0x398] ;  /* 0x00007300ff2877ac */ /* 0x000ea60008000800 */
[----:B------:R-:W-:Y:S01]  /*59aa0*/  IMAD.WIDE R12, R8, 0x2, R54 ;  /* 0x00000002080c7825 */ /* 0x000fe200078e0236 */
[----:B------:R-:W-:Y:S01]  /*59ab0*/  PRMT R9, R24, 0x7632, R9 ;  /* 0x0000763218097816 */ /* 0x000fe20000000009 */
[----:B------:R0:W-:Y:S01]  /*59ac0*/  @P6 STG.E.U16 desc[UR66][R10.64], R24 ;  /* 0x000000180a006986 */ /* 0x0001e2000c101542 */
[----:B-1----:R-:W-:Y:S01]  /*59ad0*/  ISETP.LT.AND P6, PT, R35, UR30, !P5 ;  /* 0x0000001e23007c0c */ /* 0x002fe2000efc1270 */
[----:B------:R-:W1:Y:S02]  /*59ae0*/  LDCU UR30, c[0x0][0x398] ;  /* 0x00007300ff1e77ac */ /* 0x000e640008000800 */
[----:B------:R2:W-:Y:S04]  /*59af0*/  @P3 STG.E.U16 desc[UR66][R12.64], R9 ;  /* 0x000000090c003986 */ /* 0x0005e8000c101542 */
[----:B0-----:R-:W4:Y:S01]  /*59b00*/  LDL.LU R24, [R1+0x320] ;  /* 0x0003200001187983 */ /* 0x001f220000300800 */
[----:B------:R-:W-:-:S04]  /*59b10*/  IMAD.WIDE R10, R8, 0x2, R52 ;  /* 0x00000002080a7825 */ /* 0x000fc800078e0234 */
[----:B--2---:R-:W-:Y:S02]  /*59b20*/  VIADD R9, R60, 0x31 ;  /* 0x000000313c097836 */ /* 0x004fe40000000000 */
[----:B------:R-:W-:Y:S01]  /*59b30*/  IMAD.WIDE R12, R8, 0x2, R50 ;  /* 0x00000002080c7825 */ /* 0x000fe200078e0232 */
[----:B------:R-:W-:Y:S01]  /*59b40*/  ISETP.LT.AND P3, PT, R34, UR38, !P5 ;  /* 0x0000002622007c0c */ /* 0x000fe2000ef61270 */
[----:B------:R-:W0:Y:S01]  /*59b50*/  LDCU UR38, c[0x0][0x3b8] ;  /* 0x00007700ff2677ac */ /* 0x000e220008000800 */
[----:B------:R-:W-:Y:S01]  /*59b60*/  PRMT R14, R25, 0x7632, R14 ;  /* 0x00007632190e7816 */ /* 0x000fe2000000000e */
[----:B------:R2:W-:Y:S01]  /*59b70*/  @P2 STG.E.U16 desc[UR66][R10.64], R25 ;  /* 0x000000190a002986 */ /* 0x0005e2000c101542 */
[----:B------:R-:W-:-:S03]  /*59b80*/  ISETP.GE.AND P2, PT, R9, UR77, PT ;  /* 0x0000004d09007c0c */ /* 0x000fc6000bf46270 */
[----:B--2---:R-:W2:Y:S01]  /*59b90*/  LDL.LU R25, [R1+0x330] ;  /* 0x0003300001197983 */ /* 0x004ea20000300800 */
[----:B------:R-:W-:-:S03]  /*59ba0*/  IMAD.WIDE R10, R8, 0x2, R48 ;  /* 0x00000002080a7825 */ /* 0x000fc600078e0230 */
[----:B------:R-:W-:Y:S01]  /*59bb0*/  @P6 STG.E.U16 desc[UR66][R12.64], R14 ;  /* 0x0000000e0c006986 */ /* 0x000fe2000c101542 */
[----:B---3--:R-:W-:-:S03]  /*59bc0*/  PRMT R9, R29, 0x7632, R9 ;  /* 0x000076321d097816 */ /* 0x008fc60000000009 */
[----:B------:R3:W-:Y:S01]  /*59bd0*/  @P4 STG.E.U16 desc[UR66][R10.64], R29 ;  /* 0x0000001d0a004986 */ /* 0x0007e2000c101542 */
[----:B------:R-:W-:Y:S01]  /*59be0*/  ISETP.LT.AND P6, PT, R33, UR8, !P5 ;  /* 0x0000000821007c0c */ /* 0x000fe2000efc1270 */
[----:B------:R-:W0:Y:S02]  /*59bf0*/  LDCU UR8, c[0x0][0x398] ;  /* 0x00007300ff0877ac */ /* 0x000e240008000800 */
[----:B---3--:R-:W3:Y:S01]  /*59c00*/  LDL.LU R29, [R1+0x2d0] ;  /* 0x0002d000011d7983 */ /* 0x008ee20000300800 */
[----:B------:R-:W-:-:S05]  /*59c10*/  IMAD.WIDE R12, R8, 0x2, R6 ;  /* 0x00000002080c7825 */ /* 0x000fca00078e0206 */
[----:B------:R0:W-:Y:S02]  /*59c20*/  @P3 STG.E.U16 desc[UR66][R12.64], R9 ;  /* 0x000000090c003986 */ /* 0x0001e4000c101542 */
[----:B0-----:R-:W-:Y:S01]  /*59c30*/  IMAD.WIDE R12, R8, 0x2, R4 ;  /* 0x00000002080c7825 */ /* 0x001fe200078e0204 */
[----:B----4-:R-:W-:-:S04]  /*59c40*/  PRMT R9, R61, 0x7632, R9 ;  /* 0x000076323d097816 */ /* 0x010fc80000000009 */
[----:B------:R0:W-:Y:S04]  /*59c50*/  @P6 STG.E.U16 desc[UR66][R12.64], R61 ;  /* 0x0000003d0c006986 */ /* 0x0001e8000c101542 */
[----:B0-----:R-:W4:Y:S01]  /*59c60*/  LDL.LU R61, [R1+0x2c0] ;  /* 0x0002c000013d7983 */ /* 0x001f220000300800 */
[----:B-1----:R-:W-:Y:S01]  /*59c70*/  ISETP.LT.AND P5, PT, R58, UR30, !P5 ;  /* 0x0000001e3a007c0c */ /* 0x002fe2000efa1270 */
[C---:B------:R-:W-:Y:S01]  /*59c80*/  IMAD.WIDE R10, R8.reuse, 0x2, R2 ;  /* 0x00000002080a7825 */ /* 0x040fe200078e0202 */
[----:B------:R-:W-:Y:S01]  /*59c90*/  ISETP.LT.AND P4, PT, R59, UR36, !P2 ;  /* 0x000000243b007c0c */ /* 0x000fe2000d781270 */
[----:B------:R-:W0:Y:S02]  /*59ca0*/  LDCU UR30, c[0x0][0x398] ;  /* 0x00007300ff1e77ac */ /* 0x000e240008000800 */
[----:B------:R-:W-:Y:S01]  /*59cb0*/  VIADD R8, R8, UR38 ;  /* 0x0000002608087c36 */ /* 0x000fe20008000000 */
[----:B------:R-:W-:Y:S01]  /*59cc0*/  ISETP.LT.AND P3, PT, R0, UR34, !P2 ;  /* 0x0000002200007c0c */ /* 0x000fe2000d761270 */
[----:B------:R-:W1:Y:S06]  /*59cd0*/  LDCU UR36, c[0x0][0x398] ;  /* 0x00007300ff2477ac */ /* 0x000e6c0008000800 */
[----:B------:R0:W-:Y:S01]  /*59ce0*/  @P5 STG.E.U16 desc[UR66][R10.64], R9 ;  /* 0x000000090a005986 */ /* 0x0001e2000c101542 */
[----:B------:R-:W-:-:S02]  /*59cf0*/  ISETP.LT.AND P5, PT, R39, UR40, !P2 ;  /* 0x0000002827007c0c */ /* 0x000fc4000d7a1270 */
[----:B------:R-:W-:Y:S01]  /*59d00*/  ISETP.LT.AND P6, PT, R35, UR32, !P2 ;  /* 0x0000002023007c0c */ /* 0x000fe2000d7c1270 */
[C---:B------:R-:W-:Y:S01]  /*59d10*/  IMAD.WIDE R12, R8.reuse, 0x2, R54 ;  /* 0x00000002080c7825 */ /* 0x040fe200078e0236 */
[----:B------:R-:W1:Y:S01]  /*59d20*/  LDCU UR32, c[0x0][0x398] ;  /* 0x00007300ff2077ac */ /* 0x000e620008000800 */
[----:B------:R-:W1:Y:S02]  /*59d30*/  LDCU UR38, c[0x0][0x3b8] ;  /* 0x00007700ff2677ac */ /* 0x000e640008000800 */
[----:B0-----:R-:W-:Y:S01]  /*59d40*/  IMAD.WIDE R10, R8, 0x2, R56 ;  /* 0x00000002080a7825 */ /* 0x001fe200078e0238 */
[----:B------:R-:W0:Y:S01]  /*59d50*/  LDCU UR34, c[0x0][0x398] ;  /* 0x00007300ff2277ac */ /* 0x000e220008000800 */
[----:B------:R-:W-:-:S03]  /*59d60*/  PRMT R9, R24, 0x7632, R9 ;  /* 0x0000763218097816 */ /* 0x000fc60000000009 */
[----:B------:R0:W-:Y:S01]  /*59d70*/  @P4 STG.E.U16 desc[UR66][R10.64], R24 ;  /* 0x000000180a004986 */ /* 0x0001e2000c101542 */
[----:B------:R-:W-:Y:S01]  /*59d80*/  ISETP.LT.AND P4, PT, R38, UR68, !P2 ;  /* 0x0000004426007c0c */ /* 0x000fe2000d781270 */
[----:B------:R-:W1:Y:S02]  /*59d90*/  LDCU.64 UR68, c[0x0][0x398] ;  /* 0x00007300ff4477ac */ /* 0x000e640008000a00 */
[----:B------:R1:W-:Y:S01]  /*59da0*/  @P3 STG.E.U16 desc[UR66][R12.64], R9 ;  /* 0x000000090c003986 */ /* 0x0003e2000c101542 */
[----:B------:R-:W2:Y:S03]  /*59db0*/  LDCU UR40, c[0x0][0x398] ;  /* 0x00007300ff2877ac */ /* 0x000ea60008000800 */
        /* <DEDUP_REMOVED lines=19> */
[----:B------:R1:W-:Y:S04]  /*59ef0*/  @P3 STG.E.U16 desc[UR66][R10.64], R9 ;  /* 0x000000090a003986 */ /* 0x0003e8000c101542 */
[----:B----4-:R4:W-:Y:S01]  /*59f00*/  @P5 STG.E.U16 desc[UR66][R12.64], R61 ;  /* 0x0000003d0c005986 */ /* 0x0109e2000c101542 */
[----:B-1----:R-:W-:-:S03]  /*59f10*/  PRMT R9, R61, 0x7632, R9 ;  /* 0x000076323d097816 */ /* 0x002fc60000000009 */
[----:B----4-:R-:W4:Y:S01]  /*59f20*/  LDL.LU R61, [R1+0x314] ;  /* 0x00031400013d7983 */ /* 0x010f220000300800 */
[----:B------:R-:W-:Y:S01]  /*59f30*/  ISETP.LT.AND P2, PT, R58, UR32, !P2 ;  /* 0x000000203a007c0c */ /* 0x000fe2000d741270 */
[----:B------:R-:W-:Y:S01]  /*59f40*/  IMAD.WIDE R10, R8, 0x2, R2 ;  /* 0x00000002080a7825 */ /* 0x000fe200078e0202 */
[----:B0-----:R-:W-:Y:S01]  /*59f50*/  ISETP.LT.AND P5, PT, R59, UR30, !P6 ;  /* 0x0000001e3b007c0c */ /* 0x001fe2000f7a1270 */
[----:B------:R-:W0:Y:S01]  /*59f60*/  LDCU UR30, c[0x0][0x398] ;  /* 0x00007300ff1e77ac */ /* 0x000e220008000800 */
[----:B------:R-:W-:Y:S01]  /*59f70*/  ISETP.LT.AND P3, PT, R0, UR34, !P6 ;  /* 0x0000002200007c0c */ /* 0x000fe2000f761270 */
[----:B------:R-:W-:Y:S01]  /*59f80*/  VIADD R8, R8, UR38 ;  /* 0x0000002608087c36 */ /* 0x000fe20008000000 */
[----:B------:R-:W-:Y:S01]  /*59f90*/  ISETP.LT.AND P4, PT, R35, UR8, !P6 ;  /* 0x0000000823007c0c */ /* 0x000fe2000f781270 */
[----:B------:R-:W1:Y:S01]  /*59fa0*/  LDCU UR8, c[0x0][0x398] ;  /* 0x00007300ff0877ac */ /* 0x000e620008000800 */
[----:B------:R-:W0:Y:S05]  /*59fb0*/  LDCU UR32, c[0x0][0x398] ;  /* 0x00007300ff2077ac */ /* 0x000e2a0008000800 */
[----:B------:R1:W-:Y:S01]  /*59fc0*/  @P2 STG.E.U16 desc[UR66][R10.64], R9 ;  /* 0x000000090a002986 */ /* 0x0003e2000c101542 */
[----:B--2---:R-:W-:Y:S01]  /*59fd0*/  ISETP.LT.AND P2, PT, R39, UR36, !P6 ;  /* 0x0000002427007c0c */ /* 0x004fe2000f741270 */
[C---:B------:R-:W-:Y:S01]  /*59fe0*/  IMAD.WIDE R12, R8.reuse, 0x2, R54 ;  /* 0x00000002080c7825 */ /* 0x040fe200078e0236 */
[----:B------:R-:W2:Y:S01]  /*59ff0*/  LDCU UR36, c[0x0][0x398] ;  /* 0x00007300ff2477ac */ /* 0x000ea20008000800 */
[----:B------:R-:W0:Y:S01]  /*5a000*/  LDCU UR38, c[0x0][0x398] ;  /* 0x00007300ff2677ac */ /* 0x000e220008000800 */
[----:B------:R-:W0:Y:S01]  /*5a010*/  LDCU UR34, c[0x0][0x398] ;  /* 0x00007300ff2277ac */ /* 0x000e220008000800 */
[----:B-1----:R-:W-:Y:S01]  /*5a020*/  IMAD.WIDE R10, R8, 0x2, R56 ;  /* 0x00000002080a7825 */ /* 0x002fe200078e0238 */
[----:B------:R-:W-:-:S04]  /*5a030*/  PRMT R14, R24, 0x7632, R14 ;  /* 0x00007632180e7816 */ /* 0x000fc8000000000e */
[----:B------:R1:W-:Y:S01]  /*5a040*/  @P5 STG.E.U16 desc[UR66][R10.64], R24 ;  /* 0x000000180a005986 */ /* 0x0003e2000c101542 */
[----:B------:R-:W-:-:S03]  /*5a050*/  VIADD R9, R60, 0x33 ;  /* 0x000000333c097836 */ /* 0x000fc60000000000 */
[----:B------:R0:W-:Y:S01]  /*5a060*/  @P3 STG.E.U16 desc[UR66][R12.64], R14 ;  /* 0x0000000e0c003986 */ /* 0x0001e2000c101542 */
[----:B------:R-:W-:Y:S01]  /*5a070*/  ISETP.LT.AND P3, PT, R38, UR72, !P6 ;  /* 0x0000004826007c0c */ /* 0x000fe2000f761270 */
[----:B------:R-:W2:Y:S02]  /*5a080*/  LDCU.64 UR72, c[0x0][0x398] ;  /* 0x00007300ff4877ac */ /* 0x000ea40008000a00 */
[----:B-1----:R-:W4:Y:S01]  /*5a090*/  LDL.LU R24, [R1+0x324] ;  /* 0x0003240001187983 */ /* 0x002f220000300800 */
[----:B------:R-:W-:Y:S01]  /*5a0a0*/  IMAD.WIDE R10, R8, 0x2, R52 ;  /* 0x00000002080a7825 */ /* 0x000fe200078e0234 */
[----:B------:R-:W-:-:S03]  /*5a0b0*/  ISETP.GE.AND P5, PT, R9, UR69, PT ;  /* 0x0000004509007c0c */ /* 0x000fc6000bfa6270 */
[C---:B0-----:R-:W-:Y:S01]  /*5a0c0*/  IMAD.WIDE R12, R8.reuse, 0x2, R50 ;  /* 0x00000002080c7825 */ /* 0x041fe200078e0232 */
[----:B------:R-:W-:Y:S01]  /*5a0d0*/  PRMT R9, R25, 0x7632, R9 ;  /* 0x0000763219097816 */ /* 0x000fe20000000009 */
[----:B------:R0:W-:Y:S04]  /*5a0e0*/  @P2 STG.E.U16 desc[UR66][R10.64], R25 ;  /* 0x000000190a002986 */ /* 0x0001e8000c101542 */
[----:B0-----:R-:W4:Y:S01]  /*5a0f0*/  LDL.LU R25, [R1+0x334] ;  /* 0x0003340001197983 */ /* 0x001f220000300800 */
[----:B------:R-:W-:-:S03]  /*5a100*/  IMAD.WIDE R10, R8, 0x2, R48 ;  /* 0x00000002080a7825 */ /* 0x000fc600078e0230 */
[----:B------:R0:W-:Y:S01]  /*5a110*/  @P4 STG.E.U16 desc[UR66][R12.64], R9 ;  /* 0x000000090c004986 */ /* 0x0001e2000c101542 */
[----:B--2---:R-:W-:Y:S01]  /*5a120*/  ISETP.LT.AND P4, PT, R34, UR36, !P6 ;  /* 0x0000002422007c0c */ /* 0x004fe2000f781270 */
[----:B------:R-:W1:Y:S02]  /*5a130*/  LDCU UR36, c[0x0][0x3b8] ;  /* 0x00007700ff2477ac */ /* 0x000e640008000800 */
[----:B---3--:R2:W-:Y:S01]  /*5a140*/  @P3 STG.E.U16 desc[UR66][R10.64], R29 ;  /* 0x0000001d0a003986 */ /* 0x0085e2000c101542 */
[----:B------:R-:W-:Y:S01]  /*5a150*/  ISETP.LT.AND P2, PT, R58, UR30, !P6 ;  /* 0x0000001e3a007c0c */ /* 0x000fe2000f741270 */
[----:B------:R-:W3:Y:S01]  /*5a160*/  LDCU UR30, c[0x0][0x398] ;  /* 0x00007300ff1e77ac */ /* 0x000ee20008000800 */
[----:B0-----:R-:W-:Y:S02]  /*5a170*/  PRMT R9, R29, 0x7632, R9 ;  /* 0x000076321d097816 */ /* 0x001fe40000000009 */
[----:B--2---:R-:W2:Y:S01]  /*5a180*/  LDL.LU R29, [R1+0x2d4] ;  /* 0x0002d400011d7983 */ /* 0x004ea20000300800 */
        /* <DEDUP_REMOVED lines=16> */
[----:B------:R-:W-:Y:S01]  /*5a290*/  ISETP.LT.AND P6, PT, R38, UR76, !P5 ;  /* 0x0000004c26007c0c */ /* 0x000fe2000efc1270 */
[C---:B------:R-:W-:Y:S01]  /*5a2a0*/  IMAD.WIDE R12, R8.reuse, 0x2, R54 ;  /* 0x00000002080c7825 */ /* 0x040fe200078e0236 */
[----:B------:R-:W0:Y:S01]  /*5a2b0*/  LDCU.64 UR76, c[0x0][0x398] ;  /* 0x00007300ff4c77ac */ /* 0x000e220008000a00 */
[----:B------:R-:W0:Y:S02]  /*5a2c0*/  LDCU UR36, c[0x0][0x398] ;  /* 0x00007300ff2477ac */ /* 0x000e240008000800 */
[----:B---3--:R-:W-:Y:S01]  /*5a2d0*/  IMAD.WIDE R10, R8, 0x2, R56 ;  /* 0x00000002080a7825 */ /* 0x008fe200078e0238 */
[----:B------:R-:W3:Y:S01]  /*5a2e0*/  LDCU UR40, c[0x0][0x398] ;  /* 0x00007300ff2877ac */ /* 0x000ee20008000800 */
[----:B------:R-:W-:-:S03]  /*5a2f0*/  PRMT R9, R24, 0x7632, R9 ;  /* 0x0000763218097816 */ /* 0x000fc60000000009 */
[----:B------:R0:W-:Y:S01]  /*5a300*/  @P4 STG.E.U16 desc[UR66][R10.64], R24 ;  /* 0x000000180a004986 */ /* 0x0001e2000c101542 */
[----:B------:R-:W-:Y:S01]  /*5a310*/  ISETP.LT.AND P4, PT, R35, UR30, !P5 ;  /* 0x0000001e23007c0c */ /* 0x000fe2000ef81270 */
[----:B------:R-:W1:Y:S02]  /*5a320*/  LDCU UR30, c[0x0][0x398] ;  /* 0x00007300ff1e77ac */ /* 0x000e640008000800 */
[----:B------:R3:W-:Y:S04]  /*5a330*/  @P3 STG.E.U16 desc[UR66][R12.64], R9 ;  /* 0x000000090c003986 */ /* 0x0007e8000c101542 */
[----:B0-----:R-:W4:Y:S01]  /*5a340*/  LDL.LU R24, [R1+0x2e8] ;  /* 0x0002e80001187983 */ /* 0x001f220000300800 */
[----:B------:R-:W-:-:S04]  /*5a350*/  IMAD.WIDE R10, R8, 0x2, R52 ;  /* 0x00000002080a7825 */ /* 0x000fc800078e0234 */
[----:B---3--:R-:W-:Y:S02]  /*5a360*/  VIADD R9, R60, 0x34 ;  /* 0x000000343c097836 */ /* 0x008fe40000000000 */
[----:B------:R-:W-:Y:S01]  /*5a370*/  IMAD.WIDE R12, R8, 0x2, R50 ;  /* 0x00000002080c7825 */ /* 0x000fe200078e0232 */
[----:B-1----:R-:W-:Y:S01]  /*5a380*/  ISETP.LT.AND P3, PT, R34, UR38, !P5 ;  /* 0x0000002622007c0c */ /* 0x002fe2000ef61270 */
[----:B------:R-:W0:Y:S01]  /*5a390*/  LDCU UR38, c[0x0][0x3b8] ;  /* 0x00007700ff2677ac */ /* 0x000e220008000800 */
[----:B------:R-:W-:Y:S01]  /*5a3a0*/  PRMT R14, R25, 0x7632, R14 ;  /* 0x00007632190e7816 */ /* 0x000fe2000000000e */
[----:B------:R1:W-:Y:S01]  /*5a3b0*/  @P2 STG.E.U16 desc[UR66][R10.64], R25 ;  /* 0x000000190a002986 */ /* 0x0003e2000c101542 */
[----:B------:R-:W-:-:S03]  /*5a3c0*/  ISETP.GE.AND P2, PT, R9, UR77, PT ;  /* 0x0000004d09007c0c */ /* 0x000fc6000bf46270 */
[----:B-1----:R-:W3:Y:S01]  /*5a3d0*/  LDL.LU R25, [R1+0x2f8] ;  /* 0x0002f80001197983 */ /* 0x002ee20000300800 */
[----:B------:R-:W-:-:S03]  /*5a3e0*/  IMAD.WIDE R10, R8, 0x2, R48 ;  /* 0x00000002080a7825 */ /* 0x000fc600078e0230 */
[----:B------:R-:W-:Y:S01]  /*5a3f0*/  @P4 STG.E.U16 desc[UR66][R12.64], R14 ;  /* 0x0000000e0c004986 */ /* 0x000fe2000c101542 */
[----:B--2---:R-:W-:-:S03]  /*5a400*/  PRMT R9, R29, 0x7632, R9 ;  /* 0x000076321d097816 */ /* 0x004fc60000000009 */
[----:B------:R1:W-:Y:S01]  /*5a410*/  @P6 STG.E.U16 desc[UR66][R10.64], R29 ;  /* 0x0000001d0a006986 */ /* 0x0003e2000c101542 */
[----:B------:R-:W-:Y:S01]  /*5a420*/  ISETP.LT.AND P4, PT, R33, UR8, !P5 ;  /* 0x0000000821007c0c */ /* 0x000fe2000ef81270 */
[----:B------:R-:W2:Y:S02]  /*5a430*/  LDCU UR8, c[0x0][0x398] ;  /* 0x00007300ff0877ac */ /* 0x000ea40008000800 */
[----:B-1----:R-:W2:Y:S01]  /*5a440*/  LDL.LU R29, [R1+0x308] ;  /* 0x00030800011d7983 */ /* 0x002ea20000300800 */
        /* <DEDUP_REMOVED lines=13> */
[----:B------:R-:W0:Y:S02]  /*5a520*/  LDCU UR36, c[0x0][0x398] ;  /* 0x00007300ff2477ac */ /* 0x000e240008000800 */
[C---:B------:R-:W-:Y:S02]  /*5a530*/  IMAD.WIDE R10, R8.reuse, 0x2, R56 ;  /* 0x00000002080a7825 */ /* 0x040fe400078e0238 */
[----:B------:R1:W-:Y:S01]  /*5a540*/  @P5 STG.E.U16 desc[UR66][R12.64], R9 ;  /* 0x000000090c005986 */ /* 0x0003e2000c101542 */
[----:B------:R-:W-:Y:S01]  /*5a550*/  ISETP.LT.AND P5, PT, R39, UR40, !P2 ;  /* 0x0000002827007c0c */ /* 0x000fe2000d7a1270 */
[----:B------:R-:W0:Y:S01]  /*5a560*/  LDCU UR32, c[0x0][0x398] ;  /* 0x00007300ff2077ac */ /* 0x000e220008000800 */
[----:B------:R-:W0:Y:S01]  /*5a570*/  LDCU UR38, c[0x0][0x3b8] ;  /* 0x00007700ff2677ac */ /* 0x000e220008000800 */
[----:B------:R-:W0:Y:S01]  /*5a580*/  LDCU UR34, c[0x0][0x398] ;  /* 0x00007300ff2277ac */ /* 0x000e220008000800 */
[----:B-1----:R-:W-:Y:S01]  /*5a590*/  IMAD.WIDE R12, R8, 0x2, R54 ;  /* 0x00000002080c7825 */ /* 0x002fe200078e0236 */
[----:B------:R-:W1:Y:S01]  /*5a5a0*/  LDCU UR40, c[0x0][0x398] ;  /* 0x00007300ff2877ac */ /* 0x000e620008000800 */
[----:B------:R-:W-:Y:S01]  /*5a5b0*/  PRMT R9, R24, 0x7632, R9 ;  /* 0x0000763218097816 */ /* 0x000fe20000000009 */
        /* <DEDUP_REMOVED lines=9> */
[----:B---3--:R-:W-:Y:S01]  /*5a650*/  PRMT R9, R25, 0x7632, R9 ;  /* 0x0000763219097816 */ /* 0x008fe20000000009 */
[----:B------:R1:W-:Y:S04]  /*5a660*/  @P5 STG.E.U16 desc[UR66][R10.64], R25 ;  /* 0x000000190a005986 */ /* 0x0003e8000c101542 */
[----:B------:R3:W-:Y:S04]  /*5a670*/  @P4 STG.E.U16 desc[UR66][R12.64], R9 ;  /* 0x000000090c004986 */ /* 0x0007e8000c101542 */
[----:B-1----:R-:W4:Y:S01]  /*5a680*/  LDL.LU R25, [R1+0x338] ;  /* 0x0003380001197983 */ /* 0x002f220000300800 */
[----:B---3--:R-:W-:Y:S01]  /*5a690*/  IMAD.WIDE R12, R8, 0x2, R48 ;  /* 0x00000002080c7825 */ /* 0x008fe200078e0230 */
[----:B--2---:R-:W-:-:S04]  /*5a6a0*/  PRMT R9, R29, 0x7632, R9 ;  /* 0x000076321d097816 */ /* 0x004fc80000000009 */
        /* <DEDUP_REMOVED lines=27> */
[----:B-1----:R-:W-:-:S04]  /*5a860*/  IMAD.WIDE R10, R8, 0x2, R56 ;  /* 0x00000002080a7825 */ /* 0x002fc800078e0238 */
[----:B------:R-:W-:Y:S01]  /*5a870*/  VIADD R9, R60, 0x36 ;  /* 0x000000363c097836 */ /* 0x000fe20000000000 */
[----:B------:R-:W-:Y:S01]  /*5a880*/  PRMT R14, R24, 0x7632, R14 ;  /* 0x00007632180e7816 */ /* 0x000fe2000000000e */
[----:B------:R1:W-:Y:S03]  /*5a890*/  @P5 STG.E.U16 desc[UR66][R10.64], R24 ;  /* 0x000000180a005986 */ /* 0x0003e6000c101542 */
[----:B------:R-:W-:Y:S01]  /*5a8a0*/  ISETP.GE.AND P5, PT, R9, UR71, PT ;  /* 0x0000004709007c0c */ /* 0x000fe2000bfa6270 */
[----:B------:R0:W-:Y:S01]  /*5a8b0*/  @P3 STG.E.U16 desc[UR66][R12.64], R14 ;  /* 0x0000000e0c003986 */ /* 0x0001e2000c101542 */
[----:B------:R-:W-:Y:S01]  /*5a8c0*/  ISETP.LT.AND P3, PT, R38, UR68, !P4 ;  /* 0x0000004426007c0c */ /* 0x000fe2000e761270 */
[----:B------:R-:W2:Y:S02]  /*5a8d0*/  LDCU.64 UR68, c[0x0][0x398] ;  /* 0x00007300ff4477ac */ /* 0x000ea40008000a00 */
[----:B-1----:R-:W4:Y:S01]  /*5a8e0*/  LDL.LU R24, [R1+0x2ec] ;  /* 0x0002ec0001187983 */ /* 0x002f220000300800 */
[----:B------:R-:W-:-:S04]  /*5a8f0*/  IMAD.WIDE R10, R8, 0x2, R52 ;  /* 0x00000002080a7825 */ /* 0x000fc800078e0234 */
        /* <DEDUP_REMOVED lines=82> */
[----:B------:R-:W-:Y:S01]  /*5ae20*/  VIADD R13, R60, 0x38 ;  /* 0x000000383c0d7836 */ /* 0x000fe20000000000 */
[----:B------:R-:W1:Y:S01]  /*5ae30*/  LDCU.64 UR72, c[0x0][0x398] ;  /* 0x00007300ff4877ac */ /* 0x000e620008000a00 */
[----:B------:R0:W-:Y:S04]  /*5ae40*/  @P3 STG.E.U16 desc[UR66][R10.64], R12 ;  /* 0x0000000c0a003986 */ /* 0x0001e8000c101542 */
[----:B0-----:R-:W4:Y:S01]  /*5ae50*/  LDL.LU R24, [R1+0x360] ;  /* 0x0003600001187983 */ /* 0x001f220000300800 */
[----:B------:R-:W-:-:S04]  /*5ae60*/  IMAD.WIDE R8, R14, 0x2, R52 ;  /* 0x000000020e087825 */ /* 0x000fc800078e0234 */
[----:B------:R-:W-:Y:S01]  /*5ae70*/  IMAD.WIDE R10, R14, 0x2, R50 ;  /* 0x000000020e0a7825 */ /* 0x000fe200078e0232 */
[----:B------:R-:W-:Y:S01]  /*5ae80*/  ISETP.LT.AND P3, PT, R34, UR30, !P2 ;  /* 0x0000001e22007c0c */ /* 0x000fe2000d761270 */
[----:B------:R-:W0:Y:S01]  /*5ae90*/  LDCU UR30, c[0x0][0x398] ;  /* 0x00007300ff1e77ac */ /* 0x000e220008000800 */
[----:B---3--:R-:W-:Y:S01]  /*5aea0*/  PRMT R12, R25, 0x7632, R12 ;  /* 0x00007632190c7816 */ /* 0x008fe2000000000c */
[----:B------:R3:W-:Y:S04]  /*5aeb0*/  @P5 STG.E.U16 desc[UR66][R8.64], R25 ;  /* 0x0000001908005986 */ /* 0x0007e8000c101542 */
[----:B---3--:R-:W3:Y:S01]  /*5aec0*/  LDL.LU R25, [R1+0x370] ;  /* 0x0003700001197983 */ /* 0x008ee20000300800 */
[----:B------:R-:W-:-:S03]  /*5aed0*/  IMAD.WIDE R8, R14, 0x2, R48 ;  /* 0x000000020e087825 */ /* 0x000fc600078e0230 */
[----:B------:R0:W-:Y:S04]  /*5aee0*/  @P6 STG.E.U16 desc[UR66][R10.64], R12 ;  /* 0x0000000c0a006986 */ /* 0x0001e8000c101542 */
[----:B--2---:R2:W-:Y:S01]  /*5aef0*/  @P4 STG.E.U16 desc[UR66][R8.64], R29 ;  /* 0x0000001d08004986 */ /* 0x0045e2000c101542 */
[----:B0-----:R-:W-:-:S03]  /*5af00*/  PRMT R12, R29, 0x7632, R12 ;  /* 0x000076321d0c7816 */ /* 0x001fc6000000000c */
[----:B--2---:R-:W2:Y:S01]  /*5af10*/  LDL.LU R29, [R1+0x380] ;  /* 0x00038000011d7983 */ /* 0x004ea20000300800 */
[----:B------:R-:W-:Y:S01]  /*5af20*/  ISETP.LT.AND P5, PT, R33, UR36, !P2 ;  /* 0x0000002421007c0c */ /* 0x000fe2000d7a1270 */
[C---:B------:R-:W-:Y:S01]  /*5af30*/  IMAD.WIDE R10, R14.reuse, 0x2, R6 ;  /* 0x000000020e0a7825 */ /* 0x040fe200078e0206 */
[----:B------:R-:W0:Y:S03]  /*5af40*/  LDCU UR36, c[0x0][0x398] ;  /* 0x00007300ff2477ac */ /* 0x000e260008000800 */
[----:B------:R-:W-:Y:S01]  /*5af50*/  IMAD.WIDE R8, R14, 0x2, R4 ;  /* 0x000000020e087825 */ /* 0x000fe200078e0204 */
[----:B------:R-:W-:Y:S07]  /*5af60*/  @P3 STG.E.U16 desc[UR66][R10.64], R12 ;  /* 0x0000000c0a003986 */ /* 0x000fee000c101542 */
[----:B----4-:R4:W-:Y:S02]  /*5af70*/  @P5 STG.E.U16 desc[UR66][R8.64], R61 ;  /* 0x0000003d08005986 */ /* 0x0109e4000c101542 */
[----:B----4-:R-:W-:-:S02]  /*5af80*/  PRMT R9, R61, 0x7632, R9 ;  /* 0x000076323d097816 */ /* 0x010fc40000000009 */
[----:B------:R-:W4:Y:S01]  /*5af90*/  LDL.LU R61, [R1+0x390] ;  /* 0x00039000013d7983 */ /* 0x000f220000300800 */
[----:B------:R-:W-:Y:S02]  /*5afa0*/  ISETP.LT.AND P2, PT, R58, UR32, !P2 ;  /* 0x000000203a007c0c */ /* 0x000fe4000d741270 */
[----:B------:R-:W-:Y:S01]  /*5afb0*/  ISETP.GE.AND P6, PT, R13, UR69, PT ;  /* 0x000000450d007c0c */ /* 0x000fe2000bfc6270 */
[C---:B------:R-:W-:Y:S01]  /*5afc0*/  IMAD.WIDE R10, R14.reuse, 0x2, R2 ;  /* 0x000000020e0a7825 */ /* 0x040fe200078e0202 */
[----:B------:R-:W1:Y:S02]  /*5afd0*/  LDCU UR32, c[0x0][0x398] ;  /* 0x00007300ff2077ac */ /* 0x000e640008000800 */
[----:B------:R-:W-:Y:S01]  /*5afe0*/  ISETP.LT.AND P5, PT, R59, UR30, !P6 ;  /* 0x0000001e3b007c0c */ /* 0x000fe2000f7a1270 */
[----:B------:R-:W-:Y:S01]  /*5aff0*/  VIADD R8, R14, UR38 ;  /* 0x000000260e087c36 */ /* 0x000fe20008000000 */
[----:B------:R-:W-:Y:S01]  /*5b000*/  ISETP.LT.AND P3, PT, R0, UR34, !P6 ;  /* 0x0000002200007c0c */ /* 0x000fe2000f761270 */
[----:B------:R-:W1:Y:S04]  /*5b010*/  LDCU UR30, c[0x0][0x398] ;  /* 0x00007300ff1e77ac */ /* 0x000e680008000800 */
[----:B------:R1:W-:Y:S01]  /*5b020*/  @P2 STG.E.U16 desc[UR66][R10.64], R9 ;  /* 0x000000090a002986 */ /* 0x0003e2000c101542 */
[----:B0-----:R-:W-:Y:S01]  /*5b030*/  ISETP.LT.AND P2, PT, R39, UR36, !P6 ;  /* 0x0000002427007c0c */ /* 0x001fe2000f741270 */
[C---:B------:R-:W-:Y:S01]  /*5b040*/  IMAD.WIDE R12, R8.reuse, 0x2, R54 ;  /* 0x00000002080c7825 */ /* 0x040fe200078e0236 */
[----:B------:R-:W0:Y:S01]  /*5b050*/  LDCU UR36, c[0x0][0x398] ;  /* 0x00007300ff2477ac */ /* 0x000e220008000800 */
[----:B------:R-:W-:Y:S01]  /*5b060*/  ISETP.LT.AND P4, PT, R35, UR8, !P6 ;  /* 0x0000000823007c0c */ /* 0x000fe2000f781270 */
[----:B------:R-:W0:Y:S01]  /*5b070*/  LDCU UR8, c[0x0][0x398] ;  /* 0x00007300ff0877ac */ /* 0x000e220008000800 */
[----:B------:R-:W0:Y:S01]  /*5b080*/  LDCU UR38, c[0x0][0x398] ;  /* 0x00007300ff2677ac */ /* 0x000e220008000800 */
[----:B-1----:R-:W-:Y:S01]  /*5b090*/  IMAD.WIDE R10, R8, 0x2, R56 ;  /* 0x00000002080a7825 */ /* 0x002fe200078e0238 */
[----:B------:R-:W1:Y:S01]  /*5b0a0*/  LDCU UR34, c[0x0][0x398] ;  /* 0x00007300ff2277ac */ /* 0x000e620008000800 */
[----:B------:R-:W-:-:S03]  /*5b0b0*/  PRMT R14, R24, 0x7632, R14 ;  /* 0x00007632180e7816 */ /* 0x000fc6000000000e */
[----:B------:R0:W-:Y:S01]  /*5b0c0*/  @P5 STG.E.U16 desc[UR66][R10.64], R24 ;  /* 0x000000180a005986 */ /* 0x0001e2000c101542 */
[----:B------:R-:W-:-:S03]  /*5b0d0*/  VIADD R9, R60, 0x39 ;  /* 0x000000393c097836 */ /* 0x000fc60000000000 */
[----:B------:R1:W-:Y:S01]  /*5b0e0*/  @P3 STG.E.U16 desc[UR66][R12.64], R14 ;  /* 0x0000000e0c003986 */ /* 0x0003e2000c101542 */
[----:B------:R-:W-:Y:S01]  /*5b0f0*/  ISETP.LT.AND P3, PT, R38, UR70, !P6 ;  /* 0x0000004626007c0c */ /* 0x000fe2000f761270 */
[----:B------:R-:W2:Y:S02]  /*5b100*/  LDCU.64 UR70, c[0x0][0x398] ;  /* 0x00007300ff4677ac */ /* 0x000ea40008000a00 */
[----:B0-----:R-:W4:Y:S01]  /*5b110*/  LDL.LU R24, [R1+0x3a0] ;  /* 0x0003a00001187983 */ /* 0x001f220000300800 */
[----:B------:R-:W-:Y:S01]  /*5b120*/  IMAD.WIDE R10, R8, 0x2, R52 ;  /* 0x00000002080a7825 */ /* 0x000fe200078e0234 */
[----:B------:R-:W-:-:S03]  /*5b130*/  ISETP.GE.AND P5, PT, R9, UR73, PT ;  /* 0x0000004909007c0c */ /* 0x000fc6000bfa6270 */
[C---:B-1----:R-:W-:Y:S01]  /*5b140*/  IMAD.WIDE R12, R8.reuse, 0x2, R50 ;  /* 0x00000002080c7825 */ /* 0x042fe200078e0232 */
[----:B---3--:R-:W-:Y:S01]  /*5b150*/  PRMT R9, R25, 0x7632, R9 ;  /* 0x0000763219097816 */ /* 0x008fe20000000009 */
[----:B------:R0:W-:Y:S04]  /*5b160*/  @P2 STG.E.U16 desc[UR66][R10.64], R25 ;  /* 0x000000190a002986 */ /* 0x0001e8000c101542 */
[----:B0-----:R-:W3:Y:S01]  /*5b170*/  LDL.LU R25, [R1+0x3b0] ;  /* 0x0003b00001197983 */ /* 0x001ee20000300800 */
[----:B------:R-:W-:-:S03]  /*5b180*/  IMAD.WIDE R10, R8, 0x2, R48 ;  /* 0x00000002080a7825 */ /* 0x000fc600078e0230 */
[----:B------:R0:W-:Y:S01]  /*5b190*/  @P4 STG.E.U16 desc[UR66][R12.64], R9 ;  /* 0x000000090c004986 */ /* 0x0001e2000c101542 */
[----:B------:R-:W-:Y:S01]  /*5b1a0*/  ISETP.LT.AND P4, PT, R34, UR36, !P6 ;  /* 0x0000002422007c0c */ /* 0x000fe2000f781270 */
[----:B------:R-:W1:Y:S02]  /*5b1b0*/  LDCU UR36, c[0x0][0x3b8] ;  /* 0x00007700ff2477ac */ /* 0x000e640008000800 */
[----:B--2---:R2:W-:Y:S01]  /*5b1c0*/  @P3 STG.E.U16 desc[UR66][R10.64], R29 ;  /* 0x0000001d0a003986 */ /* 0x0045e2000c101542 */
[----:B0-----:R-:W-:-:S03]  /*5b1d0*/  PRMT R9, R29, 0x7632, R9 ;  /* 0x000076321d097816 */ /* 0x001fc60000000009 */
[----:B--2---:R-:W2:Y:S01]  /*5b1e0*/  LDL.LU R29, [R1+0x350] ;  /* 0x00035000011d7983 */ /* 0x004ea20000300800 */
[----:B------:R-:W-:Y:S01]  /*5b1f0*/  ISETP.LT.AND P2, PT, R58, UR30, !P6 ;  /* 0x0000001e3a007c0c */ /* 0x000fe2000f741270 */
[C---:B------:R-:W-:Y:S01]  /*5b200*/  IMAD.WIDE R12, R8.reuse, 0x2, R6 ;  /* 0x00000002080c7825 */ /* 0x040fe200078e0206 */
[----:B------:R-:W-:Y:S01]  /*5b210*/  ISETP.LT.AND P6, PT, R33, UR8, !P6 ;  /* 0x0000000821007c0c */ /* 0x000fe2000f7c1270 */
[----:B------:R-:W0:Y:S03]  /*5b220*/  LDCU UR8, c[0x0][0x398] ;  /* 0x00007300ff0877ac */ /* 0x000e260008000800 */
[----:B------:R1:W-:Y:S01]  /*5b230*/  @P4 STG.E.U16 desc[UR66][R12.64], R9 ;  /* 0x000000090c004986 */ /* 0x0003e2000c101542 */
[----:B------:R-:W0:Y:S01]  /*5b240*/  LDCU UR30, c[0x0][0x398] ;  /* 0x00007300ff1e77ac */ /* 0x000e220008000800 */
[----:B-1----:R-:W-:Y:S01]  /*5b250*/  IMAD.WIDE R12, R8, 0x2, R4 ;  /* 0x00000002080c7825 */ /* 0x002fe200078e0204 */
[----:B----4-:R-:W-:-:S06]  /*5b260*/  PRMT R9, R61, 0x7632, R9 ;  /* 0x000076323d097816 */ /* 0x010fcc0000000009 */
        /* <DEDUP_REMOVED lines=14> */
[----:B-1----:R-:W-:Y:S01]  /*5b350*/  IMAD.WIDE R10, R8, 0x2, R56 ;  /* 0x00000002080a7825 */ /* 0x002fe200078e0238 */
[----:B------:R-:W1:Y:S01]  /*5b360*/  LDCU UR40, c[0x0][0x398] ;  /* 0x00007300ff2877ac */ /* 0x000e620008000800 */
        /* <DEDUP_REMOVED lines=11> */
[----:B---3--:R-:W-:Y:S01]  /*5b420*/  PRMT R14, R25, 0x7632, R14 ;  /* 0x00007632190e7816 */ /* 0x008fe2000000000e */
        /* <DEDUP_REMOVED lines=20> */
[----:B0-----:R-:W-:Y:S01]  /*5b570*/  VIADD R8, R8, UR38 ;  /* 0x0000002608087c36 */ /* 0x001fe20008000000 */
[----:B------:R-:W-:Y:S01]  /*5b580*/  ISETP.LT.AND P3, PT, R0, UR34, !P2 ;  /* 0x0000002200007c0c */ /* 0x000fe2000d761270 */
[----:B------:R-:W0:Y:S06]  /*5b590*/  LDCU UR36, c[0x0][0x398] ;  /* 0x00007300ff2477ac */ /* 0x000e2c0008000800 */
        /* <DEDUP_REMOVED lines=11> */
[----:B------:R-:W2:Y:S02]  /*5b650*/  LDCU.64 UR68, c[0x0][0x398] ;  /* 0x00007300ff4477ac */ /* 0x000ea40008000a00 */
[----:B------:R1:W-:Y:S01]  /*5b660*/  @P3 STG.E.U16 desc[UR66][R12.64], R9 ;  /* 0x000000090c003986 */ /* 0x0003e2000c101542 */
[----:B------:R-:W2:Y:S03]  /*5b670*/  LDCU UR40, c[0x0][0x398] ;  /* 0x00007300ff2877ac */ /* 0x000ea60008000800 */
        /* <DEDUP_REMOVED lines=39> */
[----:B------:R-:W-:-:S03]  /*5b8f0*/  PRMT R14, R24, 0x7632, R14 ;  /* 0x00007632180e7816 */ /* 0x000fc6000000000e */
[----:B------:R-:W-:Y:S01]  /*5b900*/  VIADD R9, R60, 0x3c ;  /* 0x0000003c3c097836 */ /* 0x000fe20000000000 */
[----:B------:R1:W-:Y:S04]  /*5b910*/  @P5 STG.E.U16 desc[UR66][R10.64], R24 ;  /* 0x000000180a005986 */ /* 0x0003e8000c101542 */
[----:B------:R0:W-:Y:S01]  /*5b920*/  @P3 STG.E.U16 desc[UR66][R12.64], R14 ;  /* 0x0000000e0c003986 */ /* 0x0001e2000c101542 */
[----:B------:R-:W-:Y:S01]  /*5b930*/  ISETP.LT.AND P3, PT, R38, UR72, !P4 ;  /* 0x0000004826007c0c */ /* 0x000fe2000e761270 */
[----:B------:R-:W2:Y:S01]  /*5b940*/  LDCU.64 UR72, c[0x0][0x398] ;  /* 0x00007300ff4877ac */ /* 0x000ea20008000a00 */
[----:B------:R-:W-:Y:S01]  /*5b950*/  ISETP.GE.AND P5, PT, R9, UR69, PT ;  /* 0x0000004509007c0c */ /* 0x000fe2000bfa6270 */
[C---:B-1----:R-:W-:Y:S01]  /*5b960*/  IMAD.WIDE R10, R8.reuse, 0x2, R52 ;  /* 0x00000002080a7825 */ /* 0x042fe200078e0234 */
[----:B------:R-:W4:Y:S03]  /*5b970*/  LDL.LU R24, [R1+0x368] ;  /* 0x0003680001187983 */ /* 0x000f260000300800 */
[C---:B0-----:R-:W-:Y:S01]  /*5b980*/  IMAD.WIDE R12, R8.reuse, 0x2, R50 ;  /* 0x00000002080c7825 */ /* 0x041fe200078e0232 */
[----:B------:R-:W-:Y:S01]  /*5b990*/  PRMT R9, R25, 0x7632, R9 ;  /* 0x0000763219097816 */ /* 0x000fe20000000009 */
[----:B------:R0:W-:Y:S04]  /*5b9a0*/  @P2 STG.E.U16 desc[UR66][R10.64], R25 ;  /* 0x000000190a002986 */ /* 0x0001e8000c101542 */
[----:B0-----:R-:W4:Y:S01]  /*5b9b0*/  LDL.LU R25, [R1+0x378] ;  /* 0x0003780001197983 */ /* 0x001f220000300800 */
[----:B------:R-:W-:-:S03]  /*5b9c0*/  IMAD.WIDE R10, R8, 0x2, R48 ;  /* 0x00000002080a7825 */ /* 0x000fc600078e0230 */
[----:B------:R0:W-:Y:S04]  /*5b9d0*/  @P6 STG.E.U16 desc[UR66][R12.64], R9 ;  /* 0x000000090c006986 */ /* 0x0001e8000c101542 */
[----:B---3--:R1:W-:Y:S01]  /*5b9e0*/  @P3 STG.E.U16 desc[UR66][R10.64], R29 ;  /* 0x0000001d0a003986 */ /* 0x0083e2000c101542 */
[----:B0-----:R-:W-:-:S03]  /*5b9f0*/  PRMT R9, R29, 0x7632, R9 ;  /* 0x000076321d097816 */ /* 0x001fc60000000009 */
[----:B-1----:R-:W3:Y:S01]  /*5ba00*/  LDL.LU R29, [R1+0x388] ;  /* 0x00038800011d7983 */ /* 0x002ee20000300800 */
[----:B--2---:R-:W-:Y:S02]  /*5ba10*/  ISETP.LT.AND P6, PT, R34, UR36, !P4 ;  /* 0x0000002422007c0c */ /* 0x004fe4000e7c1270 */
[----:B------:R-:W-:Y:S01]  /*5ba20*/  ISETP.LT.AND P2, PT, R58, UR30, !P4 ;  /* 0x0000001e3a007c0c */ /* 0x000fe2000e741270 */
[C---:B------:R-:W-:Y:S01]  /*5ba30*/  IMAD.WIDE R12, R8.reuse, 0x2, R6 ;  /* 0x00000002080c7825 */ /* 0x040fe200078e0206 */
[----:B------:R-:W-:Y:S01]  /*5ba40*/  ISETP.LT.AND P4, PT, R33, UR8, !P4 ;  /* 0x0000000821007c0c */ /* 0x000fe2000e781270 */
[----:B------:R-:W0:Y:S02]  /*5ba50*/  LDCU UR36, c[0x0][0x3b8] ;  /* 0x00007700ff2477ac */ /* 0x000e240008000800 */
[----:B------:R-:W-:Y:S01]  /*5ba60*/  IMAD.WIDE R10, R8, 0x2, R4 ;  /* 0x00000002080a7825 */ /* 0x000fe200078e0204 */
[----:B------:R-:W1:Y:S05]  /*5ba70*/  LDCU UR8, c[0x0][0x398] ;  /* 0x00007300ff0877ac */ /* 0x000e6a0008000800 */
[----:B------:R2:W-:Y:S01]  /*5ba80*/  @P6 STG.E.U16 desc[UR66][R12.64], R9 ;  /* 0x000000090c006986 */ /* 0x0005e2000c101542 */
[----:B------:R-:W0:Y:S03]  /*5ba90*/  LDCU UR30, c[0x0][0x398] ;  /* 0x00007300ff1e77ac */ /* 0x000e260008000800 */
[----:B----4-:R4:W-:Y:S01]  /*5baa0*/  @P4 STG.E.U16 desc[UR66][R10.64], R61 ;  /* 0x0000003d0a004986 */ /* 0x0109e2000c101542 */
[----:B--2---:R-:W-:-:S03]  /*5bab0*/  PRMT R9, R61, 0x7632, R9 ;  /* 0x000076323d097816 */ /* 0x004fc60000000009 */
[----:B----4-:R-:W2:Y:S01]  /*5bac0*/  LDL.LU R61, [R1+0x398] ;  /* 0x00039800013d7983 */ /* 0x010ea20000300800 */
[----:B------:R-:W-:Y:S01]  /*5bad0*/  ISETP.LT.AND P6, PT, R59, UR40, !P5 ;  /* 0x000000283b007c0c */ /* 0x000fe2000efc1270 */
[----:B------:R-:W-:Y:S01]  /*5bae0*/  IMAD.WIDE R12, R8, 0x2, R2 ;  /* 0x00000002080c7825 */ /* 0x000fe200078e0202 */
[----:B------:R-:W-:Y:S01]  /*5baf0*/  ISETP.LT.AND P3, PT, R0, UR38, !P5 ;  /* 0x0000002600007c0c */ /* 0x000fe2000ef61270 */
[----:B------:R-:W4:Y:S02]  /*5bb00*/  LDCU UR38, c[0x0][0x398] ;  /* 0x00007300ff2677ac */ /* 0x000f240008000800 */
[----:B0-----:R-:W-:Y:S01]  /*5bb10*/  VIADD R8, R8, UR36 ;  /* 0x0000002408087c36 */ /* 0x001fe20008000000 */
[----:B------:R0:W-:Y:S01]  /*5bb20*/  @P2 STG.E.U16 desc[UR66][R12.64], R9 ;  /* 0x000000090c002986 */ /* 0x0001e2000c101542 */
[----:B-1----:R-:W-:Y:S01]  /*5bb30*/  ISETP.LT.AND P2, PT, R39, UR8, !P5 ;  /* 0x0000000827007c0c */ /* 0x002fe2000ef41270 */
[----:B------:R-:W1:Y:S01]  /*5bb40*/  LDCU UR8, c[0x0][0x398] ;  /* 0x00007300ff0877ac */ /* 0x000e620008000800 */
[----:B------:R-:W-:Y:S01]  /*5bb50*/  IMAD.WIDE R10, R8, 0x2, R56 ;  /* 0x00000002080a7825 */ /* 0x000fe200078e0238 */
[----:B------:R-:W-:Y:S01]  /*5bb60*/  ISETP.LT.AND P4, PT, R38, UR76, !P5 ;  /* 0x0000004c26007c0c */ /* 0x000fe2000ef81270 */
[----:B------:R-:W1:Y:S01]  /*5bb70*/  LDCU UR36, c[0x0][0x398] ;  /* 0x00007300ff2477ac */ /* 0x000e620008000800 */
[----:B------:R-:W1:Y:S01]  /*5bb80*/  LDCU UR40, c[0x0][0x398] ;  /* 0x00007300ff2877ac */ /* 0x000e620008000800 */
[----:B0-----:R-:W-:Y:S01]  /*5bb90*/  IMAD.WIDE R12, R8, 0x2, R54 ;  /* 0x00000002080c7825 */ /* 0x001fe200078e0236 */
[----:B------:R-:W0:Y:S01]  /*5bba0*/  LDCU.64 UR76, c[0x0][0x398] ;  /* 0x00007300ff4c77ac */ /* 0x000e220008000a00 */
[----:B------:R-:W-:Y:S01]  /*5bbb0*/  PRMT R9, R24, 0x7632, R9 ;  /* 0x0000763218097816 */ /* 0x000fe20000000009 */
[----:B------:R0:W-:Y:S01]  /*5bbc0*/  @P6 STG.E.U16 desc[UR66][R10.64], R24 ;  /* 0x000000180a006986 */ /* 0x0001e2000c101542 */
[----:B------:R-:W-:Y:S01]  /*5bbd0*/  ISETP.LT.AND P6, PT, R35, UR30, !P5 ;  /* 0x0000001e23007c0c */ /* 0x000fe2000efc1270 */
[----:B------:R-:W1:Y:S02]  /*5bbe0*/  LDCU UR30, c[0x0][0x398] ;  /* 0x00007300ff1e77ac */ /* 0x000e640008000800 */
[----:B------:R4:W-:Y:S01]  /*5bbf0*/  @P3 STG.E.U16 desc[UR66][R12.64], R9 ;  /* 0x000000090c003986 */ /* 0x0009e2000c101542 */
[----:B0-----:R-:W-:-:S03]  /*5bc00*/  IMAD.WIDE R10, R8, 0x2, R52 ;  /* 0x00000002080a7825 */ /* 0x001fc600078e0234 */
[----:B------:R-:W2:Y:S01]  /*5bc10*/  LDL.LU R24, [R1+0x3a8] ;  /* 0x0003a80001187983 */ /* 0x000ea20000300800 */
[----:B----4-:R-:W-:Y:S02]  /*5bc20*/  VIADD R9, R60, 0x3d ;  /* 0x0000003d3c097836 */ /* 0x010fe40000000000 */
[----:B------:R-:W-:Y:S01]  /*5bc30*/  IMAD.WIDE R12, R8, 0x2, R50 ;  /* 0x00000002080c7825 */ /* 0x000fe200078e0232 */
[----:B------:R-:W-:Y:S01]  /*5bc40*/  ISETP.LT.AND P3, PT, R34, UR38, !P5 ;  /* 0x0000002622007c0c */ /* 0x000fe2000ef61270 */
[----:B------:R-:W0:Y:S01]  /*5bc50*/  LDCU UR38, c[0x0][0x3b8] ;  /* 0x00007700ff2677ac */ /* 0x000e220008000800 */
[----:B------:R-:W-:Y:S01]  /*5bc60*/  PRMT R14, R25, 0x7632, R14 ;  /* 0x00007632190e7816 */ /* 0x000fe2000000000e */
[----:B------:R4:W-:Y:S01]  /*5bc70*/  @P2 STG.E.U16 desc[UR66][R10.64], R25 ;  /* 0x000000190a002986 */ /* 0x0009e2000c101542 */
[----:B------:R-:W-:-:S03]  /*5bc80*/  ISETP.GE.AND P2, PT, R9, UR73, PT ;  /* 0x0000004909007c0c */ /* 0x000fc6000bf46270 */
[----:B----4-:R-:W4:Y:S01]  /*5bc90*/  LDL.LU R25, [R1+0x3b8] ;  /* 0x0003b80001197983 */ /* 0x010f220000300800 */
[----:B------:R-:W-:-:S03]  /*5bca0*/  IMAD.WIDE R10, R8, 0x2, R48 ;  /* 0x00000002080a7825 */ /* 0x000fc600078e0230 */
[----:B------:R-:W-:Y:S01]  /*5bcb0*/  @P6 STG.E.U16 desc[UR66][R12.64], R14 ;  /* 0x0000000e0c006986 */ /* 0x000fe2000c101542 */
[----:B---3--:R-:W-:-:S03]  /*5bcc0*/  PRMT R9, R29, 0x7632, R9 ;  /* 0x000076321d097816 */ /* 0x008fc60000000009 */
[----:B------:R3:W-:Y:S01]  /*5bcd0*/  @P4 STG.E.U16 desc[UR66][R10.64], R29 ;  /* 0x0000001d0a004986 */ /* 0x0007e2000c101542 */
[----:B-1----:R-:W-:Y:S01]  /*5bce0*/  ISETP.LT.AND P6, PT, R33, UR8, !P5 ;  /* 0x0000000821007c0c */ /* 0x002fe2000efc1270 */
[----:B------:R-:W1:Y:S02]  /*5bcf0*/  LDCU UR8, c[0x0][0x398] ;  /* 0x00007300ff0877ac */ /* 0x000e640008000800 */
[----:B---3--:R-:W3:Y:S01]  /*5bd00*/  LDL.LU R29, [R1+0x358] ;  /* 0x00035800011d7983 */ /* 0x008ee20000300800 */
[----:B------:R-:W-:-:S05]  /*5bd10*/  IMAD.WIDE R12, R8, 0x2, R6 ;  /* 0x00000002080c7825 */ /* 0x000fca00078e0206 */
[----:B------:R0:W-:Y:S02]  /*5bd20*/  @P3 STG.E.U16 desc[UR66][R12.64], R9 ;  /* 0x000000090c003986 */ /* 0x0001e4000c101542 */
[----:B0-----:R-:W-:Y:S01]  /*5bd30*/  IMAD.WIDE R12, R8, 0x2, R4 ;  /* 0x00000002080c7825 */ /* 0x001fe200078e0204 */
[----:B--2---:R-:W-:-:S04]  /*5bd40*/  PRMT R9, R61, 0x7632, R9 ;  /* 0x000076323d097816 */ /* 0x004fc80000000009 */
[----:B------:R0:W-:Y:S04]  /*5bd50*/  @P6 STG.E.U16 desc[UR66][R12.64], R61 ;  /* 0x0000003d0c006986 */ /* 0x0001e8000c101542 */
[----:B0-----:R-:W2:Y:S01]  /*5bd60*/  LDL.LU R61, [R1+0x348] ;  /* 0x00034800013d7983 */ /* 0x001ea20000300800 */
        /* <DEDUP_REMOVED lines=16> */
[----:B------:R-:W-:-:S04]  /*5be70*/  PRMT R9, R24, 0x7632, R9 ;  /* 0x0000763218097816 */ /* 0x000fc80000000009 */
[----:B------:R1:W-:Y:S01]  /*5be80*/  @P4 STG.E.U16 desc[UR66][R10.64], R24 ;  /* 0x000000180a004986 */ /* 0x0003e2000c101542 */
[----:B------:R-:W-:Y:S01]  /*5be90*/  ISETP.LT.AND P4, PT, R38, UR70, !P2 ;  /* 0x0000004626007c0c */ /* 0x000fe2000d781270 */
[----:B------:R-:W0:Y:S02]  /*5bea0*/  LDCU.64 UR70, c[0x0][0x398] ;  /* 0x00007300ff4677ac */ /* 0x000e240008000a00 */
[----:B------:R0:W-:Y:S01]  /*5beb0*/  @P3 STG.E.U16 desc[UR66][R12.64], R9 ;  /* 0x000000090c003986 */ /* 0x0001e2000c101542 */
[----:B-1----:R-:W-:-:S04]  /*5bec0*/  IMAD.WIDE R10, R8, 0x2, R52 ;  /* 0x00000002080a7825 */ /* 0x002fc800078e0234 */
[----:B0-----:R-:W-:Y:S01]  /*5bed0*/  IMAD.WIDE R12, R8, 0x2, R50 ;  /* 0x00000002080c7825 */ /* 0x001fe200078e0232 */
[----:B------:R-:W-:Y:S01]  /*5bee0*/  ISETP.LT.AND P3, PT, R34, UR8, !P2 ;  /* 0x0000000822007c0c */ /* 0x000fe2000d761270 */
[----:B------:R-:W0:Y:S01]  /*5bef0*/  LDCU UR8, c[0x0][0x398] ;  /* 0x00007300ff0877ac */ /* 0x000e220008000800 */
[----:B----4-:R-:W-:Y:S01]  /*5bf00*/  PRMT R9, R25, 0x7632, R9 ;  /* 0x0000763219097816 */ /* 0x010fe20000000009 */
[----:B------:R1:W-:Y:S04]  /*5bf10*/  @P5 STG.E.U16 desc[UR66][R10.64], R25 ;  /* 0x000000190a005986 */ /* 0x0003e8000c101542 */
[----:B------:R4:W-:Y:S04]  /*5bf20*/  @P6 STG.E.U16 desc[UR66][R12.64], R9 ;  /* 0x000000090c006986 */ /* 0x0009e8000c101542 */
[----:B-1----:R-:W2:Y:S01]  /*5bf30*/  LDL.LU R25, [R1+0x36c] ;  /* 0x00036c0001197983 */ /* 0x002ea20000300800 */
[----:B----4-:R-:W-:Y:S01]  /*5bf40*/  IMAD.WIDE R12, R8, 0x2, R48 ;  /* 0x00000002080c7825 */ /* 0x010fe200078e0230 */
[----:B---3--:R-:W-:-:S04]  /*5bf50*/  PRMT R9, R29, 0x7632, R9 ;  /* 0x000076321d097816 */ /* 0x008fc80000000009 */
[----:B------:R1:W-:Y:S01]  /*5bf60*/  @P4 STG.E.U16 desc[UR66][R12.64], R29 ;  /* 0x0000001d0c004986 */ /* 0x0003e2000c101542 */
[----:B------:R-:W-:Y:S01]  /*5bf70*/  ISETP.LT.AND P5, PT, R33, UR36, !P2 ;  /* 0x0000002421007c0c */ /* 0x000fe2000d7a1270 */
[----:B------:R-:W-:Y:S01]  /*5bf80*/  VIADD R10, R60, 0x3e ;  /* 0x0000003e3c0a7836 */ /* 0x000fe20000000000 */
[----:B------:R-:W3:Y:S01]  /*5bf90*/  LDCU UR36, c[0x0][0x398] ;  /* 0x00007300ff2477ac */ /* 0x000ee20008000800 */
[----:B-1----:R-:W4:Y:S03]  /*5bfa0*/  LDL.LU R29, [R1+0x37c] ;  /* 0x00037c00011d7983 */ /* 0x002f260000300800 */
[----:B------:R-:W-:Y:S01]  /*5bfb0*/  ISETP.GE.AND P6, PT, R10, UR77, PT ;  /* 0x0000004d0a007c0c */ /* 0x000fe2000bfc6270 */
[----:B------:R-:W-:-:S04]  /*5bfc0*/  IMAD.WIDE R10, R8, 0x2, R6 ;  /* 0x00000002080a7825 */ /* 0x000fc800078e0206 */
[----:B------:R-:W-:Y:S01]  /*5bfd0*/  IMAD.WIDE R12, R8, 0x2, R4 ;  /* 0x00000002080c7825 */ /* 0x000fe200078e0204 */
[----:B------:R1:W-:Y:S04]  /*5bfe0*/  @P3 STG.E.U16 desc[UR66][R10.64], R9 ;  /* 0x000000090a003986 */ /* 0x0003e8000c101542 */
[----:B--2---:R2:W-:Y:S01]  /*5bff0*/  @P5 STG.E.U16 desc[UR66][R12.64], R61 ;  /* 0x0000003d0c005986 */ /* 0x0045e2000c101542 */
[----:B-1----:R-:W-:-:S03]  /*5c000*/  PRMT R9, R61, 0x7632, R9 ;  /* 0x000076323d097816 */ /* 0x002fc60000000009 */
[----:B--2---:R-:W2:Y:S01]  /*5c010*/  LDL.LU R61, [R1+0x38c] ;  /* 0x00038c00013d7983 */ /* 0x004ea20000300800 */
[----:B------:R-:W-:Y:S01]  /*5c020*/  ISETP.LT.AND P2, PT, R58, UR38, !P2 ;  /* 0x000000263a007c0c */ /* 0x000fe2000d741270 */
[----:B------:R-:W-:Y:S01]  /*5c030*/  IMAD.WIDE R10, R8, 0x2, R2 ;  /* 0x00000002080a7825 */ /* 0x000fe200078e0202 */
[----:B------:R-:W-:Y:S01]  /*5c040*/  ISETP.LT.AND P5, PT, R59, UR32, !P6 ;  /* 0x000000203b007c0c */ /* 0x000fe2000f7a1270 */
[----:B------:R-:W2:Y:S01]  /*5c050*/  LDL.LU R24, [R1+0x39c] ;  /* 0x00039c0001187983 */ /* 0x000ea20000300800 */
[----:B------:R-:W-:Y:S01]  /*5c060*/  ISETP.LT.AND P4, PT, R0, UR34, !P6 ;  /* 0x0000002200007c0c */ /* 0x000fe2000f781270 */
[----:B------:R-:W-:Y:S01]  /*5c070*/  VIADD R8, R8, UR40 ;  /* 0x0000002808087c36 */ /* 0x000fe20008000000 */
[----:B------:R-:W-:Y:S01]  /*5c080*/  ISETP.LT.AND P3, PT, R35, UR30, !P6 ;  /* 0x0000001e23007c0c */ /* 0x000fe2000f761270 */
[----:B------:R-:W1:Y:S01]  /*5c090*/  LDCU UR30, c[0x0][0x398] ;  /* 0x00007300ff1e77ac */ /* 0x000e620008000800 */
[----:B------:R-:W0:Y:S05]  /*5c0a0*/  LDCU UR38, c[0x0][0x398] ;  /* 0x00007300ff2677ac */ /* 0x000e2a0008000800 */
[----:B------:R1:W-:Y:S01]  /*5c0b0*/  @P2 STG.E.U16 desc[UR66][R10.64], R9 ;  /* 0x000000090a002986 */ /* 0x0003e2000c101542 */
[----:B---3--:R-:W-:Y:S01]  /*5c0c0*/  ISETP.LT.AND P2, PT, R39, UR36, !P6 ;  /* 0x0000002427007c0c */ /* 0x008fe2000f741270 */
[C---:B------:R-:W-:Y:S01]  /*5c0d0*/  IMAD.WIDE R12, R8.reuse, 0x2, R54 ;  /* 0x00000002080c7825 */ /* 0x040fe200078e0236 */
[----:B------:R-:W3:Y:S01]  /*5c0e0*/  LDCU UR32, c[0x0][0x398] ;  /* 0x00007300ff2077ac */ /* 0x000ee20008000800 */
[----:B------:R-:W0:Y:S01]  /*5c0f0*/  LDCU UR34, c[0x0][0x398] ;  /* 0x00007300ff2277ac */ /* 0x000e220008000800 */
[----:B------:R-:W0:Y:S01]  /*5c100*/  LDCU UR36, c[0x0][0x398] ;  /* 0x00007300ff2477ac */ /* 0x000e220008000800 */
[----:B-1----:R-:W-:Y:S01]  /*5c110*/  IMAD.WIDE R10, R8, 0x2, R56 ;  /* 0x00000002080a7825 */ /* 0x002fe200078e0238 */
[----:B------:R-:W1:Y:S03]  /*5c120*/  LDCU UR40, c[0x0][0x398] ;  /* 0x00007300ff2877ac */ /* 0x000e660008000800 */
[----:B------:R-:W-:Y:S01]  /*5c130*/  VIADD R9, R60, 0x3f ;  /* 0x0000003f3c097836 */ /* 0x000fe20000000000 */
[----:B------:R-:W-:Y:S01]  /*5c140*/  PRMT R14, R25, 0x7632, R14 ;  /* 0x00007632190e7816 */ /* 0x000fe2000000000e */
[----:B------:R0:W-:Y:S03]  /*5c150*/  @P5 STG.E.U16 desc[UR66][R10.64], R25 ;  /* 0x000000190a005986 */ /* 0x0001e6000c101542 */
[----:B------:R-:W-:Y:S01]  /*5c160*/  ISETP.GE.AND P5, PT, R9, UR71, PT ;  /* 0x0000004709007c0c */ /* 0x000fe2000bfa6270 */
[----:B0-----:R-:W3:Y:S01]  /*5c170*/  LDL.LU R25, [R1+0x3ac] ;  /* 0x0003ac0001197983 */ /* 0x001ee20000300800 */
[----:B------:R-:W-:-:S03]  /*5c180*/  IMAD.WIDE R10, R8, 0x2, R52 ;  /* 0x00000002080a7825 */ /* 0x000fc600078e0234 */
[----:B------:R-:W-:Y:S01]  /*5c190*/  @P4 STG.E.U16 desc[UR66][R12.64], R14 ;  /* 0x0000000e0c004986 */ /* 0x000fe2000c101542 */
[----:B----4-:R-:W-:-:S03]  /*5c1a0*/  PRMT R9, R29, 0x7632, R9 ;  /* 0x000076321d097816 */ /* 0x010fc60000000009 */
[----:B------:R0:W-:Y:S01]  /*5c1b0*/  @P2 STG.E.U16 desc[UR66][R10.64], R29 ;  /* 0x0000001d0a002986 */ /* 0x0001e2000c101542 */
[----:B------:R-:W-:Y:S01]  /*5c1c0*/  ISETP.LT.AND P4, PT, R38, UR68, !P6 ;  /* 0x0000004426007c0c */ /* 0x000fe2000f781270 */
[----:B------:R-:W4:Y:S02]  /*5c1d0*/  LDCU.64 UR68, c[0x0][0x398] ;  /* 0x00007300ff4477ac */ /* 0x000f240008000a00 */
[----:B0-----:R-:W4:Y:S01]  /*5c1e0*/  LDL.LU R29, [R1+0x3bc] ;  /* 0x0003bc00011d7983 */ /* 0x001f220000300800 */
[----:B------:R-:W-:-:S04]  /*5c1f0*/  IMAD.WIDE R12, R8, 0x2, R50 ;  /* 0x00000002080c7825 */ /* 0x000fc800078e0232 */
[----:B------:R-:W-:Y:S01]  /*5c200*/  IMAD.WIDE R10, R8, 0x2, R48 ;  /* 0x00000002080a7825 */ /* 0x000fe200078e0230 */
[----:B------:R2:W-:Y:S02]  /*5c210*/  @P3 STG.E.U16 desc[UR66][R12.64], R9 ;  /* 0x000000090c003986 */ /* 0x0005e4000c101542 */
[----:B--2---:R-:W-:Y:S02]  /*5c220*/  PRMT R9, R61, 0x7632, R9 ;  /* 0x000076323d097816 */ /* 0x004fe40000000009 */
[----:B------:R0:W-:Y:S04]  /*5c230*/  @P4 STG.E.U16 desc[UR66][R10.64], R61 ;  /* 0x0000003d0a004986 */ /* 0x0001e8000c101542 */
[----:B0-----:R-:W2:Y:S01]  /*5c240*/  LDL.LU R61, [R1+0x35c] ;  /* 0x00035c00013d7983 */ /* 0x001ea20000300800 */
[----:B------:R-:W-:Y:S01]  /*5c250*/  ISETP.LT.AND P2, PT, R34, UR30, !P6 ;  /* 0x0000001e22007c0c */ /* 0x000fe2000f741270 */
[----:B------:R-:W0:Y:S01]  /*5c260*/  LDCU UR30, c[0x0][0x3b8] ;  /* 0x00007700ff1e77ac */ /* 0x000e220008000800 */
[----:B---3--:R-:W-:-:S02]  /*5c270*/  ISETP.LT.AND P3, PT, R58, UR32, !P6 ;  /* 0x000000203a007c0c */ /* 0x008fc4000f761270 */
[----:B------:R-:W-:Y:S01]  /*5c280*/  ISETP.LT.AND P6, PT, R33, UR34, !P6 ;  /* 0x0000002221007c0c */ /* 0x000fe2000f7c1270 */
[----:B------:R-:W3:Y:S01]  /*5c290*/  LDCU UR34, c[0x0][0x398] ;  /* 0x00007300ff2277ac */ /* 0x000ee20008000800 */
[----:B------:R-:W-:-:S04]  /*5c2a0*/  IMAD.WIDE R12, R8, 0x2, R6 ;  /* 0x00000002080c7825 */ /* 0x000fc800078e0206 */
[----:B------:R-:W-:Y:S01]  /*5c2b0*/  IMAD.WIDE R10, R8, 0x2, R4 ;  /* 0x00000002080a7825 */ /* 0x000fe200078e0204 */
[----:B------:R-:W-:Y:S01]  /*5c2c0*/  ISETP.LT.AND P4, PT, R0, UR36, !P5 ;  /* 0x0000002400007c0c */ /* 0x000fe2000ef81270 */
[----:B------:R-:W1:Y:S01]  /*5c2d0*/  LDCU UR36, c[0x0][0x398] ;  /* 0x00007300ff2477ac */ /* 0x000e620008000800 */
[----:B------:R1:W-:Y:S01]  /*5c2e0*/  @P2 STG.E.U16 desc[UR66][R12.64], R9 ;  /* 0x000000090c002986 */ /* 0x0003e2000c101542 */
[----:B------:R-:W-:Y:S01]  /*5c2f0*/  ISETP.LT.AND P2, PT, R59, UR38, !P5 ;  /* 0x000000263b007c0c */ /* 0x000fe2000ef41270 */
[----:B------:R-:W2:Y:S02]  /*5c300*/  LDCU UR32, c[0x0][0x398] ;  /* 0x00007300ff2077ac */ /* 0x000ea40008000800 */
[----:B------:R1:W-:Y:S01]  /*5c310*/  @P6 STG.E.U16 desc[UR66][R10.64], R24 ;  /* 0x000000180a006986 */ /* 0x0003e2000c101542 */
[C---:B0-----:R-:W-:Y:S02]  /*5c320*/  VIADD R14, R8.reuse, UR30 ;  /* 0x0000001e080e7c36 */ /* 0x041fe40008000000 */
[----:B-1----:R-:W-:Y:S01]  /*5c330*/  IMAD.WIDE R12, R8, 0x2, R2 ;  /* 0x00000002080c7825 */ /* 0x002fe200078e0202 */
[----:B------:R-:W-:Y:S01]  /*5c340*/  PRMT R9, R24, 0x7632, R9 ;  /* 0x0000763218097816 */ /* 0x000fe20000000009 */
[----:B------:R-:W0:Y:S01]  /*5c350*/  LDCU UR30, c[0x0][0x398] ;  /* 0x00007300ff1e77ac */ /* 0x000e220008000800 */
[----:B------:R-:W2:Y:S01]  /*5c360*/  LDL.LU R24, [R1+0x34c] ;  /* 0x00034c0001187983 */ /* 0x000ea20000300800 */
[----:B------:R-:W1:Y:S03]  /*5c370*/  LDCU UR38, c[0x0][0x398] ;  /* 0x00007300ff2677ac */ /* 0x000e660008000800 */
[----:B------:R3:W-:Y:S02]  /*5c380*/  @P3 STG.E.U16 desc[UR66][R12.64], R9 ;  /* 0x000000090c003986 */ /* 0x0007e4000c101542 */
[----:B---3--:R-:W-:Y:S01]  /*5c390*/  ISETP.LT.AND P3, PT, R39, UR34, !P5 ;  /* 0x0000002227007c0c */ /* 0x008fe2000ef61270 */
[----:B------:R-:W-:Y:S01]  /*5c3a0*/  IMAD.WIDE R10, R14, 0x2, R54 ;  /* 0x000000020e0a7825 */ /* 0x000fe200078e0236 */
[----:B------:R-:W-:Y:S01]  /*5c3b0*/  ISETP.LT.AND P6, PT, R38, UR72, !P5 ;  /* 0x0000004826007c0c */ /* 0x000fe2000efc1270 */
[----:B------:R-:W3:Y:S01]  /*5c3c0*/  LDCU UR34, c[0x0][0x398] ;  /* 0x00007300ff2277ac */ /* 0x000ee20008000800 */
[----:B------:R-:W0:Y:S01]  /*5c3d0*/  LDCU.64 UR72, c[0x0][0x398] ;  /* 0x00007300ff4877ac */ /* 0x000e220008000a00 */
[----:B------:R-:W-:Y:S01]  /*5c3e0*/  IMAD.WIDE R8, R14, 0x2, R56 ;  /* 0x000000020e087825 */ /* 0x000fe200078e0238 */
[----:B------:R-:W-:-:S04]  /*5c3f0*/  PRMT R12, R25, 0x7632, R12 ;  /* 0x00007632190c7816 */ /* 0x000fc8000000000c */
[----:B------:R0:W-:Y:S04]  /*5c400*/  @P2 STG.E.U16 desc[UR66][R8.64], R25 ;  /* 0x0000001908002986 */ /* 0x0001e8000c101542 */
[----:B------:R1:W-:Y:S04]  /*5c410*/  @P4 STG.E.U16 desc[UR66][R10.64], R12 ;  /* 0x0000000c0a004986 */ /* 0x0003e8000c101542 */
[----:B0-----:R-:W2:Y:S01]  /*5c420*/  LDL.LU R25, [R1+0x3e0] ;  /* 0x0003e00001197983 */ /* 0x001ea20000300800 */
[----:B-1----:R-:W-:Y:S01]  /*5c430*/  IMAD.WIDE R10, R14, 0x2, R52 ;  /* 0x000000020e0a7825 */ /* 0x002fe200078e0234 */
[----:B----4-:R-:W-:-:S04]  /*5c440*/  PRMT R12, R29, 0x7632, R12 ;  /* 0x000076321d0c7816 */ /* 0x010fc8000000000c */
[----:B------:R0:W-:Y:S01]  /*5c450*/  @P3 STG.E.U16 desc[UR66][R10.64], R29 ;  /* 0x0000001d0a003986 */ /* 0x0001e2000c101542 */
[----:B------:R-:W-:Y:S01]  /*5c460*/  ISETP.LT.AND P2, PT, R35, UR36, !P5 ;  /* 0x0000002423007c0c */ /* 0x000fe2000ef41270 */
[----:B------:R-:W-:Y:S01]  /*5c470*/  VIADD R8, R60, 0x40 ;  /* 0x000000403c087836 */ /* 0x000fe20000000000 */
[----:B------:R-:W1:Y:S01]  /*5c480*/  LDCU UR36, c[0x0][0x398] ;  /* 0x00007300ff2477ac */ /* 0x000e620008000800 */
[----:B0-----:R-:W4:Y:S03]  /*5c490*/  LDL.LU R29, [R1+0x3d0] ;  /* 0x0003d000011d7983 */ /* 0x001f260000300800 */
[----:B------:R-:W-:Y:S01]  /*5c4a0*/  ISETP.GE.AND P4, PT, R8, UR69, PT ;  /* 0x0000004508007c0c */ /* 0x000fe2000bf86270 */
[----:B------:R-:W-:-:S04]  /*5c4b0*/  IMAD.WIDE R8, R14, 0x2, R50 ;  /* 0x000000020e087825 */ /* 0x000fc800078e0232 */
[----:B------:R-:W-:Y:S02]  /*5c4c0*/  IMAD.WIDE R10, R14, 0x2, R48 ;  /* 0x000000020e0a7825 */ /* 0x000fe400078e0230 */
[----:B------:R2:W-:Y:S02]  /*5c4d0*/  @P2 STG.E.U16 desc[UR66][R8.64], R12 ;  /* 0x0000000c08002986 */ /* 0x0005e4000c101542 */
[----:B--2---:R-:W-:Y:S02]  /*5c4e0*/  PRMT R12, R61, 0x7632, R12 ;  /* 0x000076323d0c7816 */ /* 0x004fe4000000000c */
[----:B------:R0:W-:Y:S04]  /*5c4f0*/  @P6 STG.E.U16 desc[UR66][R10.64], R61 ;  /* 0x0000003d0a006986 */ /* 0x0001e8000c101542 */
[----:B0-----:R-:W2:Y:S01]  /*5c500*/  LDL.LU R61, [R1+0x400] ;  /* 0x00040000013d7983 */ /* 0x001ea20000300800 */
[----:B------:R-:W-:-:S02]  /*5c510*/  ISETP.LT.AND P3, PT, R34, UR30, !P5 ;  /* 0x0000001e22007c0c */ /* 0x000fc4000ef61270 */
[----:B------:R-:W-:Y:S01]  /*5c520*/  ISETP.LT.AND P2, PT, R0, UR32, !P4 ;  /* 0x0000002000007c0c */ /* 0x000fe2000e741270 */
[----:B------:R-:W0:Y:S01]  /*5c530*/  LDCU UR32, c[0x0][0x3b8] ;  /* 0x00007700ff2077ac */ /* 0x000e220008000800 */
[----:B---3--:R-:W-:Y:S01]  /*5c540*/  ISETP.LT.AND P6, PT, R33, UR34, !P5 ;  /* 0x0000002221007c0c */ /* 0x008fe2000efc1270 */
[----:B------:R-:W-:Y:S01]  /*5c550*/  IMAD.WIDE R8, R14, 0x2, R6 ;  /* 0x000000020e087825 */ /* 0x000fe200078e0206 */
[----:B-1----:R-:W-:Y:S01]  /*5c560*/  ISETP.LT.AND P5, PT, R58, UR36, !P5 ;  /* 0x000000243a007c0c */ /* 0x002fe2000efa1270 */
[----:B------:R-:W1:Y:S02]  /*5c570*/  LDCU UR34, c[0x0][0x398] ;  /* 0x00007300ff2277ac */ /* 0x000e640008000800 */
[----:B------:R-:W-:Y:S01]  /*5c580*/  IMAD.WIDE R10, R14, 0x2, R2 ;  /* 0x000000020e0a7825 */ /* 0x000fe200078e0202 */
[----:B------:R-:W3:Y:S03]  /*5c590*/  LDCU UR36, c[0x0][0x398] ;  /* 0x00007300ff2477ac */ /* 0x000ee60008000800 */
[----:B------:R0:W-:Y:S01]  /*5c5a0*/  @P3 STG.E.U16 desc[UR66][R8.64], R12 ;  /* 0x0000000c08003986 */ /* 0x0001e2000c101542 */
[----:B------:R-:W-:Y:S01]  /*5c5b0*/  ISETP.LT.AND P3, PT, R59, UR38, !P4 ;  /* 0x000000263b007c0c */ /* 0x000fe2000e761270 */
[----:B------:R-:W1:Y:S01]  /*5c5c0*/  LDCU UR38, c[0x0][0x398] ;  /* 0x00007300ff2677ac */ /* 0x000e620008000800 */
[----:B------:R-:W-:Y:S01]  /*5c5d0*/  VIADD R16, R60, 0x42 ;  /* 0x000000423c107836 */ /* 0x000fe20000000000 */
[----:B------:R-:W1:Y:S01]  /*5c5e0*/  LDCU UR30, c[0x0][0x398] ;  /* 0x00007300ff1e77ac */ /* 0x000e620008000800 */
[----:B0-----:R-:W-:Y:S01]  /*5c5f0*/  IMAD.WIDE R8, R14, 0x2, R4 ;  /* 0x000000020e087825 */ /* 0x001fe200078e0204 */
[----:B------:R-:W-:-:S04]  /*5c600*/  PRMT R12, R24, 0x7632, R12 ;  /* 0x00007632180c7816 */ /* 0x000fc8000000000c */
[----:B------:R0:W-:Y:S04]  /*5c610*/  @P6 STG.E.U16 desc[UR66][R8.64], R24 ;  /* 0x0000001808006986 */ /* 0x0001e8000c101542 */
[----:B------:R3:W-:Y:S04]  /*5c620*/  @P5 STG.E.U16 desc[UR66][R10.64], R12 ;  /* 0x0000000c0a005986 */ /* 0x0007e8000c101542 */
[----:B0-----:R-:W2:Y:S01]  /*5c630*/  LDL.LU R24, [R1+0x3f0] ;  /* 0x0003f00001187983 */ /* 0x001ea20000300800 */
[----:B------:R-:W-:Y:S01]  /*5c640*/  VIADD R9, R14, UR32 ;  /* 0x000000200e097c36 */ /* 0x000fe20008000000 */
[----:B-1----:R-:W-:Y:S01]  /*5c650*/  ISETP.LT.AND P5, PT, R39, UR34, !P4 ;  /* 0x0000002227007c0c */ /* 0x002fe2000e7a1270 */
[----:B------:R-:W0:Y:S02]  /*5c660*/  LDCU UR34, c[0x0][0x398] ;  /* 0x00007300ff2277ac */ /* 0x000e240008000800 */
[----:B---3--:R-:W-:Y:S01]  /*5c670*/  IMAD.WIDE R10, R9, 0x2, R56 ;  /* 0x00000002090a7825 */ /* 0x008fe200078e0238 */
[----:B------:R-:W-:Y:S01]  /*5c680*/  ISETP.LT.AND P6, PT, R35, UR40, !P4 ;  /* 0x0000002823007c0c */ /* 0x000fe2000e7c1270 */
[----:B------:R-:W1:Y:S02]  /*5c690*/  LDCU UR40, c[0x0][0x398] ;  /* 0x00007300ff2877ac */ /* 0x000e640008000800 */
[----:B------:R-:W-:Y:S01]  /*5c6a0*/  IMAD.WIDE R12, R9, 0x2, R54 ;  /* 0x00000002090c7825 */ /* 0x000fe200078e0236 */
[----:B------:R-:W3:Y:S01]  /*5c6b0*/  LDCU UR32, c[0x0][0x398] ;  /* 0x00007300ff2077ac */ /* 0x000ee20008000800 */
[----:B------:R-:W-:Y:S01]  /*5c6c0*/  PRMT R8, R25, 0x7632, R8 ;  /* 0x0000763219087816 */ /* 0x000fe20000000008 */
[----:B------:R0:W-:Y:S04]  /*5c6d0*/  @P3 STG.E.U16 desc[UR66][R10.64], R25 ;  /* 0x000000190a003986 */ /* 0x0001e8000c101542 */
[----:B0-----:R-:W2:Y:S01]  /*5c6e0*/  LDL.LU R25, [R1+0x420] ;  /* 0x0004200001197983 */ /* 0x001ea20000300800 */
[----:B------:R-:W-:-:S03]  /*5c6f0*/  IMAD.WIDE R10, R9, 0x2, R52 ;  /* 0x00000002090a7825 */ /* 0x000fc600078e0234 */
[----:B------:R0:W-:Y:S04]  /*5c700*/  @P2 STG.E.U16 desc[UR66][R12.64], R8 ;  /* 0x000000080c002986 */ /* 0x0001e8000c101542 */
[----:B----4-:R4:W-:Y:S01]  /*5c710*/  @P5 STG.E.U16 desc[UR66][R10.64], R29 ;  /* 0x0000001d0a005986 */ /* 0x0109e2000c101542 */
[----:B0-----:R-:W-:-:S03]  /*5c720*/  PRMT R8, R29, 0x7632, R8 ;  /* 0x000076321d087816 */ /* 0x001fc60000000008 */
[----:B----4-:R-:W4:Y:S01]  /*5c730*/  LDL.LU R29, [R1+0x410] ;  /* 0x00041000011d7983 */ /* 0x010f220000300800 */
[----:B------:R-:W-:Y:S01]  /*5c740*/  ISETP.LT.AND P3, PT, R38, UR76, !P4 ;  /* 0x0000004c26007c0c */ /* 0x000fe2000e761270 */
[----:B------:R-:W-:-:S04]  /*5c750*/  IMAD.WIDE R12, R9, 0x2, R50 ;  /* 0x00000002090c7825 */ /* 0x000fc800078e0232 */
[----:B------:R-:W-:Y:S01]  /*5c760*/  IMAD.WIDE R10, R9, 0x2, R48 ;  /* 0x00000002090a7825 */ /* 0x000fe200078e0230 */
[----:B------:R2:W-:Y:S01]  /*5c770*/  @P6 STG.E.U16 desc[UR66][R12.64], R8 ;  /* 0x000000080c006986 */ /* 0x0005e2000c101542 */
[----:B------:R-:W-:Y:S01]  /*5c780*/  ISETP.LT.AND P2, PT, R34, UR36, !P4 ;  /* 0x0000002422007c0c */ /* 0x000fe2000e741270 */
[----:B------:R-:W0:Y:S01]  /*5c790*/  LDCU UR36, c[0x0][0x3b8] ;  /* 0x00007700ff2477ac */ /* 0x000e220008000800 */
[----:B------:R-:W-:Y:S01]  /*5c7a0*/  ISETP.LT.AND P5, PT, R35, UR38, !P1 ;  /* 0x0000002623007c0c */ /* 0x000fe2000cfa1270 */
[----:B------:R-:W0:Y:S01]  /*5c7b0*/  LDCU.64 UR76, c[0x0][0x398] ;  /* 0x00007300ff4c77ac */ /* 0x000e220008000a00 */
[----:B--2---:R-:W-:Y:S02]  /*5c7c0*/  PRMT R8, R61, 0x7632, R8 ;  /* 0x000076323d087816 */ /* 0x004fe40000000008 */
[----:B------:R2:W-:Y:S01]  /*5c7d0*/  @P3 STG.E.U16 desc[UR66][R10.64], R61 ;  /* 0x0000003d0a003986 */ /* 0x0005e2000c101542 */
[----:B------:R-:W-:Y:S01]  /*5c7e0*/  ISETP.LT.AND P6, PT, R58, UR34, !P4 ;  /* 0x000000223a007c0c */ /* 0x000fe2000e7c1270 */
[----:B------:R-:W0:Y:S01]  /*5c7f0*/  LDCU UR34, c[0x0][0x398] ;  /* 0x00007300ff2277ac */ /* 0x000e220008000800 */
[----:B------:R-:W-:Y:S01]  /*5c800*/  IMAD.WIDE R12, R9, 0x2, R6 ;  /* 0x00000002090c7825 */ /* 0x000fe200078e0206 */
[----:B------:R-:W0:Y:S01]  /*5c810*/  LDCU UR38, c[0x0][0x398] ;  /* 0x00007300ff2677ac */ /* 0x000e220008000800 */
[----:B--2---:R-:W2:Y:S01]  /*5c820*/  LDL.LU R61, [R1+0x430] ;  /* 0x00043000013d7983 */ /* 0x004ea20000300800 */
[----:B-1----:R-:W-:Y:S01]  /*5c830*/  ISETP.LT.AND P4, PT, R33, UR40, !P4 ;  /* 0x0000002821007c0c */ /* 0x002fe2000e781270 */
[----:B------:R-:W-:Y:S01]  /*5c840*/  IMAD.WIDE R10, R9, 0x2, R4 ;  /* 0x00000002090a7825 */ /* 0x000fe200078e0204 */
[----:B------:R-:W1:Y:S01]  /*5c850*/  LDCU UR40, c[0x0][0x398] ;  /* 0x00007300ff2877ac */ /* 0x000e620008000800 */
[----:B------:R0:W-:Y:S01]  /*5c860*/  @P2 STG.E.U16 desc[UR66][R12.64], R8 ;  /* 0x000000080c002986 */ /* 0x0001e2000c101542 */
[----:B---3--:R-:W-:Y:S01]  /*5c870*/  ISETP.LT.AND P2, PT, R59, UR32, !P1 ;  /* 0x000000203b007c0c */ /* 0x008fe2000cf41270 */
[----:B------:R-:W3:Y:S01]  /*5c880*/  LDCU UR32, c[0x0][0x398] ;  /* 0x00007300ff2077ac */ /* 0x000ee20008000800 */
[----:B0-----:R-:W-:Y:S01]  /*5c890*/  VIADD R8, R9, UR36 ;  /* 0x0000002409087c36 */ /* 0x001fe20008000000 */
[----:B------:R-:W-:Y:S01]  /*5c8a0*/  ISETP.LT.AND P3, PT, R39, UR38, !P1 ;  /* 0x0000002627007c0c */ /* 0x000fe2000cf61270 */
[----:B------:R-:W-:Y:S01]  /*5c8b0*/  IMAD.WIDE R12, R9, 0x2, R2 ;  /* 0x00000002090c7825 */ /* 0x000fe200078e0202 */
[----:B------:R-:W0:Y:S03]  /*5c8c0*/  LDCU UR36, c[0x0][0x3b8] ;  /* 0x00007700ff2477ac */ /* 0x000e260008000800 */
[----:B------:R-:W-:Y:S01]  /*5c8d0*/  IMAD.WIDE R14, R8, 0x2, R56 ;  /* 0x00000002080e7825 */ /* 0x000fe200078e0238 */
[----:B------:R-:W0:Y:S01]  /*5c8e0*/  LDCU UR38, c[0x0][0x398] ;  /* 0x00007300ff2677ac */ /* 0x000e220008000800 */
[----:B------:R-:W-:Y:S01]  /*5c8f0*/  PRMT R9, R24, 0x7632, R9 ;  /* 0x0000763218097816 */ /* 0x000fe20000000009 */
[----:B------:R0:W-:Y:S01]  /*5c900*/  @P4 STG.E.U16 desc[UR66][R10.64], R24 ;  /* 0x000000180a004986 */ /* 0x0001e2000c101542 */
[----:B------:R-:W-:Y:S01]  /*5c910*/  ISETP.LT.AND P4, PT, R0, UR34, !P1 ;  /* 0x0000002200007c0c */ /* 0x000fe2000cf81270 */
[----:B------:R-:W1:Y:S02]  /*5c920*/  LDCU UR34, c[0x0][0x398] ;  /* 0x00007300ff2277ac */ /* 0x000e640008000800 */
[----:B0-----:R-:W3:Y:S04]  /*5c930*/  LDL.LU R24, [R1+0x3c0] ;  /* 0x0003c00001187983 */ /* 0x001ee80000300800 */
[----:B------:R0:W-:Y:S01]  /*5c940*/  @P6 STG.E.U16 desc[UR66][R12.64], R9 ;  /* 0x000000090c006986 */ /* 0x0001e2000c101542 */
[----:B------:R-:W-:-:S04]  /*5c950*/  IMAD.WIDE R10, R8, 0x2, R54 ;  /* 0x00000002080a7825 */ /* 0x000fc800078e0236 */
[----:B0-----:R-:W-:Y:S01]  /*5c960*/  IMAD.WIDE R12, R8, 0x2, R52 ;  /* 0x00000002080c7825 */ /* 0x001fe200078e0234 */
[----:B------:R-:W-:Y:S01]  /*5c970*/  ISETP.LT.AND P6, PT, R38, UR70, !P1 ;  /* 0x0000004626007c0c */ /* 0x000fe2000cfc1270 */
[----:B------:R-:W0:Y:S01]  /*5c980*/  LDCU.64 UR70, c[0x0][0x398] ;  /* 0x00007300ff4677ac */ /* 0x000e220008000a00 */
[----:B------:R0:W-:Y:S01]  /*5c990*/  @P2 STG.E.U16 desc[UR66][R14.64], R25 ;  /* 0x000000190e002986 */ /* 0x0001e2000c101542 */
[----:B------:R-:W-:-:S03]  /*5c9a0*/  PRMT R9, R25, 0x7632, R9 ;  /* 0x0000763219097816 */ /* 0x000fc60000000009 */
[----:B0-----:R-:W3:Y:S04]  /*5c9b0*/  LDL.LU R25, [R1+0x3e4] ;  /* 0x0003e40001197983 */ /* 0x001ee80000300800 */
[----:B------:R-:W-:Y:S01]  /*5c9c0*/  @P4 STG.E.U16 desc[UR66][R10.64], R9 ;  /* 0x000000090a004986 */ /* 0x000fe2000c101542 */
[----:B----4-:R-:W-:-:S03]  /*5c9d0*/  PRMT R17, R29, 0x7632, R17 ;  /* 0x000076321d117816 */ /* 0x010fc60000000011 */
[----:B------:R0:W-:Y:S04]  /*5c9e0*/  @P3 STG.E.U16 desc[UR66][R12.64], R29 ;  /* 0x0000001d0c003986 */ /* 0x0001e8000c101542 */
[----:B0-----:R-:W4:Y:S01]  /*5c9f0*/  LDL.LU R29, [R1+0x3d4] ;  /* 0x0003d400011d7983 */ /* 0x001f220000300800 */
[----:B------:R-:W-:-:S04]  /*5ca00*/  IMAD.WIDE R14, R8, 0x2, R50 ;  /* 0x00000002080e7825 */ /* 0x000fc800078e0232 */
[----:B------:R-:W-:Y:S01]  /*5ca10*/  IMAD.WIDE R10, R8, 0x2, R48 ;  /* 0x00000002080a7825 */ /* 0x000fe200078e0230 */
[----:B------:R-:W-:Y:S04]  /*5ca20*/  @P5 STG.E.U16 desc[UR66][R14.64], R17 ;  /* 0x000000110e005986 */ /* 0x000fe8000c101542 */
[----:B--2---:R0:W-:Y:S01]  /*5ca30*/  @P6 STG.E.U16 desc[UR66][R10.64], R61 ;  /* 0x0000003d0a006986 */ /* 0x0041e2000c101542 */
[----:B------:R-:W-:-:S03]  /*5ca40*/  PRMT R9, R61, 0x7632, R9 ;  /* 0x000076323d097816 */ /* 0x000fc60000000009 */
[----:B0-----:R-:W2:Y:S01]  /*5ca50*/  LDL.LU R61, [R1+0x404] ;  /* 0x00040400013d7983 */ /* 0x001ea20000300800 */
[----:B-1----:R-:W-:Y:S02]  /*5ca60*/  ISETP.LT.AND P3, PT, R34, UR34, !P1 ;  /* 0x0000002222007c0c */ /* 0x002fe4000cf61270 */
[----:B---3--:R-:W-:Y:S01]  /*5ca70*/  ISETP.LT.AND P4, PT, R33, UR32, !P1 ;  /* 0x0000002021007c0c */ /* 0x008fe2000cf81270 */
[----:B------:R-:W0:Y:S01]  /*5ca80*/  LDCU UR32, c[0x0][0x398] ;  /* 0x00007300ff2077ac */ /* 0x000e220008000800 */
[----:B------:R-:W-:Y:S02]  /*5ca90*/  ISETP.LT.AND P1, PT, R58, UR40, !P1 ;  /* 0x000000283a007c0c */ /* 0x000fe4000cf21270 */
[----:B------:R-:W-:Y:S01]  /*5caa0*/  ISETP.GE.AND P2, PT, R16, UR73, PT ;  /* 0x0000004910007c0c */ /* 0x000fe2000bf46270 */
[C---:B------:R-:W-:Y:S01]  /*5cab0*/  IMAD.WIDE R14, R8.reuse, 0x2, R6 ;  /* 0x00000002080e7825 */ /* 0x040fe200078e0206 */
[----:B------:R-:W3:Y:S01]  /*5cac0*/  LDL.LU R28, [R1+0x3f4] ;  /* 0x0003f400011c7983 */ /* 0x000ee20000300800 */
[----:B------:R-:W1:Y:S01]  /*5cad0*/  LDCU UR34, c[0x0][0x398] ;  /* 0x00007300ff2277ac */ /* 0x000e620008000800 */
[----:B------:R-:W-:Y:S01]  /*5cae0*/  ISETP.LT.AND P5, PT, R59, UR42, !P2 ;  /* 0x0000002a3b007c0c */ /* 0x000fe2000d7a1270 */
[----:B------:R-:W-:-:S02]  /*5caf0*/  IMAD.WIDE R12, R8, 0x2, R4 ;  /* 0x00000002080c7825 */ /* 0x000fc400078e0204 */
[----:B------:R-:W-:Y:S02]  /*5cb00*/  @P3 STG.E.U16 desc[UR66][R14.64], R9 ;  /* 0x000000090e003986 */ /* 0x000fe4000c101542 */
[C---:B------:R-:W-:Y:S01]  /*5cb10*/  IMAD.WIDE R10, R8.reuse, 0x2, R2 ;  /* 0x00000002080a7825 */ /* 0x040fe200078e0202 */
[----:B------:R-:W0:Y:S03]  /*5cb20*/  LDCU UR40, c[0x0][0x398] ;  /* 0x00007300ff2877ac */ /* 0x000e260008000800 */
[----:B------:R-:W-:Y:S01]  /*5cb30*/  VIADD R8, R8, UR36 ;  /* 0x0000002408087c36 */ /* 0x000fe20008000000 */
[----:B------:R-:W-:Y:S01]  /*5cb40*/  ISETP.LT.AND P6, PT, R0, UR30, !P2 ;  /* 0x0000001e00007c0c */ /* 0x000fe2000d7c1270 */
[----:B------:R-:W0:Y:S01]  /*5cb50*/  LDCU UR30, c[0x0][0x398] ;  /* 0x00007300ff1e77ac */ /* 0x000e220008000800 */
[----:B------:R-:W-:Y:S01]  /*5cb60*/  PRMT R16, R24, 0x7632, R16 ;  /* 0x0000763218107816 */ /* 0x000fe20000000010 */
[----:B------:R1:W-:Y:S01]  /*5cb70*/  @P4 STG.E.U16 desc[UR66][R12.64], R24 ;  /* 0x000000180c004986 */ /* 0x0003e2000c101542 */
[----:B0-----:R-:W-:Y:S01]  /*5cb80*/  ISETP.LT.AND P3, PT, R39, UR32, !P2 ;  /* 0x0000002027007c0c */ /* 0x001fe2000d761270 */
[----:B------:R-:W0:Y:S02]  /*5cb90*/  LDCU UR32, c[0x0][0x398] ;  /* 0x00007300ff2077ac */ /* 0x000e240008000800 */
[----:B------:R0:W-:Y:S01]  /*5cba0*/  @P1 STG.E.U16 desc[UR66][R10.64], R16 ;  /* 0x000000100a001986 */ /* 0x0001e2000c101542 */
[----:B------:R-:W2:Y:S03]  /*5cbb0*/  LDCU UR36, c[0x0][0x3b8] ;  /* 0x00007700ff2477ac */ /* 0x000ea60008000800 */
[----:B-1----:R-:W3:Y:S01]  /*5cbc0*/  LDL.LU R24, [R1+0x424] ;  /* 0x0004240001187983 */ /* 0x002ee20000300800 */
[----:B0-----:R-:W-:-:S04]  /*5cbd0*/  IMAD.WIDE R10, R8, 0x2, R56 ;  /* 0x00000002080a7825 */ /* 0x001fc800078e0238 */
[C---:B------:R-:W-:Y:S01]  /*5cbe0*/  IMAD.WIDE R12, R8.reuse, 0x2, R54 ;  /* 0x00000002080c7825 */ /* 0x040fe200078e0236 */
[----:B------:R-:W-:Y:S02]  /*5cbf0*/  ISETP.LT.AND P4, PT, R35, UR38, !P2 ;  /* 0x0000002623007c0c */ /* 0x000fe4000d781270 */
[----:B------:R-:W-:Y:S01]  /*5cc00*/  PRMT R9, R25, 0x7632, R9 ;  /* 0x0000763219097816 */ /* 0x000fe20000000009 */
[----:B------:R0:W-:Y:S04]  /*5cc10*/  @P5 STG.E.U16 desc[UR66][R10.64], R25 ;  /* 0x000000190a005986 */ /* 0x0001e8000c101542 */
[----:B0-----:R-:W3:Y:S01]  /*5cc20*/  LDL.LU R25, [R1+0x414] ;  /* 0x0004140001197983 */ /* 0x001ee20000300800 */
[----:B------:R-:W-:-:S03]  /*5cc30*/  IMAD.WIDE R10, R8, 0x2, R52 ;  /* 0x00000002080a7825 */ /* 0x000fc600078e0234 */
[----:B------:R-:W-:Y:S01]  /*5cc40*/  @P6 STG.E.U16 desc[UR66][R12.64], R9 ;  /* 0x000000090c006986 */ /* 0x000fe2000c101542 */
[----:B----4-:R-:W-:-:S03]  /*5cc50*/  PRMT R14, R29, 0x7632, R14 ;  /* 0x000076321d0e7816 */ /* 0x010fc6000000000e */
[----:B------:R0:W-:Y:S01]  /*5cc60*/  @P3 STG.E.U16 desc[UR66][R10.64], R29 ;  /* 0x0000001d0a003986 */ /* 0x0001e2000c101542 */
[----:B------:R-:W-:Y:S01]  /*5cc70*/  ISETP.LT.AND P6, PT, R38, UR68, !P2 ;  /* 0x0000004426007c0c */ /* 0x000fe2000d7c1270 */
[----:B------:R-:W1:Y:S02]  /*5cc80*/  LDCU.64 UR68, c[0x0][0x398] ;  /* 0x00007300ff4477ac */ /* 0x000e640008000a00 */
[----:B0-----:R-:W4:Y:S01]  /*5cc90*/  LDL.LU R29, [R1+0x434] ;  /* 0x00043400011d7983 */ /* 0x001f220000300800 */
[----:B------:R-:W-:Y:S02]  /*5cca0*/  VIADD R9, R60, 0x43 ;  /* 0x000000433c097836 */ /* 0x000fe40000000000 */
[----:B------:R-:W-:-:S04]  /*5ccb0*/  IMAD.WIDE R12, R8, 0x2, R50 ;  /* 0x00000002080c7825 */ /* 0x000fc800078e0232 */
[----:B------:R-:W-:Y:S01]  /*5ccc0*/  IMAD.WIDE R10, R8, 0x2, R48 ;  /* 0x00000002080a7825 */ /* 0x000fe200078e0230 */
[----:B------:R-:W-:Y:S01]  /*5ccd0*/  ISETP.GE.AND P1, PT, R9, UR71, PT ;  /* 0x0000004709007c0c */ /* 0x000fe2000bf26270 */
[----:B------:R-:W-:Y:S01]  /*5cce0*/  @P4 STG.E.U16 desc[UR66][R12.64], R14 ;  /* 0x0000000e0c004986 */ /* 0x000fe2000c101542 */
[----:B--2---:R-:W-:-:S03]  /*5ccf0*/  PRMT R9, R61, 0x7632, R9 ;  /* 0x000076323d097816 */ /* 0x004fc60000000009 */
[----:B------:R0:W-:Y:S04]  /*5cd00*/  @P6 STG.E.U16 desc[UR66][R10.64], R61 ;  /* 0x0000003d0a006986 */ /* 0x0001e8000c101542 */
[----:B0-----:R-:W2:Y:S01]  /*5cd10*/  LDL.LU R61, [R1+0x3c4] ;  /* 0x0003c400013d7983 */ /* 0x001ea20000300800 */
[----:B------:R-:W-:Y:S01]  /*5cd20*/  ISETP.LT.AND P5, PT, R34, UR8, !P2 ;  /* 0x0000000822007c0c */ /* 0x000fe2000d7a1270 */
[----:B------:R-:W0:Y:S01]  /*5cd30*/  LDCU UR8, c[0x0][0x398] ;  /* 0x00007300ff0877ac */ /* 0x000e220008000800 */
[----:B------:R-:W-:Y:S01]  /*5cd40*/  ISETP.LT.AND P3, PT, R33, UR34, !P2 ;  /* 0x0000002221007c0c */ /* 0x000fe2000d761270 */
[----:B------:R-:W-:Y:S01]  /*5cd50*/  IMAD.WIDE R12, R8, 0x2, R6 ;  /* 0x00000002080c7825 */ /* 0x000fe200078e0206 */
[----:B------:R-:W-:Y:S01]  /*5cd60*/  ISETP.LT.AND P2, PT, R58, UR30, !P2 ;  /* 0x0000001e3a007c0c */ /* 0x000fe2000d741270 */
[----:B------:R-:W0:Y:S01]  /*5cd70*/  LDCU UR30, c[0x0][0x398] ;  /* 0x00007300ff1e77ac */ /* 0x000e220008000800 */
[----:B------:R-:W-:Y:S01]  /*5cd80*/  ISETP.LT.AND P4, PT, R59, UR32, !P1 ;  /* 0x000000203b007c0c */ /* 0x000fe2000cf81270 */
[----:B------:R-:W-:Y:S01]  /*5cd90*/  IMAD.WIDE R10, R8, 0x2, R4 ;  /* 0x00000002080a7825 */ /* 0x000fe200078e0204 */
[----:B------:R-:W-:Y:S01]  /*5cda0*/  ISETP.LT.AND P6, PT, R0, UR5, !P1 ;  /* 0x0000000500007c0c */ /* 0x000fe2000cfc1270 */
[----:B------:R-:W0:Y:S01]  /*5cdb0*/  LDCU UR34, c[0x0][0x398] ;  /* 0x00007300ff2277ac */ /* 0x000e220008000800 */
[----:B---3--:R-:W-:-:S03]  /*5cdc0*/  PRMT R14, R28, 0x7632, R14 ;  /* 0x000076321c0e7816 */ /* 0x008fc6000000000e */
[----:B------:R3:W-:Y:S01]  /*5cdd0*/  @P5 STG.E.U16 desc[UR66][R12.64], R9 ;  /* 0x000000090c005986 */ /* 0x0007e2000c101542 */
[----:B------:R-:W-:Y:S01]  /*5cde0*/  VIADD R16, R8, UR36 ;  /* 0x0000002408107c36 */ /* 0x000fe20008000000 */
[----:B------:R-:W-:Y:S01]  /*5cdf0*/  ISETP.LT.AND P5, PT, R39, UR6, !P1 ;  /* 0x0000000627007c0c */ /* 0x000fe2000cfa1270 */
[----:B------:R-:W2:Y:S01]  /*5ce00*/  LDCU UR32, c[0x0][0x398] ;  /* 0x00007300ff2077ac */ /* 0x000ea20008000800 */
[----:B------:R0:W-:Y:S01]  /*5ce10*/  @P3 STG.E.U16 desc[UR66][R10.64], R28 ;  /* 0x0000001c0a003986 */ /* 0x0001e2000c101542 */
[----:B------:R-:W2:Y:S01]  /*5ce20*/  LDCU UR5, c[0x0][0x398] ;  /* 0x00007300ff0577ac */ /* 0x000ea20008000800 */
[----:B------:R-:W2:Y:S01]  /*5ce30*/  LDCU UR6, c[0x0][0x398] ;  /* 0x00007300ff0677ac */ /* 0x000ea20008000800 */
[----:B---3--:R-:W-:Y:S02]  /*5ce40*/  VIADD R9, R60, 0x44 ;  /* 0x000000443c097836 */ /* 0x008fe40000000000 */
[----:B------:R-:W-:Y:S01]  /*5ce50*/  IMAD.WIDE R12, R8, 0x2, R2 ;  /* 0x00000002080c7825 */ /* 0x000fe200078e0202 */
[----:B0-----:R-:W3:Y:S02]  /*5ce60*/  LDL.LU R28, [R1+0x3e8] ;  /* 0x0003e800011c7983 */ /* 0x001ee40000300800 */
[----:B-1----:R-:W-:Y:S01]  /*5ce70*/  ISETP.GE.AND P3, PT, R9, UR69, PT ;  /* 0x0000004509007c0c */ /* 0x002fe2000bf66270 */
[----:B------:R-:W-:Y:S01]  /*5ce80*/  IMAD.WIDE R8, R16, 0x2, R56 ;  /* 0x0000000210087825 */ /* 0x000fe200078e0238 */
[----:B------:R0:W-:Y:S01]  /*5ce90*/  @P2 STG.E.U16 desc[UR66][R12.64], R14 ;  /* 0x0000000e0c002986 */ /* 0x0001e2000c101542 */
[----:B------:R-:W-:-:S02]  /*5cea0*/  ISETP.LT.AND P2, PT, R35, UR8, !P1 ;  /* 0x0000000823007c0c */ /* 0x000fc4000cf41270 */
[----:B------:R-:W-:Y:S01]  /*5ceb0*/  IMAD.WIDE R10, R16, 0x2, R54 ;  /* 0x00000002100a7825 */ /* 0x000fe200078e0236 */
[----:B------:R-:W1:Y:S01]  /*5cec0*/  LDCU UR8, c[0x0][0x3b8] ;  /* 0x00007700ff0877ac */ /* 0x000e620008000800 */
[----:B------:R1:W-:Y:S01]  /*5ced0*/  @P4 STG.E.U16 desc[UR66][R8.64], R24 ;  /* 0x0000001808004986 */ /* 0x0003e2000c101542 */
[----:B0-----:R-:W-:Y:S01]  /*5cee0*/  PRMT R14, R24, 0x7632, R14 ;  /* 0x00007632180e7816 */ /* 0x001fe2000000000e */
[----:B------:R-:W-:-:S04]  /*5cef0*/  IMAD.WIDE R12, R16, 0x2, R52 ;  /* 0x00000002100c7825 */ /* 0x000fc800078e0234 */
[----:B------:R0:W-:Y:S01]  /*5cf00*/  @P6 STG.E.U16 desc[UR66][R10.64], R14 ;  /* 0x0000000e0a006986 */ /* 0x0001e2000c101542 */
[----:B------:R-:W-:Y:S01]  /*5cf10*/  ISETP.LT.AND P6, PT, R38, UR74, !P1 ;  /* 0x0000004a26007c0c */ /* 0x000fe2000cfc1270 */
[C---:B-1----:R-:W-:Y:S01]  /*5cf20*/  IMAD.WIDE R8, R16.reuse, 0x2, R50 ;  /* 0x0000000210087825 */ /* 0x042fe200078e0232 */
[----:B------:R-:W-:Y:S01]  /*5cf30*/  ISETP.LT.AND P4, PT, R33, UR10, !P1 ;  /* 0x0000000a21007c0c */ /* 0x000fe2000cf81270 */
[----:B------:R-:W1:Y:S01]  /*5cf40*/  LDCU.64 UR74, c[0x0][0x398] ;  /* 0x00007300ff4a77ac */ /* 0x000e620008000a00 */
[----:B------:R-:W0:Y:S02]  /*5cf50*/  LDCU UR10, c[0x0][0x398] ;  /* 0x00007300ff0a77ac */ /* 0x000e240008000800 */
[----:B0-----:R-:W-:Y:S01]  /*5cf60*/  PRMT R10, R25, 0x7632, R10 ;  /* 0x00007632190a7816 */ /* 0x001fe2000000000a */
[----:B------:R0:W-:Y:S04]  /*5cf70*/  @P5 STG.E.U16 desc[UR66][R12.64], R25 ;  /* 0x000000190c005986 */ /* 0x0001e8000c101542 */
[----:B------:R1:W-:Y:S04]  /*5cf80*/  @P2 STG.E.U16 desc[UR66][R8.64], R10 ;  /* 0x0000000a08002986 */ /* 0x0003e8000c101542 */
[----:B0-----:R-:W3:Y:S01]  /*5cf90*/  LDL.LU R25, [R1+0x3d8] ;  /* 0x0003d80001197983 */ /* 0x001ee20000300800 */
[----:B-1----:R-:W-:Y:S01]  /*5cfa0*/  IMAD.WIDE R8, R16, 0x2, R48 ;  /* 0x0000000210087825 */ /* 0x002fe200078e0230 */
[----:B----4-:R-:W-:-:S04]  /*5cfb0*/  PRMT R17, R29, 0x7632, R17 ;  /* 0x000076321d117816 */ /* 0x010fc80000000011 */
[----:B------:R0:W-:Y:S01]  /*5cfc0*/  @P6 STG.E.U16 desc[UR66][R8.64], R29 ;  /* 0x0000001d08006986 */ /* 0x0001e2000c101542 */
[----:B------:R-:W-:-:S03]  /*5cfd0*/  ISETP.LT.AND P5, PT, R34, UR30, !P1 ;  /* 0x0000001e22007c0c */ /* 0x000fc6000cfa1270 */
[----:B0-----:R-:W4:Y:S01]  /*5cfe0*/  LDL.LU R29, [R1+0x408] ;  /* 0x00040800011d7983 */ /* 0x001f220000300800 */
[----:B------:R-:W-:-:S03]  /*5cff0*/  IMAD.WIDE R10, R16, 0x2, R6 ;  /* 0x00000002100a7825 */ /* 0x000fc600078e0206 */
[----:B------:R-:W4:Y:S01]  /*5d000*/  LDL.LU R24, [R1+0x3f8] ;  /* 0x0003f80001187983 */ /* 0x000f220000300800 */
[----:B------:R-:W-:-:S05]  /*5d010*/  IMAD.WIDE R12, R16, 0x2, R4 ;  /* 0x00000002100c7825 */ /* 0x000fca00078e0204 */
[----:B------:R-:W-:Y:S01]  /*5d020*/  @P5 STG.E.U16 desc[UR66][R10.64], R17 ;  /* 0x000000110a005986 */ /* 0x000fe2000c101542 */
[----:B--2---:R-:W-:-:S03]  /*5d030*/  PRMT R18, R61, 0x7632, R18 ;  /* 0x000076323d127816 */ /* 0x004fc60000000012 */
[----:B------:R0:W-:Y:S04]  /*5d040*/  @P4 STG.E.U16 desc[UR66][R12.64], R61 ;  /* 0x0000003d0c004986 */ /* 0x0001e8000c101542 */
[----:B0-----:R-:W2:Y:S01]  /*5d050*/  LDL.LU R61, [R1+0x428] ;  /* 0x00042800013d7983 */ /* 0x001ea20000300800 */
[----:B------:R-:W-:Y:S01]  /*5d060*/  ISETP.LT.AND P1, PT, R58, UR12, !P1 ;  /* 0x0000000c3a007c0c */ /* 0x000fe2000cf21270 */
[----:B------:R-:W-:Y:S01]  /*5d070*/  IMAD.WIDE R14, R16, 0x2, R2 ;  /* 0x00000002100e7825 */ /* 0x000fe200078e0202 */
[----:B------:R-:W0:Y:S01]  /*5d080*/  LDCU UR12, c[0x0][0x398] ;  /* 0x00007300ff0c77ac */ /* 0x000e220008000800 */
[----:B------:R-:W-:Y:S02]  /*5d090*/  ISETP.LT.AND P2, PT, R0, UR32, !P3 ;  /* 0x0000002000007c0c */ /* 0x000fe4000df41270 */
[----:B------:R-:W-:-:S02]  /*5d0a0*/  ISETP.LT.AND P5, PT, R39, UR5, !P3 ;  /* 0x0000000527007c0c */ /* 0x000fc4000dfa1270 */
[----:B------:R-:W-:Y:S01]  /*5d0b0*/  ISETP.LT.AND P6, PT, R35, UR14, !P3 ;  /* 0x0000000e23007c0c */ /* 0x000fe2000dfc1270 */
[----:B------:R-:W-:Y:S01]  /*5d0c0*/  VIADD R12, R60, 0x45 ;  /* 0x000000453c0c7836 */ /* 0x000fe20000000000 */
[----:B------:R-:W-:Y:S01]  /*5d0d0*/  ISETP.LT.AND P4, PT, R38, UR72, !P3 ;  /* 0x0000004826007c0c */ /* 0x000fe2000df81270 */
[----:B------:R-:W1:Y:S03]  /*5d0e0*/  LDCU UR5, c[0x0][0x3b8] ;  /* 0x00007700ff0577ac */ /* 0x000e660008000800 */
[----:B------:R0:W-:Y:S01]  /*5d0f0*/  @P1 STG.E.U16 desc[UR66][R14.64], R18 ;  /* 0x000000120e001986 */ /* 0x0001e2000c101542 */
[----:B------:R-:W-:Y:S01]  /*5d100*/  ISETP.LT.AND P1, PT, R59, UR34, !P3 ;  /* 0x000000223b007c0c */ /* 0x000fe2000df21270 */
[----:B------:R-:W1:Y:S01]  /*5d110*/  LDCU UR14, c[0x0][0x398] ;  /* 0x00007300ff0e77ac */ /* 0x000e620008000800 */
[----:B---3--:R-:W-:Y:S01]  /*5d120*/  PRMT R13, R28, 0x7632, R13 ;  /* 0x000076321c0d7816 */ /* 0x008fe2000000000d */
[----:B------:R-:W3:Y:S01]  /*5d130*/  LDCU.64 UR72, c[0x0][0x398] ;  /* 0x00007300ff4877ac */ /* 0x000ee20008000a00 */
[----:B0-----:R-:W-:Y:S01]  /*5d140*/  VIADD R14, R16, UR8 ;  /* 0x00000008100e7c36 */ /* 0x001fe20008000000 */
[----:B------:R-:W0:Y:S03]  /*5d150*/  LDCU UR8, c[0x0][0x398] ;  /* 0x00007300ff0877ac */ /* 0x000e260008000800 */
[----:B------:R-:W-:-:S04]  /*5d160*/  IMAD.WIDE R8, R14, 0x2, R56 ;  /* 0x000000020e087825 */ /* 0x000fc800078e0238 */
[----:B------:R-:W-:Y:S01]  /*5d170*/  IMAD.WIDE R10, R14, 0x2, R54 ;  /* 0x000000020e0a7825 */ /* 0x000fe200078e0236 */
[----:B------:R0:W-:Y:S01]  /*5d180*/  @P1 STG.E.U16 desc[UR66][R8.64], R28 ;  /* 0x0000001c08001986 */ /* 0x0001e2000c101542 */
[----:B------:R-:W-:-:S03]  /*5d190*/  ISETP.GE.AND P1, PT, R12, UR75, PT ;  /* 0x0000004b0c007c0c */ /* 0x000fc6000bf26270 */
[----:B------:R1:W-:Y:S01]  /*5d1a0*/  @P2 STG.E.U16 desc[UR66][R10.64], R13 ;  /* 0x0000000d0a002986 */ /* 0x0003e2000c101542 */
[----:B0-----:R-:W-:Y:S01]  /*5d1b0*/  IMAD.WIDE R8, R14, 0x2, R52 ;  /* 0x000000020e087825 */ /* 0x001fe200078e0234 */
[----:B------:R-:W-:Y:S01]  /*5d1c0*/  ISETP.LT.AND P2, PT, R34, UR12, !P3 ;  /* 0x0000000c22007c0c */ /* 0x000fe2000df41270 */
[----:B------:R-:W0:Y:S02]  /*5d1d0*/  LDCU UR12, c[0x0][0x398] ;  /* 0x00007300ff0c77ac */ /* 0x000e240008000800 */
[----:B-1----:R-:W-:-:S04]  /*5d1e0*/  IMAD.WIDE R10, R14, 0x2, R50 ;  /* 0x000000020e0a7825 */ /* 0x002fc800078e0232 */
[----:B------:R-:W-:-:S04]  /*5d1f0*/  IMAD.WIDE R12, R14, 0x2, R48 ;  /* 0x000000020e0c7825 */ /* 0x000fc800078e0230 */
[C---:B------:R-:W-:Y:S01]  /*5d200*/  VIADD R16, R14.reuse, UR5 ;  /* 0x000000050e107c36 */ /* 0x040fe20008000000 */
[----:B------:R-:W1:Y:S01]  /*5d210*/  LDCU UR5, c[0x0][0x3b8] ;  /* 0x00007700ff0577ac */ /* 0x000e620008000800 */
[----:B------:R-:W-:Y:S01]  /*5d220*/  PRMT R15, R25, 0x7632, R15 ;  /* 0x00007632190f7816 */ /* 0x000fe2000000000f */
[----:B------:R0:W-:Y:S01]  /*5d230*/  @P5 STG.E.U16 desc[UR66][R8.64], R25 ;  /* 0x0000001908005986 */ /* 0x0001e2000c101542 */
[----:B------:R-:W-:Y:S01]  /*5d240*/  ISETP.LT.AND P5, PT, R33, UR8, !P3 ;  /* 0x0000000821007c0c */ /* 0x000fe2000dfa1270 */
[----:B------:R-:W1:Y:S02]  /*5d250*/  LDCU UR8, c[0x0][0x398] ;  /* 0x00007300ff0877ac */ /* 0x000e640008000800 */
[----:B------:R1:W-:Y:S04]  /*5d260*/  @P6 STG.E.U16 desc[UR66][R10.64], R15 ;  /* 0x0000000f0a006986 */ /* 0x0003e8000c101542 */
[----:B0-----:R-:W3:Y:S01]  /*5d270*/  LDL.LU R25, [R1+0x418] ;  /* 0x0004180001197983 */ /* 0x001ee20000300800 */
[----:B------:R-:W-:-:S03]  /*5d280*/  IMAD.WIDE R8, R14, 0x2, R6 ;  /* 0x000000020e087825 */ /* 0x000fc600078e0206 */
[----:B----4-:R0:W-:Y:S01]  /*5d290*/  @P4 STG.E.U16 desc[UR66][R12.64], R29 ;  /* 0x0000001d0c004986 */ /* 0x0101e2000c101542 */
[----:B-1----:R-:W-:Y:S02]  /*5d2a0*/  PRMT R10, R29, 0x7632, R10 ;  /* 0x000076321d0a7816 */ /* 0x002fe4000000000a */
[----:B------:R-:W-:Y:S01]  /*5d2b0*/  ISETP.LT.AND P3, PT, R58, UR6, !P3 ;  /* 0x000000063a007c0c */ /* 0x000fe2000df61270 */
[----:B------:R-:W1:Y:S01]  /*5d2c0*/  LDCU UR6, c[0x0][0x398] ;  /* 0x00007300ff0677ac */ /* 0x000e620008000800 */
[----:B0-----:R-:W4:Y:S01]  /*5d2d0*/  LDL.LU R29, [R1+0x438] ;  /* 0x00043800011d7983 */ /* 0x001f220000300800 */
[----:B------:R-:W-:Y:S02]  /*5d2e0*/  ISETP.LT.AND P6, PT, R59, UR16, !P1 ;  /* 0x000000103b007c0c */ /* 0x000fe4000cfc1270 */
[----:B------:R-:W-:Y:S01]  /*5d2f0*/  PRMT R17, R24, 0x7632, R17 ;  /* 0x0000763218117816 */ /* 0x000fe20000000011 */
[----:B------:R0:W-:Y:S01]  /*5d300*/  @P2 STG.E.U16 desc[UR66][R8.64], R10 ;  /* 0x0000000a08002986 */ /* 0x0001e2000c101542 */
[----:B------:R-:W-:Y:S01]  /*5d310*/  IMAD.WIDE R12, R16, 0x2, R56 ;  /* 0x00000002100c7825 */ /* 0x000fe200078e0238 */
[----:B--2---:R-:W-:-:S03]  /*5d320*/  PRMT R18, R61, 0x7632, R18 ;  /* 0x000076323d127816 */ /* 0x004fc60000000012 */
[----:B0-----:R-:W-:Y:S01]  /*5d330*/  IMAD.WIDE R8, R14, 0x2, R4 ;  /* 0x000000020e087825 */ /* 0x001fe200078e0204 */
[----:B------:R-:W-:Y:S01]  /*5d340*/  ISETP.LT.AND P4, PT, R0, UR18, !P1 ;  /* 0x0000001200007c0c */ /* 0x000fe2000cf81270 */
[----:B------:R-:W0:Y:S02]  /*5d350*/  LDCU UR16, c[0x0][0x398] ;  /* 0x00007300ff1077ac */ /* 0x000e240008000800 */
[----:B------:R-:W-:Y:S01]  /*5d360*/  IMAD.WIDE R10, R14, 0x2, R2 ;  /* 0x000000020e0a7825 */ /* 0x000fe200078e0202 */
[----:B------:R2:W-:Y:S04]  /*5d370*/  @P5 STG.E.U16 desc[UR66][R8.64], R24 ;  /* 0x0000001808005986 */ /* 0x0005e8000c101542 */
[----:B------:R-:W-:Y:S04]  /*5d380*/  @P3 STG.E.U16 desc[UR66][R10.64], R17 ;  /* 0x000000110a003986 */ /* 0x000fe8000c101542 */
[----:B--2---:R-:W2:Y:S04]  /*5d390*/  LDL.LU R24, [R1+0x3c8] ;  /* 0x0003c80001187983 */ /* 0x004ea80000300800 */
[----:B------:R0:W-:Y:S04]  /*5d3a0*/  @P6 STG.E.U16 desc[UR66][R12.64], R61 ;  /* 0x0000003d0c006986 */ /* 0x0001e8000c101542 */
[----:B0-----:R-:W2:Y:S01]  /*5d3b0*/  LDL.LU R61, [R1+0x3ec] ;  /* 0x0003ec00013d7983 */ /* 0x001ea20000300800 */
[----:B------:R-:W-:Y:S01]  /*5d3c0*/  ISETP.LT.AND P6, PT, R39, UR14, !P1 ;  /* 0x0000000e27007c0c */ /* 0x000fe2000cfc1270 */
[----:B------:R-:W-:-:S04]  /*5d3d0*/  IMAD.WIDE R14, R16, 0x2, R54 ;  /* 0x00000002100e7825 */ /* 0x000fc800078e0236 */
[----:B------:R-:W-:Y:S01]  /*5d3e0*/  VIADD R8, R60, 0x46 ;  /* 0x000000463c087836 */ /* 0x000fe20000000000 */
[----:B------:R0:W-:Y:S01]  /*5d3f0*/  @P4 STG.E.U16 desc[UR66][R14.64], R18 ;  /* 0x000000120e004986 */ /* 0x0001e2000c101542 */
[----:B------:R-:W-:Y:S01]  /*5d400*/  ISETP.LT.AND P5, PT, R35, UR12, !P1 ;  /* 0x0000000c23007c0c */ /* 0x000fe2000cfa1270 */
[----:B------:R-:W-:Y:S01]  /*5d410*/  IMAD.WIDE R10, R16, 0x2, R50 ;  /* 0x00000002100a7825 */ /* 0x000fe200078e0232 */
[----:B------:R-:W-:Y:S01]  /*5d420*/  ISETP.LT.AND P4, PT, R38, UR70, !P1 ;  /* 0x0000004626007c0c */ /* 0x000fe2000cf81270 */
[----:B------:R-:W1:Y:S01]  /*5d430*/  LDCU UR12, c[0x0][0x398] ;  /* 0x00007300ff0c77ac */ /* 0x000e620008000800 */
[----:B---3--:R-:W-:Y:S01]  /*5d440*/  ISETP.GE.AND P2, PT, R8, UR73, PT ;  /* 0x0000004908007c0c */ /* 0x008fe2000bf46270 */
[----:B------:R-:W-:Y:S01]  /*5d450*/  IMAD.WIDE R8, R16, 0x2, R52 ;  /* 0x0000000210087825 */ /* 0x000fe200078e0234 */
[----:B------:R-:W-:Y:S01]  /*5d460*/  ISETP.LT.AND P3, PT, R34, UR10, !P1 ;  /* 0x0000000a22007c0c */ /* 0x000fe2000cf61270 */
[----:B------:R-:W3:Y:S02]  /*5d470*/  LDCU UR10, c[0x0][0x398] ;  /* 0x00007300ff0a77ac */ /* 0x000ee40008000800 */
[C---:B------:R-:W-:Y:S01]  /*5d480*/  IMAD.WIDE R12, R16.reuse, 0x2, R48 ;  /* 0x00000002100c7825 */ /* 0x040fe200078e0230 */
[----:B------:R-:W1:Y:S03]  /*5d490*/  LDCU.64 UR70, c[0x0][0x398] ;  /* 0x00007300ff4677ac */ /* 0x000e660008000a00 */
[----:B0-----:R-:W-:Y:S01]  /*5d4a0*/  IMAD.WIDE R14, R16, 0x2, R6 ;  /* 0x00000002100e7825 */ /* 0x001fe200078e0206 */
[----:B------:R-:W0:Y:S01]  /*5d4b0*/  LDCU UR14, c[0x0][0x398] ;  /* 0x00007300ff0e77ac */ /* 0x000e220008000800 */
[----:B------:R-:W-:Y:S01]  /*5d4c0*/  PRMT R17, R25, 0x7632, R17 ;  /* 0x0000763219117816 */ /* 0x000fe20000000011 */
[----:B------:R0:W-:Y:S04]  /*5d4d0*/  @P6 STG.E.U16 desc[UR66][R8.64], R25 ;  /* 0x0000001908006986 */ /* 0x0001e8000c101542 */
[----:B------:R-:W-:Y:S04]  /*5d4e0*/  @P5 STG.E.U16 desc[UR66][R10.64], R17 ;  /* 0x000000110a005986 */ /* 0x000fe8000c101542 */
[----:B0-----:R-:W3:Y:S01]  /*5d4f0*/  LDL.LU R25, [R1+0x3dc] ;  /* 0x0003dc0001197983 */ /* 0x001ee20000300800 */
[----:B----4-:R-:W-:-:S03]  /*5d500*/  PRMT R18, R29, 0x7632, R18 ;  /* 0x000076321d127816 */ /* 0x010fc60000000012 */
[----:B------:R0:W-:Y:S01]  /*5d510*/  @P4 STG.E.U16 desc[UR66][R12.64], R29 ;  /* 0x0000001d0c004986 */ /* 0x0001e2000c101542 */
[----:B------:R-:W-:Y:S01]  /*5d520*/  ISETP.LT.AND P4, PT, R33, UR8, !P1 ;  /* 0x0000000821007c0c */ /* 0x000fe2000cf81270 */
[----:B------:R-:W-:Y:S01]  /*5d530*/  IMAD.WIDE R8, R16, 0x2, R4 ;  /* 0x0000000210087825 */ /* 0x000fe200078e0204 */
[----:B------:R-:W-:Y:S01]  /*5d540*/  ISETP.LT.AND P1, PT, R58, UR20, !P1 ;  /* 0x000000143a007c0c */ /* 0x000fe2000cf21270 */
[----:B0-----:R-:W4:Y:S01]  /*5d550*/  LDL.LU R29, [R1+0x40c] ;  /* 0x00040c00011d7983 */ /* 0x001f220000300800 */
[----:B------:R-:W-:Y:S01]  /*5d560*/  ISETP.LT.AND P6, PT, R59, UR22, !P2 ;  /* 0x000000163b007c0c */ /* 0x000fe2000d7c1270 */
[C---:B------:R-:W-:Y:S02]  /*5d570*/  VIADD R17, R16.reuse, UR5 ;  /* 0x0000000510117c36 */ /* 0x040fe40008000000 */
[----:B------:R-:W-:Y:S01]  /*5d580*/  IMAD.WIDE R10, R16, 0x2, R2 ;  /* 0x00000002100a7825 */ /* 0x000fe200078e0202 */
[----:B------:R-:W-:Y:S01]  /*5d590*/  @P3 STG.E.U16 desc[UR66][R14.64], R18 ;  /* 0x000000120e003986 */ /* 0x000fe2000c101542 */
[----:B------:R-:W-:Y:S01]  /*5d5a0*/  ISETP.LT.AND P5, PT, R0, UR24, !P2 ;  /* 0x0000001800007c0c */ /* 0x000fe2000d7a1270 */
[----:B------:R-:W0:Y:S01]  /*5d5b0*/  LDCU UR8, c[0x0][0x398] ;  /* 0x00007300ff0877ac */ /* 0x000e220008000800 */
[----:B------:R-:W-:Y:S01]  /*5d5c0*/  IMAD.WIDE R12, R17, 0x2, R56 ;  /* 0x00000002110c7825 */ /* 0x000fe200078e0238 */
[----:B------:R-:W0:Y:S01]  /*5d5d0*/  LDCU UR5, c[0x0][0x3b8] ;  /* 0x00007700ff0577ac */ /* 0x000e220008000800 */
[----:B--2---:R-:W-:Y:S01]  /*5d5e0*/  PRMT R16, R24, 0x7632, R16 ;  /* 0x0000763218107816 */ /* 0x004fe20000000010 */
[----:B------:R2:W-:Y:S04]  /*5d5f0*/  @P4 STG.E.U16 desc[UR66][R8.64], R24 ;  /* 0x0000001808004986 */ /* 0x0005e8000c101542 */
[----:B------:R-:W-:Y:S04]  /*5d600*/  @P1 STG.E.U16 desc[UR66][R10.64], R16 ;  /* 0x000000100a001986 */ /* 0x000fe8000c101542 */
[----:B--2---:R-:W2:Y:S01]  /*5d610*/  LDL.LU R24, [R1+0x3fc] ;  /* 0x0003fc0001187983 */ /* 0x004ea20000300800 */
[----:B------:R-:W-:-:S03]  /*5d620*/  PRMT R18, R61, 0x7632, R18 ;  /* 0x000076323d127816 */ /* 0x000fc60000000012 */
[----:B------:R0:W-:Y:S04]  /*5d630*/  @P6 STG.E.U16 desc[UR66][R12.64], R61 ;  /* 0x0000003d0c006986 */ /* 0x0001e8000c101542 */
[----:B0-----:R-:W2:Y:S01]  /*5d640*/  LDL.LU R61, [R1+0x42c] ;  /* 0x00042c00013d7983 */ /* 0x001ea20000300800 */
[----:B-1----:R-:W-:Y:S01]  /*5d650*/  ISETP.LT.AND P3, PT, R39, UR6, !P2 ;  /* 0x0000000627007c0c */ /* 0x002fe2000d761270 */
[----:B------:R-:W-:Y:S01]  /*5d660*/  IMAD.WIDE R14, R17, 0x2, R54 ;  /* 0x00000002110e7825 */ /* 0x000fe200078e0236 */
[----:B------:R-:W-:Y:S01]  /*5d670*/  ISETP.LT.AND P4, PT, R38, UR68, !P2 ;  /* 0x0000004426007c0c */ /* 0x000fe2000d781270 */
[----:B------:R-:W0:Y:S03]  /*5d680*/  LDCU UR6, c[0x0][0x398] ;  /* 0x00007300ff0677ac */ /* 0x000e260008000800 */
[----:B------:R1:W-:Y:S01]  /*5d690*/  @P5 STG.E.U16 desc[UR66][R14.64], R18 ;  /* 0x000000120e005986 */ /* 0x0003e2000c101542 */
[----:B------:R-:W-:Y:S01]  /*5d6a0*/  ISETP.LT.AND P5, PT, R35, UR12, !P2 ;  /* 0x0000000c23007c0c */ /* 0x000fe2000d7a1270 */
[----:B------:R-:W-:-:S04]  /*5d6b0*/  IMAD.WIDE R8, R17, 0x2, R52 ;  /* 0x0000000211087825 */ /* 0x000fc800078e0234 */
[----:B------:R-:W-:Y:S01]  /*5d6c0*/  IMAD.WIDE R10, R17, 0x2, R48 ;  /* 0x00000002110a7825 */ /* 0x000fe200078e0230 */
[----:B------:R-:W-:Y:S01]  /*5d6d0*/  ISETP.LT.AND P6, PT, R34, UR8, !P2 ;  /* 0x0000000822007c0c */ /* 0x000fe2000d7c1270 */
[----:B------:R-:W0:Y:S02]  /*5d6e0*/  LDCU UR8, c[0x0][0x398] ;  /* 0x00007300ff0877ac */ /* 0x000e240008000800 */
[----:B-1----:R-:W-:Y:S01]  /*5d6f0*/  VIADD R15, R60, 0x47 ;  /* 0x000000473c0f7836 */ /* 0x002fe20000000000 */
[----:B------:R-:W1:Y:S04]  /*5d700*/  LDCU.64 UR68, c[0x0][0x398] ;  /* 0x00007300ff4477ac */ /* 0x000e680008000a00 */
[----:B------:R-:W-:Y:S01]  /*5d710*/  ISETP.GE.AND P1, PT, R15, UR71, PT ;  /* 0x000000470f007c0c */ /* 0x000fe2000bf26270 */
[----:B------:R-:W-:Y:S01]  /*5d720*/  IMAD.WIDE R12, R17, 0x2, R6 ;  /* 0x00000002110c7825 */ /* 0x000fe200078e0206 */
[----:B------:R-:W0:Y:S01]  /*5d730*/  LDCU UR12, c[0x0][0x398] ;  /* 0x00007300ff0c77ac */ /* 0x000e220008000800 */
[----:B---3--:R-:W-:Y:S01]  /*5d740*/  PRMT R14, R25, 0x7632, R14 ;  /* 0x00007632190e7816 */ /* 0x008fe2000000000e */
[----:B------:R3:W-:Y:S01]  /*5d750*/  @P3 STG.E.U16 desc[UR66][R8.64], R25 ;  /* 0x0000001908003986 */ /* 0x0007e2000c101542 */
[----:B------:R-:W-:Y:S01]  /*5d760*/  ISETP.LT.AND P3, PT, R33, UR10, !P2 ;  /* 0x0000000a21007c0c */ /* 0x000fe2000d761270 */
[----:B------:R-:W0:Y:S02]  /*5d770*/  LDCU UR10, c[0x0][0x398] ;  /* 0x00007300ff0a77ac */ /* 0x000e240008000800 */
[----:B---3--:R-:W3:Y:S01]  /*5d780*/  LDL.LU R25, [R1+0x41c] ;  /* 0x00041c0001197983 */ /* 0x008ee20000300800 */
[----:B------:R-:W-:-:S05]  /*5d790*/  IMAD.WIDE R8, R17, 0x2, R50 ;  /* 0x0000000211087825 */ /* 0x000fca00078e0232 */
[----:B------:R-:W-:Y:S01]  /*5d7a0*/  @P5 STG.E.U16 desc[UR66][R8.64], R14 ;  /* 0x0000000e08005986 */ /* 0x000fe2000c101542 */
[----:B----4-:R-:W-:-:S03]  /*5d7b0*/  PRMT R16, R29, 0x7632, R16 ;  /* 0x000076321d107816 */ /* 0x010fc60000000010 */
[----:B------:R4:W-:Y:S01]  /*5d7c0*/  @P4 STG.E.U16 desc[UR66][R10.64], R29 ;  /* 0x0000001d0a004986 */ /* 0x0009e2000c101542 */
[----:B0-----:R-:W-:Y:S01]  /*5d7d0*/  ISETP.LT.AND P2, PT, R58, UR6, !P2 ;  /* 0x000000063a007c0c */ /* 0x001fe2000d741270 */
[----:B------:R-:W0:Y:S01]  /*5d7e0*/  LDCU UR6, c[0x0][0x398] ;  /* 0x00007300ff0677ac */ /* 0x000e220008000800 */
[----:B------:R-:W-:Y:S01]  /*5d7f0*/  ISETP.LT.AND P5, PT, R59, UR26, !P1 ;  /* 0x0000001a3b007c0c */ /* 0x000fe2000cfa1270 */
[----:B----4-:R-:W4:Y:S01]  /*5d800*/  LDL.LU R29, [R1+0x43c] ;  /* 0x00043c00011d7983 */ /* 0x010f220000300800 */
[----:B------:R-:W-:-:S03]  /*5d810*/  IMAD.WIDE R8, R17, 0x2, R4 ;  /* 0x0000000211087825 */ /* 0x000fc600078e0204 */
[----:B------:R0:W-:Y:S01]  /*5d820*/  @P6 STG.E.U16 desc[UR66][R12.64], R16 ;  /* 0x000000100c006986 */ /* 0x0001e2000c101542 */
[----:B------:R-:W-:Y:S01]  /*5d830*/  VIADD R14, R17, UR5 ;  /* 0x00000005110e7c36 */ /* 0x000fe20008000000 */
[----:B--2---:R-:W-:Y:S02]  /*5d840*/  PRMT R15, R24, 0x7632, R15 ;  /* 0x00007632180f7816 */ /* 0x004fe4000000000f */
[----:B------:R2:W-:Y:S01]  /*5d850*/  @P3 STG.E.U16 desc[UR66][R8.64], R24 ;  /* 0x0000001808003986 */ /* 0x0005e2000c101542 */
[----:B------:R-:W-:Y:S01]  /*5d860*/  IMAD.WIDE R10, R14, 0x2, R56 ;  /* 0x000000020e0a7825 */ /* 0x000fe200078e0238 */
[----:B0-----:R-:W-:-:S03]  /*5d870*/  PRMT R16, R61, 0x7632, R16 ;  /* 0x000076323d107816 */ /* 0x001fc60000000010 */
[----:B--2---:R-:W-:Y:S01]  /*5d880*/  IMAD.WIDE R8, R17, 0x2, R2 ;  /* 0x0000000211087825 */ /* 0x004fe200078e0202 */
[----:B------:R-:W-:Y:S01]  /*5d890*/  ISETP.LT.AND P4, PT, R0, UR28, !P1 ;  /* 0x0000001c00007c0c */ /* 0x000fe2000cf81270 */
[----:B------:R-:W0:Y:S03]  /*5d8a0*/  LDCU UR5, c[0x0][0x3b8] ;  /* 0x00007700ff0577ac */ /* 0x000e260008000800 */
[----:B------:R-:W-:Y:S04]  /*5d8b0*/  @P2 STG.E.U16 desc[UR66][R8.64], R15 ;  /* 0x0000000f08002986 */ /* 0x000fe8000c101542 */
[----:B------:R2:W-:Y:S04]  /*5d8c0*/  @P5 STG.E.U16 desc[UR66][R10.64], R61 ;  /* 0x0000003d0a005986 */ /* 0x0005e8000c101542 */
[----:B--2---:R-:W2:Y:S01]  /*5d8d0*/  LDL.LU R61, [R1+0x3cc] ;  /* 0x0003cc00013d7983 */ /* 0x004ea20000300800 */
[----:B------:R-:W-:Y:S01]  /*5d8e0*/  ISETP.LT.AND P3, PT, R39, UR8, !P1 ;  /* 0x0000000827007c0c */ /* 0x000fe2000cf61270 */
[----:B------:R-:W-:Y:S01]  /*5d8f0*/  IMAD.WIDE R12, R14, 0x2, R54 ;  /* 0x000000020e0c7825 */ /* 0x000fe200078e0236 */
[----:B------:R-:W-:Y:S01]  /*5d900*/  ISETP.LT.AND P5, PT, R35, UR10, !P1 ;  /* 0x0000000a23007c0c */ /* 0x000fe2000cfa1270 */
[----:B------:R-:W2:Y:S01]  /*5d910*/  LDL.LU R24, [R1+0x460] ;  /* 0x0004600001187983 */ /* 0x000ea20000300800 */
[----:B------:R-:W-:Y:S01]  /*5d920*/  ISETP.LT.AND P6, PT, R34, UR46, !P1 ;  /* 0x0000002e22007c0c */ /* 0x000fe2000cfc1270 */
[----:B------:R-:W-:Y:S01]  /*5d930*/  IMAD.WIDE R8, R14, 0x2, R52 ;  /* 0x000000020e087825 */ /* 0x000fe200078e0234 */
[----:B------:R-:W0:Y:S01]  /*5d940*/  LDCU UR8, c[0x0][0x398] ;  /* 0x00007300ff0877ac */ /* 0x000e220008000800 */
[----:B------:R0:W-:Y:S01]  /*5d950*/  @P4 STG.E.U16 desc[UR66][R12.64], R16 ;  /* 0x000000100c004986 */ /* 0x0001e2000c101542 */
[----:B------:R-:W-:Y:S01]  /*5d960*/  ISETP.LT.AND P4, PT, R38, UR74, !P1 ;  /* 0x0000004a26007c0c */ /* 0x000fe2000cf81270 */
[----:B------:R-:W-:Y:S01]  /*5d970*/  VIADD R10, R60, 0x48 ;  /* 0x000000483c0a7836 */ /* 0x000fe20000000000 */
[----:B------:R-:W2:Y:S04]  /*5d980*/  LDCU UR10, c[0x0][0x398] ;  /* 0x00007300ff0a77ac */ /* 0x000ea80008000800 */
[----:B-1----:R-:W-:Y:S01]  /*5d990*/  ISETP.GE.AND P2, PT, R10, UR69, PT ;  /* 0x000000450a007c0c */ /* 0x002fe2000bf46270 */
[C---:B------:R-:W-:Y:S01]  /*5d9a0*/  IMAD.WIDE R10, R14.reuse, 0x2, R48 ;  /* 0x000000020e0a7825 */ /* 0x040fe200078e0230 */
[----:B------:R-:W1:Y:S03]  /*5d9b0*/  LDCU.64 UR74, c[0x0][0x398] ;  /* 0x00007300ff4a77ac */ /* 0x000e660008000a00 */
[C---:B0-----:R-:W-:Y:S01]  /*5d9c0*/  IMAD.WIDE R12, R14.reuse, 0x2, R6 ;  /* 0x000000020e0c7825 */ /* 0x041fe200078e0206 */
[----:B---3--:R-:W-:Y:S01]  /*5d9d0*/  PRMT R15, R25, 0x7632, R15 ;  /* 0x00007632190f7816 */ /* 0x008fe2000000000f */
[----:B------:R0:W-:Y:S04]  /*5d9e0*/  @P3 STG.E.U16 desc[UR66][R8.64], R25 ;  /* 0x0000001908003986 */ /* 0x0001e8000c101542 */
[----:B0-----:R-:W3:Y:S01]  /*5d9f0*/  LDL.LU R25, [R1+0x450] ;  /* 0x0004500001197983 */ /* 0x001ee20000300800 */
[----:B------:R-:W-:-:S05]  /*5da00*/  IMAD.WIDE R8, R14, 0x2, R50 ;  /* 0x000000020e087825 */ /* 0x000fca00078e0232 */
[----:B------:R-:W-:Y:S01]  /*5da10*/  @P5 STG.E.U16 desc[UR66][R8.64], R15 ;  /* 0x0000000f08005986 */ /* 0x000fe2000c101542 */
[----:B----4-:R-:W-:-:S03]  /*5da20*/  PRMT R16, R29, 0x7632, R16 ;  /* 0x000076321d107816 */ /* 0x010fc60000000010 */
[----:B------:R0:W-:Y:S01]  /*5da30*/  @P4 STG.E.U16 desc[UR66][R10.64], R29 ;  /* 0x0000001d0a004986 */ /* 0x0001e2000c101542 */
[----:B------:R-:W-:Y:S01]  /*5da40*/  ISETP.LT.AND P3, PT, R33, UR12, !P1 ;  /* 0x0000000c21007c0c */ /* 0x000fe2000cf61270 */
[C---:B------:R-:W-:Y:S02]  /*5da50*/  VIADD R17, R14.reuse, UR5 ;  /* 0x000000050e117c36 */ /* 0x040fe40008000000 */
[----:B0-----:R-:W4:Y:S01]  /*5da60*/  LDL.LU R29, [R1+0x470] ;  /* 0x00047000011d7983 */ /* 0x001f220000300800 */
[----:B------:R-:W-:-:S03]  /*5da70*/  IMAD.WIDE R8, R14, 0x2, R4 ;  /* 0x000000020e087825 */ /* 0x000fc600078e0204 */
[----:B------:R2:W-:Y:S01]  /*5da80*/  @P6 STG.E.U16 desc[UR66][R12.64], R16 ;  /* 0x000000100c006986 */ /* 0x0005e2000c101542 */
[----:B------:R-:W-:Y:S02]  /*5da90*/  ISETP.LT.AND P1, PT, R58, UR8, !P1 ;  /* 0x000000083a007c0c */ /* 0x000fe4000cf21270 */
[----:B------:R-:W-:Y:S01]  /*5daa0*/  ISETP.LT.AND P5, PT, R0, UR58, !P2 ;  /* 0x0000003a00007c0c */ /* 0x000fe2000d7a1270 */
[----:B------:R-:W-:Y:S01]  /*5dab0*/  IMAD.WIDE R10, R17, 0x2, R56 ;  /* 0x00000002110a7825 */ /* 0x000fe200078e0238 */
[----:B------:R-:W-:Y:S01]  /*5dac0*/  ISETP.LT.AND P4, PT, R39, UR60, !P2 ;  /* 0x0000003c27007c0c */ /* 0x000fe2000d781270 */
[----:B------:R-:W0:Y:S01]  /*5dad0*/  LDCU UR12, c[0x0][0x398] ;  /* 0x00007300ff0c77ac */ /* 0x000e220008000800 */
[----:B------:R-:W0:Y:S01]  /*5dae0*/  LDCU UR5, c[0x0][0x3b8] ;  /* 0x00007700ff0577ac */ /* 0x000e220008000800 */
[----:B--2---:R-:W-:Y:S01]  /*5daf0*/  PRMT R16, R61, 0x7632, R16 ;  /* 0x000076323d107816 */ /* 0x004fe20000000010 */
[----:B------:R2:W-:Y:S01]  /*5db00*/  @P3 STG.E.U16 desc[UR66][R8.64], R61 ;  /* 0x0000003d08003986 */ /* 0x0005e2000c101542 */
[----:B------:R-:W-:Y:S01]  /*5db10*/  ISETP.LT.AND P6, PT, R59, UR6, !P2 ;  /* 0x000000063b007c0c */ /* 0x000fe2000d7c1270 */
[----:B------:R-:W-:Y:S01]  /*5db20*/  IMAD.WIDE R12, R17, 0x2, R54 ;  /* 0x00000002110c7825 */ /* 0x000fe200078e0236 */
[----:B------:R-:W-:Y:S01]  /*5db30*/  PRMT R18, R24, 0x7632, R18 ;  /* 0x0000763218127816 */ /* 0x000fe20000000012 */
[----:B------:R-:W0:Y:S01]  /*5db40*/  LDCU UR8, c[0x0][0x398] ;  /* 0x00007300ff0877ac */ /* 0x000e220008000800 */
[----:B--2---:R-:W2:Y:S01]  /*5db50*/  LDL.LU R61, [R1+0x490] ;  /* 0x00049000013d7983 */ /* 0x004ea20000300800 */
[----:B------:R-:W-:Y:S01]  /*5db60*/  IMAD.WIDE R8, R14, 0x2, R2 ;  /* 0x000000020e087825 */ /* 0x000fe200078e0202 */
[----:B------:R-:W-:Y:S01]  /*5db70*/  ISETP.LT.AND P3, PT, R33, UR10, !P2 ;  /* 0x0000000a21007c0c */ /* 0x000fe2000d761270 */
[----:B------:R-:W0:Y:S03]  /*5db80*/  LDCU UR6, c[0x0][0x398] ;  /* 0x00007300ff0677ac */ /* 0x000e260008000800 */
[----:B------:R-:W-:Y:S01]  /*5db90*/  @P1 STG.E.U16 desc[UR66][R8.64], R16 ;  /* 0x0000001008001986 */ /* 0x000fe2000c101542 */
[----:B------:R-:W-:Y:S01]  /*5dba0*/  IMAD.WIDE R14, R17, 0x2, R52 ;  /* 0x00000002110e7825 */ /* 0x000fe200078e0234 */
[----:B------:R-:W0:Y:S02]  /*5dbb0*/  LDCU UR10, c[0x0][0x398] ;  /* 0x00007300ff0a77ac */ /* 0x000e240008000800 */
[----:B------:R1:W-:Y:S01]  /*5dbc0*/  @P6 STG.E.U16 desc[UR66][R10.64], R24 ;  /* 0x000000180a006986 */ /* 0x0003e2000c101542 */
[----:B------:R-:W-:Y:S01]  /*5dbd0*/  ISETP.LT.AND P6, PT, R35, UR14, !P2 ;  /* 0x0000000e23007c0c */ /* 0x000fe2000d7c1270 */
[----:B------:R-:W0:Y:S02]  /*5dbe0*/  LDCU UR14, c[0x0][0x398] ;  /* 0x00007300ff0e77ac */ /* 0x000e240008000800 */
[----:B------:R0:W-:Y:S01]  /*5dbf0*/  @P5 STG.E.U16 desc[UR66][R12.64], R18 ;  /* 0x000000120c005986 */ /* 0x0001e2000c101542 */
[----:B------:R-:W-:Y:S01]  /*5dc00*/  ISETP.LT.AND P5, PT, R38, UR72, !P2 ;  /* 0x0000004826007c0c */ /* 0x000fe2000d7a1270 */
[----:B------:R-:W2:Y:S02]  /*5dc10*/  LDCU.64 UR72, c[0x0][0x398] ;  /* 0x00007300ff4877ac */ /* 0x000ea40008000a00 */
[----:B-1----:R-:W2:Y:S01]  /*5dc20*/  LDL.LU R24, [R1+0x480] ;  /* 0x0004800001187983 */ /* 0x002ea20000300800 */
[----:B------:R-:W-:-:S04]  /*5dc30*/  IMAD.WIDE R8, R17, 0x2, R50 ;  /* 0x0000000211087825 */ /* 0x000fc800078e0232 */
[----:B------:R-:W-:-:S04]  /*5dc40*/  IMAD.WIDE R10, R17, 0x2, R48 ;  /* 0x00000002110a7825 */ /* 0x000fc800078e0230 */
[----:B0-----:R-:W-:Y:S01]  /*5dc50*/  IMAD.WIDE R12, R17, 0x2, R6 ;  /* 0x00000002110c7825 */ /* 0x001fe200078e0206 */
[----:B---3--:R0:W-:Y:S02]  /*5dc60*/  @P4 STG.E.U16 desc[UR66][R14.64], R25 ;  /* 0x000000190e004986 */ /* 0x0081e4000c101542 */
[----:B0-----:R-:W-:Y:S02]  /*5dc70*/  PRMT R14, R25, 0x7632, R14 ;  /* 0x00007632190e7816 */ /* 0x001fe4000000000e */
[----:B------:R-:W3:Y:S04]  /*5dc80*/  LDL.LU R25, [R1+0x4a0] ;  /* 0x0004a00001197983 */ /* 0x000ee80000300800 */
[----:B------:R-:W-:Y:S01]  /*5dc90*/  @P6 STG.E.U16 desc[UR66][R8.64], R14 ;  /* 0x0000000e08006986 */ /* 0x000fe2000c101542 */
[----:B----4-:R-:W-:-:S03]  /*5dca0*/  PRMT R16, R29, 0x7632, R16 ;  /* 0x000076321d107816 */ /* 0x010fc60000000010 */
[----:B------:R0:W-:Y:S01]  /*5dcb0*/  @P5 STG.E.U16 desc[UR66][R10.64], R29 ;  /* 0x0000001d0a005986 */ /* 0x0001e2000c101542 */
[----:B------:R-:W-:Y:S02]  /*5dcc0*/  ISETP.LT.AND P4, PT, R34, UR12, !P2 ;  /* 0x0000000c22007c0c */ /* 0x000fe4000d781270 */
[----:B--2---:R-:W-:Y:S01]  /*5dcd0*/  PRMT R18, R61, 0x7632, R18 ;  /* 0x000076323d127816 */ /* 0x004fe20000000012 */
[----:B0-----:R-:W2:Y:S01]  /*5dce0*/  LDL.LU R29, [R1+0x440] ;  /* 0x00044000011d7983 */ /* 0x001ea20000300800 */
[C---:B------:R-:W-:Y:S01]  /*5dcf0*/  IMAD.WIDE R8, R17.reuse, 0x2, R4 ;  /* 0x0000000211087825 */ /* 0x040fe200078e0204 */
[----:B------:R-:W0:Y:S08]  /*5dd00*/  LDCU UR12, c[0x0][0x398] ;  /* 0x00007300ff0c77ac */ /* 0x000e300008000800 */
[----:B------:R-:W-:Y:S04]  /*5dd10*/  @P4 STG.E.U16 desc[UR66][R12.64], R16 ;  /* 0x000000100c004986 */ /* 0x000fe8000c101542 */
[----:B------:R1:W-:Y:S04]  /*5dd20*/  @P3 STG.E.U16 desc[UR66][R8.64], R61 ;  /* 0x0000003d08003986 */ /* 0x0003e8000c101542 */
[----:B-1----:R-:W4:Y:S01]  /*5dd30*/  LDL.LU R61, [R1+0x4b0] ;  /* 0x0004b000013d7983 */ /* 0x002f220000300800 */
[----:B------:R-:W-:Y:S01]  /*5dd40*/  VIADD R15, R60, 0x49 ;  /* 0x000000493c0f7836 */ /* 0x000fe20000000000 */
[----:B------:R-:W-:Y:S01]  /*5dd50*/  ISETP.LT.AND P2, PT, R58, UR8, !P2 ;  /* 0x000000083a007c0c */ /* 0x000fe2000d741270 */
[----:B------:R-:W-:Y:S01]  /*5dd60*/  VIADD R16, R17, UR5 ;  /* 0x0000000511107c36 */ /* 0x000fe20008000000 */
[----:B------:R-:W1:Y:S02]  /*5dd70*/  LDCU UR8, c[0x0][0x398] ;  /* 0x00007300ff0877ac */ /* 0x000e640008000800 */
[----:B------:R-:W-:Y:S01]  /*5dd80*/  ISETP.GE.AND P1, PT, R15, UR75, PT ;  /* 0x0000004b0f007c0c */ /* 0x000fe2000bf26270 */
[----:B------:R-:W-:Y:S01]  /*5dd90*/  IMAD.WIDE R8, R17, 0x2, R2 ;  /* 0x0000000211087825 */ /* 0x000fe200078e0202 */
[----:B------:R-:W1:Y:S02]  /*5dda0*/  LDCU UR5, c[0x0][0x3b8] ;  /* 0x00007700ff0577ac */ /* 0x000e640008000800 */
[----:B------:R-:W-:-:S02]  /*5ddb0*/  ISETP.LT.AND P6, PT, R59, UR6, !P1 ;  /* 0x000000063b007c0c */ /* 0x000fc4000cfc1270 */
[----:B------:R-:W-:Y:S01]  /*5ddc0*/  ISETP.LT.AND P5, PT, R0, UR62, !P1 ;  /* 0x0000003e00007c0c */ /* 0x000fe2000cfa1270 */
[----:B------:R-:W-:Y:S01]  /*5ddd0*/  IMAD.WIDE R10, R16, 0x2, R56 ;  /* 0x00000002100a7825 */ /* 0x000fe200078e0238 */
[----:B------:R-:W-:Y:S01]  /*5dde0*/  ISETP.LT.AND P4, PT, R39, UR64, !P1 ;  /* 0x0000004027007c0c */ /* 0x000fe2000cf81270 */
[----:B------:R1:W-:Y:S01]  /*5ddf0*/  @P2 STG.E.U16 desc[UR66][R8.64], R18 ;  /* 0x0000001208002986 */ /* 0x0003e2000c101542 */
[----:B------:R-:W-:Y:S01]  /*5de00*/  PRMT R17, R24, 0x7632, R17 ;  /* 0x0000763218117816 */ /* 0x000fe20000000011 */
[----:B------:R-:W-:-:S04]  /*5de10*/  IMAD.WIDE R12, R16, 0x2, R54 ;  /* 0x00000002100c7825 */ /* 0x000fc800078e0236 */
[----:B------:R-:W-:Y:S01]  /*5de20*/  IMAD.WIDE R14, R16, 0x2, R52 ;  /* 0x00000002100e7825 */ /* 0x000fe200078e0234 */
[----:B------:R-:W-:Y:S01]  /*5de30*/  ISETP.LT.AND P3, PT, R33, UR54, !P1 ;  /* 0x0000003621007c0c */ /* 0x000fe2000cf61270 */
[----:B------:R1:W-:Y:S01]  /*5de40*/  @P6 STG.E.U16 desc[UR66][R10.64], R24 ;  /* 0x000000180a006986 */ /* 0x0003e2000c101542 */
[----:B0-----:R-:W-:Y:S01]  /*5de50*/  ISETP.LT.AND P6, PT, R35, UR12, !P1 ;  /* 0x0000000c23007c0c */ /* 0x001fe2000cfc1270 */
[----:B------:R-:W0:Y:S02]  /*5de60*/  LDCU UR54, c[0x0][0x398] ;  /* 0x00007300ff3677ac */ /* 0x000e240008000800 */
[----:B------:R0:W-:Y:S01]  /*5de70*/  @P5 STG.E.U16 desc[UR66][R12.64], R17 ;  /* 0x000000110c005986 */ /* 0x0001e2000c101542 */
[----:B------:R-:W-:Y:S01]  /*5de80*/  ISETP.LT.AND P5, PT, R38, UR70, !P1 ;  /* 0x0000004626007c0c */ /* 0x000fe2000cfa1270 */
[----:B-1----:R-:W-:Y:S01]  /*5de90*/  VIADD R8, R60, 0x4a ;  /* 0x0000004a3c087836 */ /* 0x002fe20000000000 */
[----:B------:R-:W1:Y:S01]  /*5dea0*/  LDCU UR6, c[0x0][0x398] ;  /* 0x00007300ff0677ac */ /* 0x000e620008000800 */
[----:B------:R-:W4:Y:S03]  /*5deb0*/  LDL.LU R24, [R1+0x464] ;  /* 0x0004640001187983 */ /* 0x000f260000300800 */
[----:B------:R-:W-:Y:S01]  /*5dec0*/  ISETP.GE.AND P2, PT, R8, UR73, PT ;  /* 0x0000004908007c0c */ /* 0x000fe2000bf46270 */
[C---:B------:R-:W-:Y:S01]  /*5ded0*/  IMAD.WIDE R8, R16.reuse, 0x2, R50 ;  /* 0x0000000210087825 */ /* 0x040fe200078e0232 */
[----:B------:R-:W1:Y:S03]  /*5dee0*/  LDCU UR12, c[0x0][0x398] ;  /* 0x00007300ff0c77ac */ /* 0x000e660008000800 */
[C---:B------:R-:W-:Y:S01]  /*5def0*/  IMAD.WIDE R10, R16.reuse, 0x2, R48 ;  /* 0x00000002100a7825 */ /* 0x040fe200078e0230 */
[----:B------:R-:W1:Y:S03]  /*5df00*/  LDCU.64 UR70, c[0x0][0x398] ;  /* 0x00007300ff4677ac */ /* 0x000e660008000a00 */
[----:B0-----:R-:W-:Y:S01]  /*5df10*/  IMAD.WIDE R12, R16, 0x2, R6 ;  /* 0x00000002100c7825 */ /* 0x001fe200078e0206 */
[----:B---3--:R0:W-:Y:S01]  /*5df20*/  @P4 STG.E.U16 desc[UR66][R14.64], R25 ;  /* 0x000000190e004986 */ /* 0x0081e2000c101542 */
[----:B------:R-:W-:-:S05]  /*5df30*/  PRMT R17, R25, 0x7632, R17 ;  /* 0x0000763219117816 */ /* 0x000fca0000000011 */
[----:B------:R-:W-:Y:S04]  /*5df40*/  @P6 STG.E.U16 desc[UR66][R8.64], R17 ;  /* 0x0000001108006986 */ /* 0x000fe8000c101542 */
[----:B0-----:R-:W3:Y:S01]  /*5df50*/  LDL.LU R25, [R1+0x454] ;  /* 0x0004540001197983 */ /* 0x001ee20000300800 */
[----:B------:R-:W-:Y:S01]  /*5df60*/  ISETP.LT.AND P4, PT, R34, UR10, !P1 ;  /* 0x0000000a22007c0c */ /* 0x000fe2000cf81270 */
[----:B------:R-:W-:Y:S01]  /*5df70*/  IMAD.WIDE R14, R16, 0x2, R4 ;  /* 0x00000002100e7825 */ /* 0x000fe200078e0204 */
[----:B------:R-:W0:Y:S01]  /*5df80*/  LDCU UR10, c[0x0][0x398] ;  /* 0x00007300ff0a77ac */ /* 0x000e220008000800 */
[----:B--2---:R-:W-:Y:S01]  /*5df90*/  PRMT R18, R29, 0x7632, R18 ;  /* 0x000076321d127816 */ /* 0x004fe20000000012 */
[----:B------:R2:W-:Y:S04]  /*5dfa0*/  @P5 STG.E.U16 desc[UR66][R10.64], R29 ;  /* 0x0000001d0a005986 */ /* 0x0005e8000c101542 */
[----:B--2---:R-:W2:Y:S05]  /*5dfb0*/  LDL.LU R29, [R1+0x474] ;  /* 0x00047400011d7983 */ /* 0x004eaa0000300800 */
[----:B------:R-:W-:Y:S04]  /*5dfc0*/  @P4 STG.E.U16 desc[UR66][R12.64], R18 ;  /* 0x000000120c004986 */ /* 0x000fe8000c101542 */
[----:B----4-:R4:W-:Y:S02]  /*5dfd0*/  @P3 STG.E.U16 desc[UR66][R14.64], R61 ;  /* 0x0000003d0e003986 */ /* 0x0109e4000c101542 */
[----:B----4-:R-:W-:-:S02]  /*5dfe0*/  PRMT R14, R61, 0x7632, R14 ;  /* 0x000076323d0e7816 */ /* 0x010fc4000000000e */
[----:B------:R-:W4:Y:S01]  /*5dff0*/  LDL.LU R61, [R1+0x494] ;  /* 0x00049400013d7983 */ /* 0x000f220000300800 */
[----:B------:R-:W-:Y:S01]  /*5e000*/  ISETP.LT.AND P4, PT, R0, UR54, !P2 ;  /* 0x0000003600007c0c */ /* 0x000fe2000d781270 */
[----:B------:R-:W0:Y:S01]  /*5e010*/  LDCU UR54, c[0x0][0x398] ;  /* 0x00007300ff3677ac */ /* 0x000e220008000800 */
[----:B------:R-:W-:Y:S02]  /*5e020*/  ISETP.LT.AND P3, PT, R58, UR8, !P1 ;  /* 0x000000083a007c0c */ /* 0x000fe4000cf61270 */
[----:B-1----:R-:W-:Y:S01]  /*5e030*/  ISETP.LT.AND P5, PT, R59, UR6, !P2 ;  /* 0x000000063b007c0c */ /* 0x002fe2000d7a1270 */
[C---:B------:R-:W-:Y:S01]  /*5e040*/  VIADD R17, R16.reuse, UR5 ;  /* 0x0000000510117c36 */ /* 0x040fe20008000000 */
[----:B------:R-:W1:Y:S01]  /*5e050*/  LDCU UR8, c[0x0][0x398] ;  /* 0x00007300ff0877ac */ /* 0x000e620008000800 */
[----:B------:R-:W-:Y:S01]  /*5e060*/  IMAD.WIDE R8, R16, 0x2, R2 ;  /* 0x0000000210087825 */ /* 0x000fe200078e0202 */
[----:B------:R-:W1:Y:S03]  /*5e070*/  LDCU UR6, c[0x0][0x398] ;  /* 0x00007300ff0677ac */ /* 0x000e660008000800 */
[C---:B------:R-:W-:Y:S01]  /*5e080*/  IMAD.WIDE R10, R17.reuse, 0x2, R56 ;  /* 0x00000002110a7825 */ /* 0x040fe200078e0238 */
[----:B------:R-:W1:Y:S03]  /*5e090*/  LDCU UR5, c[0x0][0x3b8] ;  /* 0x00007700ff0577ac */ /* 0x000e660008000800 */
[----:B------:R-:W-:Y:S01]  /*5e0a0*/  IMAD.WIDE R12, R17, 0x2, R54 ;  /* 0x00000002110c7825 */ /* 0x000fe200078e0236 */
[----:B------:R1:W-:Y:S01]  /*5e0b0*/  @P3 STG.E.U16 desc[UR66][R8.64], R14 ;  /* 0x0000000e08003986 */ /* 0x0003e2000c101542 */
[----:B0-----:R-:W-:-:S02]  /*5e0c0*/  ISETP.LT.AND P6, PT, R39, UR54, !P2 ;  /* 0x0000003627007c0c */ /* 0x001fc4000d7c1270 */
[----:B------:R-:W-:Y:S01]  /*5e0d0*/  PRMT R16, R24, 0x7632, R16 ;  /* 0x0000763218107816 */ /* 0x000fe20000000010 */
[----:B------:R0:W-:Y:S01]  /*5e0e0*/  @P5 STG.E.U16 desc[UR66][R10.64], R24 ;  /* 0x000000180a005986 */ /* 0x0001e2000c101542 */
[----:B------:R-:W-:Y:S01]  /*5e0f0*/  ISETP.LT.AND P3, PT, R38, UR68, !P2 ;  /* 0x0000004426007c0c */ /* 0x000fe2000d761270 */
[----:B------:R-:W-:Y:S01]  /*5e100*/  VIADD R15, R60, 0x4b ;  /* 0x0000004b3c0f7836 */ /* 0x000fe20000000000 */
[----:B------:R-:W2:Y:S01]  /*5e110*/  LDCU UR54, c[0x0][0x398] ;  /* 0x00007300ff3677ac */ /* 0x000ea20008000800 */
[----:B------:R0:W-:Y:S01]  /*5e120*/  @P4 STG.E.U16 desc[UR66][R12.64], R16 ;  /* 0x000000100c004986 */ /* 0x0001e2000c101542 */
[----:B------:R-:W-:Y:S01]  /*5e130*/  ISETP.LT.AND P4, PT, R35, UR14, !P2 ;  /* 0x0000000e23007c0c */ /* 0x000fe2000d781270 */
[C---:B-1----:R-:W-:Y:S02]  /*5e140*/  IMAD.WIDE R8, R17.reuse, 0x2, R52 ;  /* 0x0000000211087825 */ /* 0x042fe400078e0234 */
[----:B0-----:R-:W4:Y:S02]  /*5e150*/  LDL.LU R24, [R1+0x484] ;  /* 0x0004840001187983 */ /* 0x001f240000300800 */
[----:B------:R-:W-:Y:S01]  /*5e160*/  IMAD.WIDE R10, R17, 0x2, R48 ;  /* 0x00000002110a7825 */ /* 0x000fe200078e0230 */
[----:B------:R-:W-:Y:S01]  /*5e170*/  ISETP.LT.AND P5, PT, R34, UR12, !P2 ;  /* 0x0000000c22007c0c */ /* 0x000fe2000d7a1270 */
[----:B------:R-:W0:Y:S01]  /*5e180*/  LDCU.64 UR68, c[0x0][0x398] ;  /* 0x00007300ff4477ac */ /* 0x000e220008000a00 */
[----:B------:R-:W-:Y:S01]  /*5e190*/  ISETP.GE.AND P1, PT, R15, UR71, PT ;  /* 0x000000470f007c0c */ /* 0x000fe2000bf26270 */
[C---:B------:R-:W-:Y:S01]  /*5e1a0*/  IMAD.WIDE R12, R17.reuse, 0x2, R6 ;  /* 0x00000002110c7825 */ /* 0x040fe200078e0206 */
[----:B------:R-:W1:Y:S03]  /*5e1b0*/  LDCU UR12, c[0x0][0x398] ;  /* 0x00007300ff0c77ac */ /* 0x000e660008000800 */
[----:B------:R-:W-:Y:S01]  /*5e1c0*/  IMAD.WIDE R14, R17, 0x2, R4 ;  /* 0x00000002110e7825 */ /* 0x000fe200078e0204 */
[----:B------:R-:W0:Y:S01]  /*5e1d0*/  LDCU UR14, c[0x0][0x398] ;  /* 0x00007300ff0e77ac */ /* 0x000e220008000800 */
[----:B---3--:R3:W-:Y:S01]  /*5e1e0*/  @P6 STG.E.U16 desc[UR66][R8.64], R25 ;  /* 0x0000001908006986 */ /* 0x0087e2000c101542 */
[----:B------:R-:W-:Y:S01]  /*5e1f0*/  PRMT R16, R25, 0x7632, R16 ;  /* 0x0000763219107816 */ /* 0x000fe20000000010 */
[----:B---3--:R-:W-:-:S02]  /*5e200*/  IMAD.WIDE R8, R17, 0x2, R50 ;  /* 0x0000000211087825 */ /* 0x008fc400078e0232 */
[----:B------:R-:W3:Y:S04]  /*5e210*/  LDL.LU R25, [R1+0x4a4] ;  /* 0x0004a40001197983 */ /* 0x000ee80000300800 */
[----:B------:R-:W-:Y:S01]  /*5e220*/  @P4 STG.E.U16 desc[UR66][R8.64], R16 ;  /* 0x0000001008004986 */ /* 0x000fe2000c101542 */
[----:B------:R-:W-:Y:S01]  /*5e230*/  ISETP.LT.AND P6, PT, R33, UR8, !P2 ;  /* 0x0000000821007c0c */ /* 0x000fe2000d7c1270 */
[----:B------:R-:W0:Y:S01]  /*5e240*/  LDCU UR8, c[0x0][0x398] ;  /* 0x00007300ff0877ac */ /* 0x000e220008000800 */
[----:B--2---:R-:W-:Y:S01]  /*5e250*/  PRMT R18, R29, 0x7632, R18 ;  /* 0x000076321d127816 */ /* 0x004fe20000000012 */
[----:B------:R2:W-:Y:S04]  /*5e260*/  @P3 STG.E.U16 desc[UR66][R10.64], R29 ;  /* 0x0000001d0a003986 */ /* 0x0005e8000c101542 */
[----:B--2---:R-:W2:Y:S04]  /*5e270*/  LDL.LU R29, [R1+0x444] ;  /* 0x00044400011d7983 */ /* 0x004ea80000300800 */
[----:B------:R-:W-:Y:S04]  /*5e280*/  @P5 STG.E.U16 desc[UR66][R12.64], R18 ;  /* 0x000000120c005986 */ /* 0x000fe8000c101542 */
[----:B----4-:R4:W-:Y:S01]  /*5e290*/  @P6 STG.E.U16 desc[UR66][R14.64], R61 ;  /* 0x0000003d0e006986 */ /* 0x0109e2000c101542 */
[----:B------:R-:W-:-:S03]  /*5e2a0*/  PRMT R10, R61, 0x7632, R10 ;  /* 0x000076323d0a7816 */ /* 0x000fc6000000000a */
[----:B----4-:R-:W4:Y:S01]  /*5e2b0*/  LDL.LU R61, [R1+0x4b4] ;  /* 0x0004b400013d7983 */ /* 0x010f220000300800 */
[----:B------:R-:W-:Y:S01]  /*5e2c0*/  ISETP.LT.AND P5, PT, R0, UR54, !P1 ;  /* 0x0000003600007c0c */ /* 0x000fe2000cfa1270 */
[----:B------:R-:W0:Y:S01]  /*5e2d0*/  LDCU UR54, c[0x0][0x398] ;  /* 0x00007300ff3677ac */ /* 0x000e220008000800 */
[----:B------:R-:W-:Y:S02]  /*5e2e0*/  ISETP.LT.AND P2, PT, R58, UR6, !P2 ;  /* 0x000000063a007c0c */ /* 0x000fe4000d741270 */
[----:B------:R-:W-:Y:S01]  /*5e2f0*/  ISETP.LT.AND P4, PT, R59, UR10, !P1 ;  /* 0x0000000a3b007c0c */ /* 0x000fe2000cf81270 */
[C---:B------:R-:W-:Y:S01]  /*5e300*/  IMAD.WIDE R8, R17.reuse, 0x2, R2 ;  /* 0x0000000211087825 */ /* 0x040fe200078e0202 */
[----:B------:R-:W1:Y:S03]  /*5e310*/  LDCU UR6, c[0x0][0x398] ;  /* 0x00007300ff0677ac */ /* 0x000e660008000800 */
[----:B------:R-:W-:Y:S01]  /*5e320*/  VIADD R12, R17, UR5 ;  /* 0x00000005110c7c36 */ /* 0x000fe20008000000 */
[----:B------:R-:W1:Y:S01]  /*5e330*/  LDCU UR10, c[0x0][0x398] ;  /* 0x00007300ff0a77ac */ /* 0x000e620008000800 */
[----:B------:R-:W-:Y:S01]  /*5e340*/  VIADD R13, R60, 0x4d ;  /* 0x0000004d3c0d7836 */ /* 0x000fe20000000000 */
[----:B------:R-:W1:Y:S01]  /*5e350*/  LDCU UR5, c[0x0][0x3b8] ;  /* 0x00007700ff0577ac */ /* 0x000e620008000800 */
[----:B0-----:R-:W-:Y:S01]  /*5e360*/  ISETP.LT.AND P3, PT, R39, UR54, !P1 ;  /* 0x0000003627007c0c */ /* 0x001fe2000cf61270 */
[----:B------:R-:W0:Y:S01]  /*5e370*/  LDCU UR54, c[0x0][0x398] ;  /* 0x00007300ff3677ac */ /* 0x000e220008000800 */
[----:B------:R1:W-:Y:S01]  /*5e380*/  @P2 STG.E.U16 desc[UR66][R8.64], R10 ;  /* 0x0000000a08002986 */ /* 0x0003e2000c101542 */
[----:B------:R-:W-:Y:S01]  /*5e390*/  PRMT R14, R24, 0x7632, R14 ;  /* 0x00007632180e7816 */ /* 0x000fe2000000000e */
[----:B-1----:R-:W-:-:S04]  /*5e3a0*/  IMAD.WIDE R8, R12, 0x2, R56 ;  /* 0x000000020c087825 */ /* 0x002fc800078e0238 */
[----:B------:R-:W-:Y:S01]  /*5e3b0*/  IMAD.WIDE R10, R12, 0x2, R54 ;  /* 0x000000020c0a7825 */ /* 0x000fe200078e0236 */
[----:B0-----:R-:W-:Y:S01]  /*5e3c0*/  ISETP.LT.AND P6, PT, R35, UR54, !P1 ;  /* 0x0000003623007c0c */ /* 0x001fe2000cfc1270 */
[----:B------:R0:W-:Y:S01]  /*5e3d0*/  @P4 STG.E.U16 desc[UR66][R8.64], R24 ;  /* 0x0000001808004986 */ /* 0x0001e2000c101542 */
[----:B------:R-:W-:Y:S01]  /*5e3e0*/  ISETP.LT.AND P4, PT, R38, UR74, !P1 ;  /* 0x0000004a26007c0c */ /* 0x000fe2000cf81270 */
[----:B------:R-:W1:Y:S01]  /*5e3f0*/  LDCU UR54, c[0x0][0x398] ;  /* 0x00007300ff3677ac */ /* 0x000e620008000800 */
[----:B------:R-:W-:Y:S01]  /*5e400*/  ISETP.GE.AND P2, PT, R13, UR69, PT ;  /* 0x000000450d007c0c */ /* 0x000fe2000bf46270 */
[----:B------:R0:W-:Y:S02]  /*5e410*/  @P5 STG.E.U16 desc[UR66][R10.64], R14 ;  /* 0x0000000e0a005986 */ /* 0x0001e4000c101542 */
[----:B0-----:R-:W-:-:S04]  /*5e420*/  IMAD.WIDE R8, R12, 0x2, R52 ;  /* 0x000000020c087825 */ /* 0x001fc800078e0234 */
[----:B------:R-:W-:Y:S01]  /*5e430*/  IMAD.WIDE R10, R12, 0x2, R50 ;  /* 0x000000020c0a7825 */ /* 0x000fe200078e0232 */
[----:B------:R-:W-:Y:S01]  /*5e440*/  ISETP.LT.AND P5, PT, R34, UR8, !P1 ;  /* 0x0000000822007c0c */ /* 0x000fe2000cfa1270 */
[----:B------:R-:W0:Y:S01]  /*5e450*/  LDCU UR8, c[0x0][0x398] ;  /* 0x00007300ff0877ac */ /* 0x000e220008000800 */
[----:B---3--:R-:W-:Y:S01]  /*5e460*/  PRMT R13, R25, 0x7632, R13 ;  /* 0x00007632190d7816 */ /* 0x008fe2000000000d */
[----:B------:R3:W-:Y:S04]  /*5e470*/  @P3 STG.E.U16 desc[UR66][R8.64], R25 ;  /* 0x0000001908003986 */ /* 0x0007e8000c101542 */
[----:B------:R0:W-:Y:S04]  /*5e480*/  @P6 STG.E.U16 desc[UR66][R10.64], R13 ;  /* 0x0000000d0a006986 */ /* 0x0001e8000c101542 */
[----:B---3--:R-:W3:Y:S01]  /*5e490*/  LDL.LU R25, [R1+0x468] ;  /* 0x0004680001197983 */ /* 0x008ee20000300800 */
[C---:B------:R-:W-:Y:S01]  /*5e4a0*/  IMAD.WIDE R8, R12.reuse, 0x2, R48 ;  /* 0x000000020c087825 */ /* 0x040fe200078e0230 */
[----:B------:R-:W-:Y:S01]  /*5e4b0*/  ISETP.LT.AND P6, PT, R33, UR12, !P1 ;  /* 0x0000000c21007c0c */ /* 0x000fe2000cfc1270 */
[----:B------:R-:W1:Y:S02]  /*5e4c0*/  LDCU UR12, c[0x0][0x398] ;  /* 0x00007300ff0c77ac */ /* 0x000e640008000800 */
[----:B0-----:R-:W-:-:S04]  /*5e4d0*/  IMAD.WIDE R10, R12, 0x2, R6 ;  /* 0x000000020c0a7825 */ /* 0x001fc800078e0206 */
[----:B------:R-:W-:-:S05]  /*5e4e0*/  VIADD R13, R60, 0x4c ;  /* 0x0000004c3c0d7836 */ /* 0x000fca0000000000 */
[----:B------:R-:W-:Y:S02]  /*5e4f0*/  ISETP.GE.AND P3, PT, R13, UR77, PT ;  /* 0x0000004d0d007c0c */ /* 0x000fe4000bf66270 */
[----:B--2---:R-:W-:Y:S01]  /*5e500*/  PRMT R14, R29, 0x7632, R14 ;  /* 0x000076321d0e7816 */ /* 0x004fe2000000000e */
[----:B------:R0:W-:Y:S04]  /*5e510*/  @P4 STG.E.U16 desc[UR66][R8.64], R29 ;  /* 0x0000001d08004986 */ /* 0x0001e8000c101542 */
[----:B0-----:R-:W2:Y:S04]  /*5e520*/  LDL.LU R29, [R1+0x458] ;  /* 0x00045800011d7983 */ /* 0x001ea80000300800 */
[----:B------:R0:W-:Y:S01]  /*5e530*/  @P5 STG.E.U16 desc[UR66][R10.64], R14 ;  /* 0x0000000e0a005986 */ /* 0x0001e2000c101542 */
[----:B----4-:R-:W-:Y:S01]  /*5e540*/  PRMT R13, R61, 0x7632, R13 ;  /* 0x000076323d0d7816 */ /* 0x010fe2000000000d */
[----:B0-----:R-:W-:-:S05]  /*5e550*/  IMAD.WIDE R10, R12, 0x2, R4 ;  /* 0x000000020c0a7825 */ /* 0x001fca00078e0204 */
[----:B------:R0:W-:Y:S04]  /*5e560*/  @P6 STG.E.U16 desc[UR66][R10.64], R61 ;  /* 0x0000003d0a006986 */ /* 0x0001e8000c101542 */
[----:B0-----:R-:W4:Y:S01]  /*5e570*/  LDL.LU R61, [R1+0x478] ;  /* 0x00047800013d7983 */ /* 0x001f220000300800 */
[----:B------:R-:W-:Y:S02]  /*5e580*/  ISETP.LT.AND P1, PT, R58, UR6, !P1 ;  /* 0x000000063a007c0c */ /* 0x000fe4000cf21270 */
[----:B------:R-:W-:Y:S01]  /*5e590*/  ISETP.LT.AND P4, PT, R59, UR10, !P3 ;  /* 0x0000000a3b007c0c */ /* 0x000fe2000df81270 */
[----:B------:R-:W-:Y:S01]  /*5e5a0*/  IMAD.WIDE R8, R12, 0x2, R2 ;  /* 0x000000020c087825 */ /* 0x000fe200078e0202 */
[----:B------:R-:W4:Y:S01]  /*5e5b0*/  LDL.LU R24, [R1+0x498] ;  /* 0x0004980001187983 */ /* 0x000f220000300800 */
[----:B------:R-:W-:Y:S01]  /*5e5c0*/  ISETP.LT.AND P5, PT, R0, UR8, !P3 ;  /* 0x0000000800007c0c */ /* 0x000fe2000dfa1270 */
[----:B------:R-:W0:Y:S01]  /*5e5d0*/  LDCU UR8, c[0x0][0x398] ;  /* 0x00007300ff0877ac */ /* 0x000e220008000800 */
[----:B------:R-:W-:Y:S01]  /*5e5e0*/  VIADD R14, R12, UR5 ;  /* 0x000000050c0e7c36 */ /* 0x000fe20008000000 */
[----:B------:R-:W-:Y:S01]  /*5e5f0*/  ISETP.LT.AND P6, PT, R39, UR40, !P3 ;  /* 0x0000002827007c0c */ /* 0x000fe2000dfc1270 */
[----:B------:R-:W0:Y:S04]  /*5e600*/  LDCU UR6, c[0x0][0x398] ;  /* 0x00007300ff0677ac */ /* 0x000e280008000800 */
[----:B------:R1:W-:Y:S01]  /*5e610*/  @P1 STG.E.U16 desc[UR66][R8.64], R13 ;  /* 0x0000000d08001986 */ /* 0x0003e2000c101542 */
[C---:B------:R-:W-:Y:S01]  /*5e620*/  IMAD.WIDE R10, R14.reuse, 0x2, R54 ;  /* 0x000000020e0a7825 */ /* 0x040fe200078e0236 */
[----:B------:R-:W0:Y:S01]  /*5e630*/  LDCU UR5, c[0x0][0x3b8] ;  /* 0x00007700ff0577ac */ /* 0x000e220008000800 */
[----:B------:R-:W0:Y:S02]  /*5e640*/  LDCU UR10, c[0x0][0x398] ;  /* 0x00007300ff0a77ac */ /* 0x000e240008000800 */
[----:B-1----:R-:W-:Y:S01]  /*5e650*/  IMAD.WIDE R8, R14, 0x2, R56 ;  /* 0x000000020e087825 */ /* 0x002fe200078e0238 */
[----:B------:R-:W-:-:S02]  /*5e660*/  ISETP.LT.AND P1, PT, R35, UR54, !P3 ;  /* 0x0000003623007c0c */ /* 0x000fc4000df21270 */
[----:B---3--:R-:W-:Y:S02]  /*5e670*/  PRMT R12, R25, 0x7632, R12 ;  /* 0x00007632190c7816 */ /* 0x008fe4000000000c */
[----:B------:R1:W-:Y:S04]  /*5e680*/  @P4 STG.E.U16 desc[UR66][R8.64], R25 ;  /* 0x0000001908004986 */ /* 0x0003e8000c101542 */
[----:B------:R3:W-:Y:S04]  /*5e690*/  @P5 STG.E.U16 desc[UR66][R10.64], R12 ;  /* 0x0000000c0a005986 */ /* 0x0007e8000c101542 */
[----:B-1----:R-:W4:Y:S01]  /*5e6a0*/  LDL.LU R25, [R1+0x488] ;  /* 0x0004880001197983 */ /* 0x002f220000300800 */
[----:B------:R-:W-:Y:S01]  /*5e6b0*/  IMAD.WIDE R8, R14, 0x2, R52 ;  /* 0x000000020e087825 */ /* 0x000fe200078e0234 */
[----:B------:R-:W-:-:S03]  /*5e6c0*/  ISETP.LT.AND P4, PT, R38, UR72, !P3 ;  /* 0x0000004826007c0c */ /* 0x000fc6000df81270 */
[C---:B---3--:R-:W-:Y:S01]  /*5e6d0*/  IMAD.WIDE R10, R14.reuse, 0x2, R50 ;  /* 0x000000020e0a7825 */ /* 0x048fe200078e0232 */
[----:B--2---:R-:W-:Y:S01]  /*5e6e0*/  PRMT R12, R29, 0x7632, R12 ;  /* 0x000076321d0c7816 */ /* 0x004fe2000000000c */
[----:B------:R1:W-:Y:S04]  /*5e6f0*/  @P6 STG.E.U16 desc[UR66][R8.64], R29 ;  /* 0x0000001d08006986 */ /* 0x0003e8000c101542 */
[----:B-1----:R-:W2:Y:S01]  /*5e700*/  LDL.LU R29, [R1+0x4a8] ;  /* 0x0004a800011d7983 */ /* 0x002ea20000300800 */
[----:B------:R-:W-:-:S03]  /*5e710*/  IMAD.WIDE R8, R14, 0x2, R48 ;  /* 0x000000020e087825 */ /* 0x000fc600078e0230 */
[----:B------:R-:W-:Y:S04]  /*5e720*/  @P1 STG.E.U16 desc[UR66][R10.64], R12 ;  /* 0x0000000c0a001986 */ /* 0x000fe8000c101542 */
[----:B----4-:R1:W-:Y:S01]  /*5e730*/  @P4 STG.E.U16 desc[UR66][R8.64], R61 ;  /* 0x0000003d08004986 */ /* 0x0103e2000c101542 */
[----:B------:R-:W-:-:S03]  /*5e740*/  PRMT R16, R61, 0x7632, R16 ;  /* 0x000076323d107816 */ /* 0x000fc60000000010 */
[----:B-1----:R-:W3:Y:S01]  /*5e750*/  LDL.LU R61, [R1+0x448] ;  /* 0x00044800013d7983 */ /* 0x002ee20000300800 */
[----:B0-----:R-:W-:Y:S02]  /*5e760*/  ISETP.LT.AND P5, PT, R34, UR8, !P3 ;  /* 0x0000000822007c0c */ /* 0x001fe4000dfa1270 */
[----:B------:R-:W-:Y:S01]  /*5e770*/  ISETP.LT.AND P1, PT, R33, UR16, !P3 ;  /* 0x0000001021007c0c */ /* 0x000fe2000df21270 */
[----:B------:R-:W-:Y:S01]  /*5e780*/  IMAD.WIDE R12, R14, 0x2, R6 ;  /* 0x000000020e0c7825 */ /* 0x000fe200078e0206 */
[----:B------:R-:W-:Y:S01]  /*5e790*/  ISETP.LT.AND P3, PT, R58, UR6, !P3 ;  /* 0x000000063a007c0c */ /* 0x000fe2000df61270 */
[----:B------:R-:W0:Y:S02]  /*5e7a0*/  LDCU UR8, c[0x0][0x398] ;  /* 0x00007300ff0877ac */ /* 0x000e240008000800 */
[----:B------:R-:W-:Y:S01]  /*5e7b0*/  IMAD.WIDE R8, R14, 0x2, R4 ;  /* 0x000000020e087825 */ /* 0x000fe200078e0204 */
[----:B------:R-:W-:Y:S01]  /*5e7c0*/  ISETP.LT.AND P4, PT, R59, UR14, !P2 ;  /* 0x0000000e3b007c0c */ /* 0x000fe2000d781270 */
[----:B------:R-:W1:Y:S01]  /*5e7d0*/  LDCU UR6, c[0x0][0x398] ;  /* 0x00007300ff0677ac */ /* 0x000e620008000800 */
[----:B------:R-:W-:Y:S01]  /*5e7e0*/  PRMT R15, R24, 0x7632, R15 ;  /* 0x00007632180f7816 */ /* 0x000fe2000000000f */
[----:B------:R-:W-:-:S02]  /*5e7f0*/  IMAD.WIDE R10, R14, 0x2, R2 ;  /* 0x000000020e0a7825 */ /* 0x000fc400078e0202 */
[----:B------:R-:W-:Y:S04]  /*5e800*/  @P5 STG.E.U16 desc[UR66][R12.64], R16 ;  /* 0x000000100c005986 */ /* 0x000fe8000c101542 */
[----:B------:R4:W-:Y:S01]  /*5e810*/  @P1 STG.E.U16 desc[UR66][R8.64], R24 ;  /* 0x0000001808001986 */ /* 0x0009e2000c101542 */
[----:B------:R-:W-:Y:S01]  /*5e820*/  VIADD R14, R14, UR5 ;  /* 0x000000050e0e7c36 */ /* 0x000fe20008000000 */
[----:B------:R-:W-:Y:S01]  /*5e830*/  ISETP.LT.AND P5, PT, R0, UR12, !P2 ;  /* 0x0000000c00007c0c */ /* 0x000fe2000d7a1270 */
[----:B------:R-:W0:Y:S01]  /*5e840*/  LDCU UR5, c[0x0][0x3b8] ;  /* 0x00007700ff0577ac */ /* 0x000e220008000800 */
[----:B------:R1:W-:Y:S01]  /*5e850*/  @P3 STG.E.U16 desc[UR66][R10.64], R15 ;  /* 0x0000000f0a003986 */ /* 0x0003e2000c101542 */
[----:B------:R-:W-:-:S03]  /*5e860*/  ISETP.LT.AND P6, PT, R39, UR10, !P2 ;  /* 0x0000000a27007c0c */ /* 0x000fc6000d7c1270 */
[----:B----4-:R-:W4:Y:S01]  /*5e870*/  LDL.LU R24, [R1+0x4b8] ;  /* 0x0004b80001187983 */ /* 0x010f220000300800 */
[----:B-1----:R-:W-:-:S04]  /*5e880*/  IMAD.WIDE R10, R14, 0x2, R56 ;  /* 0x000000020e0a7825 */ /* 0x002fc800078e0238 */
[----:B------:R-:W-:-:S04]  /*5e890*/  IMAD.WIDE R8, R14, 0x2, R54 ;  /* 0x000000020e087825 */ /* 0x000fc800078e0236 */
[----:B------:R-:W-:Y:S01]  /*5e8a0*/  IMAD.WIDE R12, R14, 0x2, R52 ;  /* 0x000000020e0c7825 */ /* 0x000fe200078e0234 */
[----:B------:R-:W-:Y:S01]  /*5e8b0*/  ISETP.LT.AND P3, PT, R35, UR70, !P2 ;  /* 0x0000004623007c0c */ /* 0x000fe2000d761270 */
[----:B------:R-:W1:Y:S01]  /*5e8c0*/  LDCU UR10, c[0x0][0x3b8] ;  /* 0x00007700ff0a77ac */ /* 0x000e620008000800 */
[----:B0-----:R-:W-:Y:S02]  /*5e8d0*/  ISETP.LT.AND P1, PT, R38, UR8, !P2 ;  /* 0x0000000826007c0c */ /* 0x001fe4000d721270 */
[----:B------:R-:W-:Y:S01]  /*5e8e0*/  R2UR.FILL UR9, R20 ;  /* 0x00000000140972ca */ /* 0x000fe200004e0000 */
[----:B------:R-:W0:Y:S01]  /*5e8f0*/  LDCU UR8, c[0x0][0x3b8] ;  /* 0x00007700ff0877ac */ /* 0x000e220008000800 */
[----:B------:R-:W-:Y:S01]  /*5e900*/  PRMT R15, R25, 0x7632, R15 ;  /* 0x00007632190f7816 */ /* 0x000fe2000000000f */
[----:B------:R0:W-:Y:S04]  /*5e910*/  @P4 STG.E.U16 desc[UR66][R10.64], R25 ;  /* 0x000000190a004986 */ /* 0x0001e8000c101542 */
[----:B------:R1:W-:Y:S04]  /*5e920*/  @P5 STG.E.U16 desc[UR66][R8.64], R15 ;  /* 0x0000000f08005986 */ /* 0x0003e8000c101542 */
[----:B0-----:R-:W4:Y:S01]  /*5e930*/  LDL.LU R25, [R1+0x46c] ;  /* 0x00046c0001197983 */ /* 0x001f220000300800 */
[----:B------:R-:W-:-:S04]  /*5e940*/  IMAD.WIDE R10, R14, 0x2, R48 ;  /* 0x000000020e0a7825 */ /* 0x000fc800078e0230 */
[----:B-1----:R-:W-:Y:S01]  /*5e950*/  IMAD.WIDE R8, R14, 0x2, R50 ;  /* 0x000000020e087825 */ /* 0x002fe200078e0232 */
[----:B--2---:R-:W-:Y:S01]  /*5e960*/  PRMT R15, R29, 0x7632, R15 ;  /* 0x000076321d0f7816 */ /* 0x004fe2000000000f */
[----:B------:R0:W-:Y:S04]  /*5e970*/  @P6 STG.E.U16 desc[UR66][R12.64], R29 ;  /* 0x0000001d0c006986 */ /* 0x0001e8000c101542 */
[----:B0-----:R-:W2:Y:S04]  /*5e980*/  LDL.LU R29, [R1+0x45c] ;  /* 0x00045c00011d7983 */ /* 0x001ea80000300800 */
[----:B------:R-:W-:Y:S01]  /*5e990*/  @P3 STG.E.U16 desc[UR66][R8.64], R15 ;  /* 0x0000000f08003986 */ /* 0x000fe2000c101542 */
[----:B---3--:R-:W-:-:S03]  /*5e9a0*/  PRMT R16, R61, 0x7632, R16 ;  /* 0x000076323d107816 */ /* 0x008fc60000000010 */
[----:B------:R0:W-:Y:S04]  /*5e9b0*/  @P1 STG.E.U16 desc[UR66][R10.64], R61 ;  /* 0x0000003d0a001986 */ /* 0x0001e8000c101542 */
[----:B0-----:R-:W3:Y:S01]  /*5e9c0*/  LDL.LU R61, [R1+0x47c] ;  /* 0x00047c00013d7983 */ /* 0x001ee20000300800 */
[----:B------:R-:W-:Y:S01]  /*5e9d0*/  ISETP.LT.AND P4, PT, R34, UR6, !P2 ;  /* 0x0000000622007c0c */ /* 0x000fe2000d781270 */
[C---:B------:R-:W-:Y:S01]  /*5e9e0*/  IMAD.WIDE R12, R14.reuse, 0x2, R6 ;  /* 0x000000020e0c7825 */ /* 0x040fe200078e0206 */
[----:B------:R-:W-:Y:S01]  /*5e9f0*/  ISETP.LT.AND P1, PT, R33, UR76, !P2 ;  /* 0x0000004c21007c0c */ /* 0x000fe2000d721270 */
[----:B------:R-:W0:Y:S02]  /*5ea00*/  LDCU UR6, c[0x0][0x3b8] ;  /* 0x00007700ff0677ac */ /* 0x000e240008000800 */
[----:B------:R-:W-:Y:S01]  /*5ea10*/  IMAD.WIDE R8, R14, 0x2, R4 ;  /* 0x000000020e087825 */ /* 0x000fe200078e0204 */
[----:B------:R-:W-:-:S03]  /*5ea20*/  ISETP.LT.AND P6, PT, R58, UR68, !P2 ;  /* 0x000000443a007c0c */ /* 0x000fc6000d7c1270 */
[C---:B------:R-:W-:Y:S02]  /*5ea30*/  VIADD R15, R14.reuse, UR5 ;  /* 0x000000050e0f7c36 */ /* 0x040fe40008000000 */
[----:B------:R-:W-:Y:S02]  /*5ea40*/  IMAD.WIDE R10, R14, 0x2, R2 ;  /* 0x000000020e0a7825 */ /* 0x000fe400078e0202 */
[----:B------:R-:W-:Y:S01]  /*5ea50*/  @P4 STG.E.U16 desc[UR66][R12.64], R16 ;  /* 0x000000100c004986 */ /* 0x000fe2000c101542 */
[----:B------:R-:W-:Y:S01]  /*5ea60*/  ISETP.LT.AND P4, PT, R59, UR4, !P0 ;  /* 0x000000043b007c0c */ /* 0x000fe2000c781270 */
[----:B------:R-:W1:Y:S01]  /*5ea70*/  LDCU UR5, c[0x0][0x3b8] ;  /* 0x00007700ff0577ac */ /* 0x000e620008000800 */
[----:B----4-:R-:W-:Y:S01]  /*5ea80*/  PRMT R14, R24, 0x7632, R14 ;  /* 0x00007632180e7816 */ /* 0x010fe2000000000e */
[----:B------:R4:W-:Y:S01]  /*5ea90*/  @P1 STG.E.U16 desc[UR66][R8.64], R24 ;  /* 0x0000001808001986 */ /* 0x0009e2000c101542 */
[----:B------:R-:W-:Y:S02]  /*5eaa0*/  ISETP.LT.AND P2, PT, R0, UR4, !P0 ;  /* 0x0000000400007c0c */ /* 0x000fe4000c741270 */
[----:B------:R-:W-:Y:S01]  /*5eab0*/  ISETP.LT.AND P5, PT, R39, UR4, !P0 ;  /* 0x0000000427007c0c */ /* 0x000fe2000c7a1270 */
[----:B----4-:R-:W4:Y:S01]  /*5eac0*/  LDL.LU R24, [R1+0x49c] ;  /* 0x00049c0001187983 */ /* 0x010f220000300800 */
[----:B------:R-:W-:-:S03]  /*5ead0*/  IMAD.WIDE R12, R15, 0x2, R56 ;  /* 0x000000020f0c7825 */ /* 0x000fc600078e0238 */
[----:B------:R0:W-:Y:S01]  /*5eae0*/  @P6 STG.E.U16 desc[UR66][R10.64], R14 ;  /* 0x0000000e0a006986 */ /* 0x0001e2000c101542 */
[----:B------:R-:W-:-:S04]  /*5eaf0*/  IMAD.WIDE R8, R15, 0x2, R54 ;  /* 0x000000020f087825 */ /* 0x000fc800078e0236 */
[----:B0-----:R-:W-:Y:S01]  /*5eb00*/  IMAD.WIDE R10, R15, 0x2, R52 ;  /* 0x000000020f0a7825 */ /* 0x001fe200078e0234 */
[----:B------:R-:W-:-:S03]  /*5eb10*/  ISETP.LT.AND P6, PT, R35, UR4, !P0 ;  /* 0x0000000423007c0c */ /* 0x000fc6000c7c1270 */
[----:B------:R-:W-:-:S05]  /*5eb20*/  VIADD R16, R60, 0x4f ;  /* 0x0000004f3c107836 */ /* 0x000fca0000000000 */
[----:B------:R-:W-:Y:S02]  /*5eb30*/  ISETP.GE.AND P3, PT, R16, UR52, PT ;  /* 0x0000003410007c0c */ /* 0x000fe4000bf66270 */
[----:B------:R-:W-:Y:S01]  /*5eb40*/  PRMT R14, R25, 0x7632, R14 ;  /* 0x00007632190e7816 */ /* 0x000fe2000000000e */
[----:B------:R0:W-:Y:S04]  /*5eb50*/  @P4 STG.E.U16 desc[UR66][R12.64], R25 ;  /* 0x000000190c004986 */ /* 0x0001e8000c101542 */
[----:B------:R1:W-:Y:S04]  /*5eb60*/  @P2 STG.E.U16 desc[UR66][R8.64], R14 ;  /* 0x0000000e08002986 */ /* 0x0003e8000c101542 */
[----:B0-----:R-:W4:Y:S01]  /*5eb70*/  LDL.LU R25, [R1+0x48c] ;  /* 0x00048c0001197983 */ /* 0x001f220000300800 */
[----:B------:R-:W-:Y:S01]  /*5eb80*/  ISETP.LT.AND P4, PT, R38, UR4, !P0 ;  /* 0x0000000426007c0c */ /* 0x000fe2000c781270 */
[----:B-1----:R-:W-:Y:S01]  /*5eb90*/  IMAD.WIDE R8, R15, 0x2, R50 ;  /* 0x000000020f087825 */ /* 0x002fe200078e0232 */
[----:B--2---:R-:W-:Y:S01]  /*5eba0*/  PRMT R12, R29, 0x7632, R12 ;  /* 0x000076321d0c7816 */ /* 0x004fe2000000000c */
[----:B------:R0:W-:Y:S04]  /*5ebb0*/  @P5 STG.E.U16 desc[UR66][R10.64], R29 ;  /* 0x0000001d0a005986 */ /* 0x0001e8000c101542 */
[----:B0-----:R-:W2:Y:S01]  /*5ebc0*/  LDL.LU R29, [R1+0x4ac] ;  /* 0x0004ac00011d7983 */ /* 0x001ea20000300800 */
[----:B------:R-:W-:-:S03]  /*5ebd0*/  IMAD.WIDE R10, R15, 0x2, R48 ;  /* 0x000000020f0a7825 */ /* 0x000fc600078e0230 */
[----:B------:R-:W-:Y:S01]  /*5ebe0*/  @P6 STG.E.U16 desc[UR66][R8.64], R12 ;  /* 0x0000000c08006986 */ /* 0x000fe2000c101542 */
[----:B---3--:R-:W-:-:S03]  /*5ebf0*/  PRMT R16, R61, 0x7632, R16 ;  /* 0x000076323d107816 */ /* 0x008fc60000000010 */
[----:B------:R0:W-:Y:S04]  /*5ec00*/  @P4 STG.E.U16 desc[UR66][R10.64], R61 ;  /* 0x0000003d0a004986 */ /* 0x0001e8000c101542 */
[----:B0-----:R-:W3:Y:S01]  /*5ec10*/  LDL.LU R61, [R1+0x44c] ;  /* 0x00044c00013d7983 */ /* 0x001ee20000300800 */
[----:B------:R-:W-:Y:S02]  /*5ec20*/  ISETP.LT.AND P2, PT, R34, UR4, !P0 ;  /* 0x0000000422007c0c */ /* 0x000fe4000c741270 */
[----:B------:R-:W-:Y:S01]  /*5ec30*/  ISETP.LT.AND P5, PT, R33, UR4, !P0 ;  /* 0x0000000421007c0c */ /* 0x000fe2000c7a1270 */
[----:B------:R-:W-:Y:S01]  /*5ec40*/  VIADD R13, R60, 0x50 ;  /* 0x000000503c0d7836 */ /* 0x000fe20000000000 */
[----:B------:R-:W-:Y:S01]  /*5ec50*/  ISETP.LT.AND P0, PT, R58, UR4, !P0 ;  /* 0x000000043a007c0c */ /* 0x000fe2000c701270 */
[----:B------:R-:W-:Y:S01]  /*5ec60*/  IMAD.WIDE R8, R15, 0x2, R6 ;  /* 0x000000020f087825 */ /* 0x000fe200078e0206 */
[----:B------:R-:W-:Y:S01]  /*5ec70*/  ISETP.LT.AND P4, PT, R59, UR4, !P3 ;  /* 0x000000043b007c0c */ /* 0x000fe2000df81270 */
[----:B------:R-:W3:Y:S01]  /*5ec80*/  LDL.LU R28, [R1+0x4bc] ;  /* 0x0004bc00011c7983 */ /* 0x000ee20000300800 */
[----:B------:R-:W-:Y:S01]  /*5ec90*/  ISETP.GE.AND P1, PT, R13, UR44, PT ;  /* 0x0000002c0d007c0c */ /* 0x000fe2000bf26270 */
[----:B------:R-:W-:-:S04]  /*5eca0*/  IMAD.WIDE R10, R15, 0x2, R4 ;  /* 0x000000020f0a7825 */ /* 0x000fc800078e0204 */
[C---:B------:R-:W-:Y:S01]  /*5ecb0*/  VIADD R14, R15.reuse, UR5 ;  /* 0x000000050f0e7c36 */ /* 0x040fe20008000000 */
[----:B------:R0:W-:Y:S01]  /*5ecc0*/  @P2 STG.E.U16 desc[UR66][R8.64], R16 ;  /* 0x0000001008002986 */ /* 0x0001e2000c101542 */
[----:B------:R-:W-:Y:S01]  /*5ecd0*/  IMAD.WIDE R12, R15, 0x2, R2 ;  /* 0x000000020f0c7825 */ /* 0x000fe200078e0202 */
[----:B----4-:R-:W-:Y:S01]  /*5ece0*/  PRMT R15, R24, 0x7632, R15 ;  /* 0x00007632180f7816 */ /* 0x010fe2000000000f */
[----:B------:R-:W1:Y:S01]  /*5ecf0*/  LDCU UR5, c[0x0][0x3b8] ;  /* 0x00007700ff0577ac */ /* 0x000e620008000800 */
[----:B------:R4:W-:Y:S01]  /*5ed00*/  @P5 STG.E.U16 desc[UR66][R10.64], R24 ;  /* 0x000000180a005986 */ /* 0x0009e2000c101542 */
[----:B------:R-:W-:-:S03]  /*5ed10*/  ISETP.LT.AND P2, PT, R0, UR4, !P3 ;  /* 0x0000000400007c0c */ /* 0x000fc6000df41270 */
[----:B------:R1:W-:Y:S01]  /*5ed20*/  @P0 STG.E.U16 desc[UR66][R12.64], R15 ;  /* 0x0000000f0c000986 */ /* 0x0003e2000c101542 */
[----:B------:R-:W-:Y:S01]  /*5ed30*/  ISETP.LT.AND P0, PT, R39, UR4, !P3 ;  /* 0x0000000427007c0c */ /* 0x000fe2000df01270 */
[C---:B0-----:R-:W-:Y:S02]  /*5ed40*/  IMAD.WIDE R8, R14.reuse, 0x2, R56 ;  /* 0x000000020e087825 */ /* 0x041fe400078e0238 */
[----:B----4-:R-:W4:Y:S02]  /*5ed50*/  LDL.LU R24, [R1+0x4c0] ;  /* 0x0004c00001187983 */ /* 0x010f240000300800 */
[----:B------:R-:W-:Y:S01]  /*5ed60*/  IMAD.WIDE R10, R14, 0x2, R52 ;  /* 0x000000020e0a7825 */ /* 0x000fe200078e0234 */
[----:B------:R-:W-:Y:S02]  /*5ed70*/  ISETP.LT.AND P6, PT, R35, UR4, !P3 ;  /* 0x0000000423007c0c */ /* 0x000fe4000dfc1270 */
[----:B------:R-:W-:Y:S01]  /*5ed80*/  ISETP.LT.AND P5, PT, R38, UR4, !P3 ;  /* 0x0000000426007c0c */ /* 0x000fe2000dfa1270 */
[----:B-1----:R-:W-:Y:S01]  /*5ed90*/  IMAD.WIDE R12, R14, 0x2, R50 ;  /* 0x000000020e0c7825 */ /* 0x002fe200078e0232 */
[----:B------:R0:W-:Y:S01]  /*5eda0*/  @P4 STG.E.U16 desc[UR66][R8.64], R25 ;  /* 0x0000001908004986 */ /* 0x0001e2000c101542 */
[----:B------:R-:W-:-:S02]  /*5edb0*/  PRMT R15, R25, 0x7632, R15 ;  /* 0x00007632190f7816 */ /* 0x000fc4000000000f */
[----:B0-----:R-:W-:-:S05]  /*5edc0*/  IMAD.WIDE R8, R14, 0x2, R54 ;  /* 0x000000020e087825 */ /* 0x001fca00078e0236 */
[----:B------:R0:W-:Y:S02]  /*5edd0*/  @P2 STG.E.U16 desc[UR66][R8.64], R15 ;  /* 0x0000000f08002986 */ /* 0x0001e4000c101542 */
[----:B0-----:R-:W-:Y:S01]  /*5ede0*/  IMAD.WIDE R8, R14, 0x2, R48 ;  /* 0x000000020e087825 */ /* 0x001fe200078e0230 */
[----:B--2---:R-:W-:Y:S01]  /*5edf0*/  PRMT R17, R29, 0x7632, R17 ;  /* 0x000076321d117816 */ /* 0x004fe20000000011 */
[----:B------:R0:W-:Y:S04]  /*5ee00*/  @P0 STG.E.U16 desc[UR66][R10.64], R29 ;  /* 0x0000001d0a000986 */ /* 0x0001e8000c101542 */
[----:B0-----:R-:W2:Y:S04]  /*5ee10*/  LDL.LU R29, [R1+0x4f0] ;  /* 0x0004f000011d7983 */ /* 0x001ea80000300800 */
[----:B------:R3:W-:Y:S02]  /*5ee20*/  @P6 STG.E.U16 desc[UR66][R12.64], R17 ;  /* 0x000000110c006986 */ /* 0x0007e4000c101542 */
[----:B---3--:R-:W-:-:S02]  /*5ee30*/  PRMT R12, R61, 0x7632, R12 ;  /* 0x000076323d0c7816 */ /* 0x008fc4000000000c */
[----:B------:R0:W-:Y:S04]  /*5ee40*/  @P5 STG.E.U16 desc[UR66][R8.64], R61 ;  /* 0x0000003d08005986 */ /* 0x0001e8000c101542 */
[----:B0-----:R-:W3:Y:S01]  /*5ee50*/  LDL.LU R61, [R1+0x4e0] ;  /* 0x0004e000013d7983 */ /* 0x001ee20000300800 */
[----:B------:R-:W-:Y:S02]  /*5ee60*/  ISETP.LT.AND P4, PT, R34, UR4, !P3 ;  /* 0x0000000422007c0c */ /* 0x000fe4000df81270 */
[----:B------:R-:W-:Y:S01]  /*5ee70*/  ISETP.LT.AND P0, PT, R33, UR4, !P3 ;  /* 0x0000000421007c0c */ /* 0x000fe2000df01270 */
[----:B------:R-:W-:Y:S01]  /*5ee80*/  IMAD.WIDE R10, R14, 0x2, R6 ;  /* 0x000000020e0a7825 */ /* 0x000fe200078e0206 */
[----:B------:R-:W-:Y:S01]  /*5ee90*/  ISETP.LT.AND P6, PT, R58, UR4, !P3 ;  /* 0x000000043a007c0c */ /* 0x000fe2000dfc1270 */
[----:B------:R-:W3:Y:S02]  /*5eea0*/  LDL.LU R25, [R1+0x4d0] ;  /* 0x0004d00001197983 */ /* 0x000ee40000300800 */
[----:B------:R-:W-:Y:S01]  /*5eeb0*/  IMAD.WIDE R8, R14, 0x2, R4 ;  /* 0x000000020e087825 */ /* 0x000fe200078e0204 */
[----:B------:R-:W-:-:S03]  /*5eec0*/  ISETP.LT.AND P3, PT, R59, UR4, !P1 ;  /* 0x000000043b007c0c */ /* 0x000fc6000cf61270 */
[----:B------:R-:W-:Y:S01]  /*5eed0*/  VIADD R16, R60, 0x51 ;  /* 0x000000513c107836 */ /* 0x000fe20000000000 */
[----:B------:R-:W-:Y:S01]  /*5eee0*/  ISETP.LT.AND P5, PT, R0, UR4, !P1 ;  /* 0x0000000400007c0c */ /* 0x000fe2000cfa1270 */
[----:B------:R0:W-:Y:S04]  /*5eef0*/  @P4 STG.E.U16 desc[UR66][R10.64], R12 ;  /* 0x0000000c0a004986 */ /* 0x0001e8000c101542 */
[----:B------:R1:W-:Y:S01]  /*5ef00*/  @P0 STG.E.U16 desc[UR66][R8.64], R28 ;  /* 0x0000001c08000986 */ /* 0x0003e2000c101542 */
[----:B------:R-:W-:Y:S02]  /*5ef10*/  ISETP.LT.AND P0, PT, R39, UR4, !P1 ;  /* 0x0000000427007c0c */ /* 0x000fe4000cf01270 */
[----:B------:R-:W-:Y:S01]  /*5ef20*/  ISETP.GE.AND P2, PT, R16, UR56, PT ;  /* 0x0000003810007c0c */ /* 0x000fe2000bf46270 */
[----:B------:R-:W-:Y:S01]  /*5ef30*/  VIADD R16, R14, UR5 ;  /* 0x000000050e107c36 */ /* 0x000fe20008000000 */
[----:B------:R-:W-:Y:S01]  /*5ef40*/  PRMT R17, R28, 0x7632, R17 ;  /* 0x000076321c117816 */ /* 0x000fe20000000011 */
[----:B------:R-:W2:Y:S01]  /*5ef50*/  LDCU UR5, c[0x0][0x3b8] ;  /* 0x00007700ff0577ac */ /* 0x000ea20008000800 */
[----:B0-----:R-:W-:Y:S01]  /*5ef60*/  IMAD.WIDE R10, R14, 0x2, R2 ;  /* 0x000000020e0a7825 */ /* 0x001fe200078e0202 */
[----:B----4-:R-:W-:-:S03]  /*5ef70*/  PRMT R18, R24, 0x7632, R18 ;  /* 0x0000763218127816 */ /* 0x010fc60000000012 */
[C---:B------:R-:W-:Y:S01]  /*5ef80*/  IMAD.WIDE R12, R16.reuse, 0x2, R56 ;  /* 0x00000002100c7825 */ /* 0x040fe200078e0238 */
[----:B-1----:R-:W4:Y:S03]  /*5ef90*/  LDL.LU R28, [R1+0x510] ;  /* 0x00051000011c7983 */ /* 0x002f260000300800 */
[C---:B------:R-:W-:Y:S01]  /*5efa0*/  IMAD.WIDE R14, R16.reuse, 0x2, R54 ;  /* 0x00000002100e7825 */ /* 0x040fe200078e0236 */
[----:B------:R0:W-:Y:S03]  /*5efb0*/  @P6 STG.E.U16 desc[UR66][R10.64], R17 ;  /* 0x000000110a006986 */ /* 0x0001e6000c101542 */
[----:B------:R-:W-:Y:S01]  /*5efc0*/  IMAD.WIDE R8, R16, 0x2, R52 ;  /* 0x0000000210087825 */ /* 0x000fe200078e0234 */
[----:B------:R1:W-:Y:S04]  /*5efd0*/  @P3 STG.E.U16 desc[UR66][R12.64], R24 ;  /* 0x000000180c003986 */ /* 0x0003e8000c101542 */
[----:B------:R2:W-:Y:S01]  /*5efe0*/  @P5 STG.E.U16 desc[UR66][R14.64], R18 ;  /* 0x000000120e005986 */ /* 0x0005e2000c101542 */
[----:B------:R-:W-:-:S02]  /*5eff0*/  ISETP.LT.AND P6, PT, R35, UR4, !P1 ;  /* 0x0000000423007c0c */ /* 0x000fc4000cfc1270 */
[----:B------:R-:W-:Y:S01]  /*5f000*/  ISETP.LT.AND P5, PT, R38, UR4, !P1 ;  /* 0x0000000426007c0c */ /* 0x000fe2000cfa1270 */
[----:B0-----:R-:W-:-:S04]  /*5f010*/  IMAD.WIDE R10, R16, 0x2, R50 ;  /* 0x00000002100a7825 */ /* 0x001fc800078e0232 */
[----:B-1----:R-:W-:Y:S01]  /*5f020*/  IMAD.WIDE R12, R16, 0x2, R48 ;  /* 0x00000002100c7825 */ /* 0x002fe200078e0230 */
[----:B--2---:R-:W-:Y:S01]  /*5f030*/  PRMT R15, R29, 0x7632, R15 ;  /* 0x000076321d0f7816 */ /* 0x004fe2000000000f */
[----:B------:R0:W-:Y:S04]  /*5f040*/  @P0 STG.E.U16 desc[UR66][R8.64], R29 ;  /* 0x0000001d08000986 */ /* 0x0001e8000c101542 */
[----:B0-----:R-:W2:Y:S04]  /*5f050*/  LDL.LU R29, [R1+0x500] ;  /* 0x00050000011d7983 */ /* 0x001ea80000300800 */
[----:B------:R0:W-:Y:S04]  /*5f060*/  @P6 STG.E.U16 desc[UR66][R10.64], R15 ;  /* 0x0000000f0a006986 */ /* 0x0001e8000c101542 */
[----:B---3--:R1:W-:Y:S01]  /*5f070*/  @P5 STG.E.U16 desc[UR66][R12.64], R61 ;  /* 0x0000003d0c005986 */ /* 0x0083e2000c101542 */
[----:B0-----:R-:W-:-:S03]  /*5f080*/  PRMT R15, R61, 0x7632, R15 ;  /* 0x000076323d0f7816 */ /* 0x001fc6000000000f */
[----:B-1----:R-:W3:Y:S01]  /*5f090*/  LDL.LU R61, [R1+0x530] ;  /* 0x00053000013d7983 */ /* 0x002ee20000300800 */
[----:B------:R-:W-:Y:S02]  /*5f0a0*/  ISETP.LT.AND P3, PT, R34, UR4, !P1 ;  /* 0x0000000422007c0c */ /* 0x000fe4000cf61270 */
[----:B------:R-:W-:Y:S01]  /*5f0b0*/  ISETP.LT.AND P4, PT, R33, UR4, !P1 ;  /* 0x0000000421007c0c */ /* 0x000fe2000cf81270 */
[----:B------:R-:W-:Y:S01]  /*5f0c0*/  IMAD.WIDE R10, R16, 0x2, R6 ;  /* 0x00000002100a7825 */ /* 0x000fe200078e0206 */
[----:B------:R-:W-:Y:S01]  /*5f0d0*/  ISETP.LT.AND P1, PT, R58, UR4, !P1 ;  /* 0x000000043a007c0c */ /* 0x000fe2000cf21270 */
[----:B------:R-:W3:Y:S02]  /*5f0e0*/  LDL.LU R24, [R1+0x520] ;  /* 0x0005200001187983 */ /* 0x000ee40000300800 */
[----:B------:R-:W-:Y:S01]  /*5f0f0*/  IMAD.WIDE R12, R16, 0x2, R4 ;  /* 0x00000002100c7825 */ /* 0x000fe200078e0204 */
[----:B------:R-:W-:-:S03]  /*5f100*/  ISETP.LT.AND P5, PT, R59, UR4, !P2 ;  /* 0x000000043b007c0c */ /* 0x000fc6000d7a1270 */
[----:B------:R-:W-:Y:S02]  /*5f110*/  VIADD R14, R60, 0x52 ;  /* 0x000000523c0e7836 */ /* 0x000fe40000000000 */
[----:B------:R-:W-:Y:S01]  /*5f120*/  @P3 STG.E.U16 desc[UR66][R10.64], R15 ;  /* 0x0000000f0a003986 */ /* 0x000fe2000c101542 */
[----:B------:R-:W-:Y:S02]  /*5f130*/  ISETP.LT.AND P3, PT, R0, UR4, !P2 ;  /* 0x0000000400007c0c */ /* 0x000fe4000d761270 */
[----:B------:R-:W-:Y:S01]  /*5f140*/  ISETP.GE.AND P0, PT, R14, UR48, PT ;  /* 0x000000300e007c0c */ /* 0x000fe2000bf06270 */
[----:B------:R0:W-:Y:S01]  /*5f150*/  @P4 STG.E.U16 desc[UR66][R12.64], R25 ;  /* 0x000000190c004986 */ /* 0x0001e2000c101542 */
[----:B------:R-:W-:Y:S01]  /*5f160*/  PRMT R14, R25, 0x7632, R14 ;  /* 0x00007632190e7816 */ /* 0x000fe2000000000e */
[----:B------:R-:W-:Y:S01]  /*5f170*/  IMAD.WIDE R8, R16, 0x2, R2 ;  /* 0x0000000210087825 */ /* 0x000fe200078e0202 */
[----:B------:R-:W-:-:S03]  /*5f180*/  ISETP.LT.AND P6, PT, R39, UR4, !P2 ;  /* 0x0000000427007c0c */ /* 0x000fc6000d7c1270 */
[----:B0-----:R-:W-:Y:S01]  /*5f190*/  VIADD R12, R16, UR5 ;  /* 0x00000005100c7c36 */ /* 0x001fe20008000000 */
[----:B------:R-:W3:Y:S01]  /*5f1a0*/  LDL.LU R25, [R1+0x4c4] ;  /* 0x0004c40001197983 */ /* 0x000ee20000300800 */
[----:B------:R-:W-:Y:S01]  /*5f1b0*/  VIADD R13, R60, 0x53 ;  /* 0x000000533c0d7836 */ /* 0x000fe20000000000 */
[----:B------:R-:W-:Y:S01]  /*5f1c0*/  ISETP.LT.AND P4, PT, R35, UR4, !P2 ;  /* 0x0000000423007c0c */ /* 0x000fe2000d781270 */
[C---:B------:R-:W-:Y:S01]  /*5f1d0*/  IMAD.WIDE R10, R12.reuse, 0x2, R56 ;  /* 0x000000020c0a7825 */ /* 0x040fe200078e0238 */
[----:B------:R0:W-:Y:S01]  /*5f1e0*/  @P1 STG.E.U16 desc[UR66][R8.64], R14 ;  /* 0x0000000e08001986 */ /* 0x0001e2000c101542 */
[----:B------:R-:W1:Y:S03]  /*5f1f0*/  LDCU UR5, c[0x0][0x3b8] ;  /* 0x00007700ff0577ac */ /* 0x000e660008000800 */
[----:B----4-:R4:W-:Y:S01]  /*5f200*/  @P5 STG.E.U16 desc[UR66][R10.64], R28 ;  /* 0x0000001c0a005986 */ /* 0x0109e2000c101542 */
[----:B------:R-:W-:Y:S01]  /*5f210*/  ISETP.GE.AND P1, PT, R13, UR50, PT ;  /* 0x000000320d007c0c */ /* 0x000fe2000bf26270 */
[----:B0-----:R-:W-:Y:S01]  /*5f220*/  IMAD.WIDE R8, R12, 0x2, R54 ;  /* 0x000000020c087825 */ /* 0x001fe200078e0236 */
[----:B------:R-:W-:-:S03]  /*5f230*/  PRMT R14, R28, 0x7632, R14 ;  /* 0x000076321c0e7816 */ /* 0x000fc6000000000e */
[----:B----4-:R-:W-:Y:S02]  /*5f240*/  IMAD.WIDE R10, R12, 0x2, R52 ;  /* 0x000000020c0a7825 */ /* 0x010fe400078e0234 */
[----:B------:R0:W-:Y:S01]  /*5f250*/  @P3 STG.E.U16 desc[UR66][R8.64], R14 ;  /* 0x0000000e08003986 */ /* 0x0001e2000c101542 */
[----:B------:R-:W-:Y:S01]  /*5f260*/  ISETP.LT.AND P5, PT, R38, UR4, !P2 ;  /* 0x0000000426007c0c */ /* 0x000fe2000d7a1270 */
[C---:B0-----:R-:W-:Y:S01]  /*5f270*/  IMAD.WIDE R8, R12.reuse, 0x2, R50 ;  /* 0x000000020c087825 */ /* 0x041fe200078e0232 */
[----:B--2---:R-:W-:Y:S01]  /*5f280*/  PRMT R13, R29, 0x7632, R13 ;  /* 0x000076321d0d7816 */ /* 0x004fe2000000000d */
[----:B------:R0:W-:Y:S04]  /*5f290*/  @P6 STG.E.U16 desc[UR66][R10.64], R29 ;  /* 0x0000001d0a006986 */ /* 0x0001e8000c101542 */
[----:B0-----:R-:W2:Y:S01]  /*5f2a0*/  LDL.LU R29, [R1+0x4f4] ;  /* 0x0004f400011d7983 */ /* 0x001ea20000300800 */
[----:B------:R-:W-:-:S03]  /*5f2b0*/  IMAD.WIDE R10, R12, 0x2, R48 ;  /* 0x000000020c0a7825 */ /* 0x000fc600078e0230 */
[----:B------:R-:W-:Y:S04]  /*5f2c0*/  @P4 STG.E.U16 desc[UR66][R8.64], R13 ;  /* 0x0000000d08004986 */ /* 0x000fe8000c101542 */
[----:B---3--:R0:W-:Y:S01]  /*5f2d0*/  @P5 STG.E.U16 desc[UR66][R10.64], R61 ;  /* 0x0000003d0a005986 */ /* 0x0081e2000c101542 */
[----:B------:R-:W-:-:S03]  /*5f2e0*/  PRMT R17, R61, 0x7632, R17 ;  /* 0x000076323d117816 */ /* 0x000fc60000000011 */
[----:B0-----:R-:W3:Y:S01]  /*5f2f0*/  LDL.LU R61, [R1+0x4e4] ;  /* 0x0004e400013d7983 */ /* 0x001ee20000300800 */
[----:B------:R-:W-:Y:S02]  /*5f300*/  ISETP.LT.AND P6, PT, R34, UR4, !P2 ;  /* 0x0000000422007c0c */ /* 0x000fe4000d7c1270 */
[----:B------:R-:W-:Y:S02]  /*5f310*/  ISETP.LT.AND P3, PT, R33, UR4, !P2 ;  /* 0x0000000421007c0c */ /* 0x000fe4000d761270 */
[----:B------:R-:W-:Y:S01]  /*5f320*/  ISETP.LT.AND P4, PT, R59, UR4, !P0 ;  /* 0x000000043b007c0c */ /* 0x000fe2000c781270 */
[----:B-1----:R-:W-:Y:S01]  /*5f330*/  VIADD R16, R12, UR5 ;  /* 0x000000050c107c36 */ /* 0x002fe20008000000 */
[----:B------:R-:W-:Y:S01]  /*5f340*/  ISETP.LT.AND P2, PT, R58, UR4, !P2 ;  /* 0x000000043a007c0c */ /* 0x000fe2000d741270 */
[----:B------:R-:W-:Y:S01]  /*5f350*/  IMAD.WIDE R8, R12, 0x2, R6 ;  /* 0x000000020c087825 */ /* 0x000fe200078e0206 */
[----:B------:R-:W-:Y:S01]  /*5f360*/  PRMT R18, R24, 0x7632, R18 ;  /* 0x0000763218127816 */ /* 0x000fe20000000012 */
[----:B------:R-:W4:Y:S02]  /*5f370*/  LDL.LU R28, [R1+0x4d4] ;  /* 0x0004d400011c7983 */ /* 0x000f240000300800 */
[----:B------:R-:W-:Y:S01]  /*5f380*/  IMAD.WIDE R10, R12, 0x2, R4 ;  /* 0x000000020c0a7825 */ /* 0x000fe200078e0204 */
[----:B------:R-:W-:Y:S01]  /*5f390*/  ISETP.LT.AND P5, PT, R38, UR4, !P0 ;  /* 0x0000000426007c0c */ /* 0x000fe2000c7a1270 */
[----:B------:R-:W0:Y:S02]  /*5f3a0*/  LDCU UR5, c[0x0][0x3b8] ;  /* 0x00007700ff0577ac */ /* 0x000e240008000800 */
[----:B------:R-:W-:Y:S01]  /*5f3b0*/  IMAD.WIDE R12, R12, 0x2, R2 ;  /* 0x000000020c0c7825 */ /* 0x000fe200078e0202 */
[----:B------:R1:W-:Y:S03]  /*5f3c0*/  @P6 STG.E.U16 desc[UR66][R8.64], R17 ;  /* 0x0000001108006986 */ /* 0x0003e6000c101542 */
[----:B------:R-:W-:Y:S01]  /*5f3d0*/  IMAD.WIDE R14, R16, 0x2, R56 ;  /* 0x00000002100e7825 */ /* 0x000fe200078e0238 */
[----:B------:R0:W-:Y:S01]  /*5f3e0*/  @P3 STG.E.U16 desc[UR66][R10.64], R24 ;  /* 0x000000180a003986 */ /* 0x0001e2000c101542 */
[----:B------:R-:W-:-:S03]  /*5f3f0*/  ISETP.LT.AND P3, PT, R0, UR4, !P0 ;  /* 0x0000000400007c0c */ /* 0x000fc6000c761270 */
[----:B------:R-:W-:Y:S04]  /*5f400*/  @P2 STG.E.U16 desc[UR66][R12.64], R18 ;  /* 0x000000120c002986 */ /* 0x000fe8000c101542 */
[----:B------:R0:W-:Y:S01]  /*5f410*/  @P4 STG.E.U16 desc[UR66][R14.64], R25 ;  /* 0x000000190e004986 */ /* 0x0001e2000c101542 */
[----:B------:R-:W-:Y:S01]  /*5f420*/  ISETP.LT.AND P4, PT, R39, UR4, !P0 ;  /* 0x0000000427007c0c */ /* 0x000fe2000c781270 */
[C---:B-1----:R-:W-:Y:S02]  /*5f430*/  IMAD.WIDE R8, R16.reuse, 0x2, R54 ;  /* 0x0000000210087825 */ /* 0x042fe400078e0236 */
[----:B0-----:R-:W4:Y:S02]  /*5f440*/  LDL.LU R24, [R1+0x514] ;  /* 0x0005140001187983 */ /* 0x001f240000300800 */
[----:B------:R-:W-:Y:S01]  /*5f450*/  IMAD.WIDE R10, R16, 0x2, R52 ;  /* 0x00000002100a7825 */ /* 0x000fe200078e0234 */
[----:B------:R-:W-:-:S05]  /*5f460*/  PRMT R14, R25, 0x7632, R14 ;  /* 0x00007632190e7816 */ /* 0x000fca000000000e */
[----:B------:R-:W-:Y:S01]  /*5f470*/  @P3 STG.E.U16 desc[UR66][R8.64], R14 ;  /* 0x0000000e08003986 */ /* 0x000fe2000c101542 */
[----:B------:R-:W-:Y:S01]  /*5f480*/  ISETP.LT.AND P6, PT, R35, UR4, !P0 ;  /* 0x0000000423007c0c */ /* 0x000fe2000c7c1270 */
[C---:B------:R-:W-:Y:S01]  /*5f490*/  IMAD.WIDE R12, R16.reuse, 0x2, R50 ;  /* 0x00000002100c7825 */ /* 0x040fe200078e0232 */
[----:B--2---:R-:W-:Y:S01]  /*5f4a0*/  PRMT R17, R29, 0x7632, R17 ;  /* 0x000076321d117816 */ /* 0x004fe20000000011 */
[----:B------:R0:W-:Y:S04]  /*5f4b0*/  @P4 STG.E.U16 desc[UR66][R10.64], R29 ;  /* 0x0000001d0a004986 */ /* 0x0001e8000c101542 */
[----:B0-----:R-:W2:Y:S01]  /*5f4c0*/  LDL.LU R29, [R1+0x504] ;  /* 0x00050400011d7983 */ /* 0x001ea20000300800 */
[----:B------:R-:W-:-:S03]  /*5f4d0*/  IMAD.WIDE R10, R16, 0x2, R48 ;  /* 0x00000002100a7825 */ /* 0x000fc600078e0230 */
[----:B------:R-:W2:Y:S04]  /*5f4e0*/  LDL.LU R25, [R1+0x534] ;  /* 0x0005340001197983 */ /* 0x000ea80000300800 */
[----:B------:R0:W-:Y:S04]  /*5f4f0*/  @P6 STG.E.U16 desc[UR66][R12.64], R17 ;  /* 0x000000110c006986 */ /* 0x0001e8000c101542 */
[----:B---3--:R1:W-:Y:S01]  /*5f500*/  @P5 STG.E.U16 desc[UR66][R10.64], R61 ;  /* 0x0000003d0a005986 */ /* 0x0083e2000c101542 */
[----:B0-----:R-:W-:-:S03]  /*5f510*/  PRMT R12, R61, 0x7632, R12 ;  /* 0x000076323d0c7816 */ /* 0x001fc6000000000c */
[----:B-1----:R-:W3:Y:S01]  /*5f520*/  LDL.LU R61, [R1+0x524] ;  /* 0x00052400013d7983 */ /* 0x002ee20000300800 */
[----:B------:R-:W-:Y:S02]  /*5f530*/  ISETP.LT.AND P3, PT, R34, UR4, !P0 ;  /* 0x0000000422007c0c */ /* 0x000fe4000c761270 */
[----:B------:R-:W-:Y:S01]  /*5f540*/  ISETP.LT.AND P4, PT, R33, UR4, !P0 ;  /* 0x0000000421007c0c */ /* 0x000fe2000c781270 */
[----:B------:R-:W-:Y:S01]  /*5f550*/  IMAD.WIDE R8, R16, 0x2, R6 ;  /* 0x0000000210087825 */ /* 0x000fe200078e0206 */
[----:B------:R-:W-:-:S03]  /*5f560*/  ISETP.LT.AND P0, PT, R58, UR4, !P0 ;  /* 0x000000043a007c0c */ /* 0x000fc6000c701270 */
[C---:B------:R-:W-:Y:S02]  /*5f570*/  VIADD R17, R16.reuse, UR5 ;  /* 0x0000000510117c36 */ /* 0x040fe40008000000 */
[----:B------:R-:W-:Y:S01]  /*5f580*/  IMAD.WIDE R10, R16, 0x2, R2 ;  /* 0x00000002100a7825 */ /* 0x000fe200078e0202 */
[----:B------:R-:W-:Y:S01]  /*5f590*/  ISETP.LT.AND P6, PT, R59, UR4, !P1 ;  /* 0x000000043b007c0c */ /* 0x000fe2000cfc1270 */
[----:B------:R-:W0:Y:S02]  /*5f5a0*/  LDCU UR5, c[0x0][0x3b8] ;  /* 0x00007700ff0577ac */ /* 0x000e240008000800 */
[----:B------:R1:W-:Y:S01]  /*5f5b0*/  @P3 STG.E.U16 desc[UR66][R8.64], R12 ;  /* 0x0000000c08003986 */ /* 0x0003e2000c101542 */
[----:B------:R-:W-:Y:S01]  /*5f5c0*/  ISETP.LT.AND P5, PT, R0, UR4, !P1 ;  /* 0x0000000400007c0c */ /* 0x000fe2000cfa1270 */
[----:B------:R-:W-:Y:S02]  /*5f5d0*/  VIADD R15, R60, 0x54 ;  /* 0x000000543c0f7836 */ /* 0x000fe40000000000 */
[----:B-1----:R-:W-:Y:S01]  /*5f5e0*/  IMAD.WIDE R8, R16, 0x2, R4 ;  /* 0x0000000210087825 */ /* 0x002fe200078e0204 */
[----:B----4-:R-:W-:-:S04]  /*5f5f0*/  PRMT R16, R28, 0x7632, R16 ;  /* 0x000076321c107816 */ /* 0x010fc80000000010 */
[----:B------:R1:W-:Y:S04]  /*5f600*/  @P4 STG.E.U16 desc[UR66][R8.64], R28 ;  /* 0x0000001c08004986 */ /* 0x0003e8000c101542 */
[----:B------:R4:W-:Y:S01]  /*5f610*/  @P0 STG.E.U16 desc[UR66][R10.64], R16 ;  /* 0x000000100a000986 */ /* 0x0009e2000c101542 */
[----:B------:R-:W-:Y:S01]  /*5f620*/  ISETP.LT.AND P0, PT, R39, UR4, !P1 ;  /* 0x0000000427007c0c */ /* 0x000fe2000cf01270 */
[----:B------:R-:W-:Y:S01]  /*5f630*/  IMAD.WIDE R12, R17, 0x2, R56 ;  /* 0x00000002110c7825 */ /* 0x000fe200078e0238 */
[----:B------:R-:W-:Y:S02]  /*5f640*/  ISETP.GE.AND P2, PT, R15, UR65, PT ;  /* 0x000000410f007c0c */ /* 0x000fe4000bf46270 */
[----:B------:R-:W-:Y:S01]  /*5f650*/  PRMT R18, R24, 0x7632, R18 ;  /* 0x0000763218127816 */ /* 0x000fe20000000012 */
[C---:B------:R-:W-:Y:S01]  /*5f660*/  IMAD.WIDE R14, R17.reuse, 0x2, R54 ;  /* 0x00000002110e7825 */ /* 0x040fe200078e0236 */
[----:B-1----:R-:W3:Y:S03]  /*5f670*/  LDL.LU R28, [R1+0x4c8] ;  /* 0x0004c800011c7983 */ /* 0x002ee60000300800 */
[----:B------:R-:W-:Y:S01]  /*5f680*/  IMAD.WIDE R8, R17, 0x2, R52 ;  /* 0x0000000211087825 */ /* 0x000fe200078e0234 */
[----:B------:R1:W-:Y:S01]  /*5f690*/  @P6 STG.E.U16 desc[UR66][R12.64], R24 ;  /* 0x000000180c006986 */ /* 0x0003e2000c101542 */
[----:B------:R-:W-:-:S03]  /*5f6a0*/  ISETP.LT.AND P3, PT, R35, UR4, !P1 ;  /* 0x0000000423007c0c */ /* 0x000fc6000cf61270 */
[----:B------:R0:W-:Y:S01]  /*5f6b0*/  @P5 STG.E.U16 desc[UR66][R14.64], R18 ;  /* 0x000000120e005986 */ /* 0x0001e2000c101542 */
[----:B------:R-:W-:Y:S01]  /*5f6c0*/  ISETP.LT.AND P6, PT, R38, UR4, !P1 ;  /* 0x0000000426007c0c */ /* 0x000fe2000cfc1270 */
[----:B----4-:R-:W-:Y:S01]  /*5f6d0*/  IMAD.WIDE R10, R17, 0x2, R50 ;  /* 0x00000002110a7825 */ /* 0x010fe200078e0232 */
[----:B------:R-:W-:Y:S02]  /*5f6e0*/  ISETP.LT.AND P4, PT, R34, UR4, !P1 ;  /* 0x0000000422007c0c */ /* 0x000fe4000cf81270 */
[----:B------:R-:W-:Y:S01]  /*5f6f0*/  ISETP.LT.AND P5, PT, R33, UR4, !P1 ;  /* 0x0000000421007c0c */ /* 0x000fe2000cfa1270 */
[----:B-1----:R-:W-:-:S04]  /*5f700*/  IMAD.WIDE R12, R17, 0x2, R48 ;  /* 0x00000002110c7825 */ /* 0x002fc800078e0230 */
[----:B0-----:R-:W-:Y:S01]  /*5f710*/  VIADD R14, R60, 0x55 ;  /* 0x000000553c0e7836 */ /* 0x001fe20000000000 */
[----:B--2---:R-:W-:Y:S01]  /*5f720*/  PRMT R15, R29, 0x7632, R15 ;  /* 0x000076321d0f7816 */ /* 0x004fe2000000000f */
[----:B------:R0:W-:Y:S04]  /*5f730*/  @P0 STG.E.U16 desc[UR66][R8.64], R29 ;  /* 0x0000001d08000986 */ /* 0x0001e8000c101542 */
[----:B0-----:R-:W2:Y:S01]  /*5f740*/  LDL.LU R29, [R1+0x4f8] ;  /* 0x0004f800011d7983 */ /* 0x001ea20000300800 */
[----:B------:R-:W-:Y:S01]  /*5f750*/  ISETP.GE.AND P0, PT, R14, UR63, PT ;  /* 0x0000003f0e007c0c */ /* 0x000fe2000bf06270 */
[----:B------:R-:W-:Y:S01]  /*5f760*/  IMAD.WIDE R8, R17, 0x2, R6 ;  /* 0x0000000211087825 */ /* 0x000fe200078e0206 */
[----:B------:R-:W-:Y:S01]  /*5f770*/  PRMT R14, R25, 0x7632, R14 ;  /* 0x00007632190e7816 */ /* 0x000fe2000000000e */
[----:B------:R0:W-:Y:S04]  /*5f780*/  @P3 STG.E.U16 desc[UR66][R10.64], R15 ;  /* 0x0000000f0a003986 */ /* 0x0001e8000c101542 */
[----:B------:R1:W-:Y:S04]  /*5f790*/  @P6 STG.E.U16 desc[UR66][R12.64], R25 ;  /* 0x000000190c006986 */ /* 0x0003e8000c101542 */
[----:B------:R-:W-:Y:S01]  /*5f7a0*/  @P4 STG.E.U16 desc[UR66][R8.64], R14 ;  /* 0x0000000e08004986 */ /* 0x000fe2000c101542 */
[----:B0-----:R-:W-:-:S03]  /*5f7b0*/  IMAD.WIDE R10, R17, 0x2, R4 ;  /* 0x00000002110a7825 */ /* 0x001fc600078e0204 */
[----:B-1----:R-:W4:Y:S01]  /*5f7c0*/  LDL.LU R25, [R1+0x4e8] ;  /* 0x0004e80001197983 */ /* 0x002f220000300800 */
[----:B---3--:R-:W-:-:S03]  /*5f7d0*/  PRMT R15, R61, 0x7632, R15 ;  /* 0x000076323d0f7816 */ /* 0x008fc6000000000f */
[----:B------:R0:W-:Y:S04]  /*5f7e0*/  @P5 STG.E.U16 desc[UR66][R10.64], R61 ;  /* 0x0000003d0a005986 */ /* 0x0001e8000c101542 */
[----:B0-----:R-:W3:Y:S01]  /*5f7f0*/  LDL.LU R61, [R1+0x4d8] ;  /* 0x0004d800013d7983 */ /* 0x001ee20000300800 */
[----:B------:R-:W-:Y:S02]  /*5f800*/  ISETP.LT.AND P1, PT, R58, UR4, !P1 ;  /* 0x000000043a007c0c */ /* 0x000fe4000cf21270 */
[----:B------:R-:W-:Y:S01]  /*5f810*/  ISETP.LT.AND P3, PT, R59, UR4, !P2 ;  /* 0x000000043b007c0c */ /* 0x000fe2000d761270 */
[C---:B------:R-:W-:Y:S01]  /*5f820*/  VIADD R14, R17.reuse, UR5 ;  /* 0x00000005110e7c36 */ /* 0x040fe20008000000 */
[----:B------:R-:W-:Y:S01]  /*5f830*/  ISETP.LT.AND P4, PT, R0, UR4, !P2 ;  /* 0x0000000400007c0c */ /* 0x000fe2000d781270 */
[----:B------:R-:W-:Y:S01]  /*5f840*/  IMAD.WIDE R12, R17, 0x2, R2 ;  /* 0x00000002110c7825 */ /* 0x000fe200078e0202 */
[----:B------:R-:W-:Y:S01]  /*5f850*/  ISETP.LT.AND P6, PT, R39, UR4, !P2 ;  /* 0x0000000427007c0c */ /* 0x000fe2000d7c1270 */
[----:B------:R-:W3:Y:S01]  /*5f860*/  LDL.LU R24, [R1+0x518] ;  /* 0x0005180001187983 */ /* 0x000ee20000300800 */
[----:B------:R-:W-:Y:S01]  /*5f870*/  ISETP.LT.AND P5, PT, R35, UR4, !P2 ;  /* 0x0000000423007c0c */ /* 0x000fe2000d7a1270 */
[C---:B------:R-:W-:Y:S01]  /*5f880*/  IMAD.WIDE R8, R14.reuse, 0x2, R56 ;  /* 0x000000020e087825 */ /* 0x040fe200078e0238 */
[----:B------:R-:W0:Y:S03]  /*5f890*/  LDCU UR5, c[0x0][0x3b8] ;  /* 0x00007700ff0577ac */ /* 0x000e260008000800 */
[----:B------:R1:W-:Y:S01]  /*5f8a0*/  @P1 STG.E.U16 desc[UR66][R12.64], R15 ;  /* 0x0000000f0c001986 */ /* 0x0003e2000c101542 */
[----:B------:R-:W-:-:S03]  /*5f8b0*/  IMAD.WIDE R10, R14, 0x2, R54 ;  /* 0x000000020e0a7825 */ /* 0x000fc600078e0236 */
[----:B------:R0:W-:Y:S01]  /*5f8c0*/  @P3 STG.E.U16 desc[UR66][R8.64], R28 ;  /* 0x0000001c08003986 */ /* 0x0001e2000c101542 */
[----:B-1----:R-:W-:Y:S01]  /*5f8d0*/  VIADD R12, R60, 0x56 ;  /* 0x000000563c0c7836 */ /* 0x002fe20000000000 */
[----:B------:R-:W-:-:S04]  /*5f8e0*/  PRMT R13, R28, 0x7632, R13 ;  /* 0x000076321c0d7816 */ /* 0x000fc8000000000d */
[----:B------:R-:W-:Y:S01]  /*5f8f0*/  ISETP.GE.AND P1, PT, R12, UR61, PT ;  /* 0x0000003d0c007c0c */ /* 0x000fe2000bf26270 */
[----:B0-----:R-:W-:Y:S01]  /*5f900*/  IMAD.WIDE R8, R14, 0x2, R52 ;  /* 0x000000020e087825 */ /* 0x001fe200078e0234 */
[----:B------:R0:W-:Y:S01]  /*5f910*/  @P4 STG.E.U16 desc[UR66][R10.64], R13 ;  /* 0x0000000d0a004986 */ /* 0x0001e2000c101542 */
[----:B------:R-:W-:Y:S02]  /*5f920*/  ISETP.LT.AND P3, PT, R38, UR4, !P2 ;  /* 0x0000000426007c0c */ /* 0x000fe4000d761270 */
[----:B------:R-:W-:Y:S01]  /*5f930*/  ISETP.LT.AND P4, PT, R33, UR4, !P2 ;  /* 0x0000000421007c0c */ /* 0x000fe2000d781270 */
[----:B0-----:R-:W-:Y:S01]  /*5f940*/  IMAD.WIDE R10, R14, 0x2, R50 ;  /* 0x000000020e0a7825 */ /* 0x001fe200078e0232 */
[----:B--2---:R-:W-:Y:S01]  /*5f950*/  PRMT R12, R29, 0x7632, R12 ;  /* 0x000076321d0c7816 */ /* 0x004fe2000000000c */
[----:B------:R0:W-:Y:S01]  /*5f960*/  @P6 STG.E.U16 desc[UR66][R8.64], R29 ;  /* 0x0000001d08006986 */ /* 0x0001e2000c101542 */
[----:B------:R-:W-:-:S03]  /*5f970*/  ISETP.LT.AND P6, PT, R34, UR4, !P2 ;  /* 0x0000000422007c0c */ /* 0x000fc6000d7c1270 */
[----:B0-----:R-:W2:Y:S04]  /*5f980*/  LDL.LU R29, [R1+0x508] ;  /* 0x00050800011d7983 */ /* 0x001ea80000300800 */
[----:B------:R-:W2:Y:S01]  /*5f990*/  LDL.LU R28, [R1+0x538] ;  /* 0x00053800011c7983 */ /* 0x000ea20000300800 */
[----:B------:R-:W-:-:S03]  /*5f9a0*/  IMAD.WIDE R8, R14, 0x2, R48 ;  /* 0x000000020e087825 */ /* 0x000fc600078e0230 */
[----:B------:R0:W-:Y:S01]  /*5f9b0*/  @P5 STG.E.U16 desc[UR66][R10.64], R12 ;  /* 0x0000000c0a005986 */ /* 0x0001e2000c101542 */
[----:B----4-:R-:W-:-:S03]  /*5f9c0*/  PRMT R16, R25, 0x7632, R16 ;  /* 0x0000763219107816 */ /* 0x010fc60000000010 */
[----:B------:R1:W-:Y:S01]  /*5f9d0*/  @P3 STG.E.U16 desc[UR66][R8.64], R25 ;  /* 0x0000001908003986 */ /* 0x0003e2000c101542 */
[----:B0-----:R-:W-:-:S04]  /*5f9e0*/  IMAD.WIDE R10, R14, 0x2, R4 ;  /* 0x000000020e0a7825 */ /* 0x001fc800078e0204 */
[----:B-1----:R-:W-:Y:S01]  /*5f9f0*/  IMAD.WIDE R8, R14, 0x2, R6 ;  /* 0x000000020e087825 */ /* 0x002fe200078e0206 */
[----:B------:R-:W4:Y:S01]  /*5fa00*/  LDL.LU R25, [R1+0x528] ;  /* 0x0005280001197983 */ /* 0x000f220000300800 */
[----:B---3--:R-:W-:-:S03]  /*5fa10*/  PRMT R18, R61, 0x7632, R18 ;  /* 0x000076323d127816 */ /* 0x008fc60000000012 */
[----:B------:R-:W-:Y:S04]  /*5fa20*/  @P6 STG.E.U16 desc[UR66][R8.64], R16 ;  /* 0x0000001008006986 */ /* 0x000fe8000c101542 */
[----:B------:R0:W-:Y:S04]  /*5fa30*/  @P4 STG.E.U16 desc[UR66][R10.64], R61 ;  /* 0x0000003d0a004986 */ /* 0x0001e8000c101542 */
[----:B0-----:R-:W3:Y:S01]  /*5fa40*/  LDL.LU R61, [R1+0x4cc] ;  /* 0x0004cc00013d7983 */ /* 0x001ee20000300800 */
[----:B------:R-:W-:Y:S02]  /*5fa50*/  ISETP.LT.AND P2, PT, R58, UR4, !P2 ;  /* 0x000000043a007c0c */ /* 0x000fe4000d741270 */
[----:B------:R-:W-:Y:S01]  /*5fa60*/  ISETP.LT.AND P5, PT, R59, UR4, !P0 ;  /* 0x000000043b007c0c */ /* 0x000fe2000c7a1270 */
[----:B------:R-:W-:Y:S01]  /*5fa70*/  VIADD R17, R14, UR5 ;  /* 0x000000050e117c36 */ /* 0x000fe20008000000 */
[----:B------:R-:W-:Y:S01]  /*5fa80*/  ISETP.LT.AND P3, PT, R0, UR4, !P0 ;  /* 0x0000000400007c0c */ /* 0x000fe2000c761270 */
[----:B------:R-:W-:Y:S01]  /*5fa90*/  IMAD.WIDE R12, R14, 0x2, R2 ;  /* 0x000000020e0c7825 */ /* 0x000fe200078e0202 */
[----:B------:R-:W-:Y:S01]  /*5faa0*/  ISETP.LT.AND P4, PT, R39, UR4, !P0 ;  /* 0x0000000427007c0c */ /* 0x000fe2000c781270 */
[----:B------:R-:W0:Y:S02]  /*5fab0*/  LDCU UR5, c[0x0][0x3b8] ;  /* 0x00007700ff0577ac */ /* 0x000e240008000800 */
[----:B------:R-:W-:Y:S01]  /*5fac0*/  IMAD.WIDE R14, R17, 0x2, R56 ;  /* 0x00000002110e7825 */ /* 0x000fe200078e0238 */
[----:B------:R-:W-:-:S03]  /*5fad0*/  ISETP.LT.AND P6, PT, R35, UR4, !P0 ;  /* 0x0000000423007c0c */ /* 0x000fc6000c7c1270 */
[----:B------:R-:W-:Y:S01]  /*5fae0*/  @P2 STG.E.U16 desc[UR66][R12.64], R18 ;  /* 0x000000120c002986 */ /* 0x000fe2000c101542 */
[----:B------:R-:W-:-:S03]  /*5faf0*/  IMAD.WIDE R8, R17, 0x2, R54 ;  /* 0x0000000211087825 */ /* 0x000fc600078e0236 */
[----:B------:R1:W-:Y:S01]  /*5fb00*/  @P5 STG.E.U16 desc[UR66][R14.64], R24 ;  /* 0x000000180e005986 */ /* 0x0003e2000c101542 */
[C---:B------:R-:W-:Y:S01]  /*5fb10*/  IMAD.WIDE R10, R17.reuse, 0x2, R52 ;  /* 0x00000002110a7825 */ /* 0x040fe200078e0234 */
[----:B------:R-:W-:Y:S02]  /*5fb20*/  ISETP.LT.AND P5, PT, R38, UR4, !P0 ;  /* 0x0000000426007c0c */ /* 0x000fe4000c7a1270 */
[----:B-1----:R-:W-:Y:S02]  /*5fb30*/  PRMT R14, R24, 0x7632, R14 ;  /* 0x00007632180e7816 */ /* 0x002fe4000000000e */
[----:B------:R-:W4:Y:S01]  /*5fb40*/  LDL.LU R24, [R1+0x4fc] ;  /* 0x0004fc0001187983 */ /* 0x000f220000300800 */
[----:B------:R-:W-:-:S03]  /*5fb50*/  IMAD.WIDE R12, R17, 0x2, R50 ;  /* 0x00000002110c7825 */ /* 0x000fc600078e0232 */
[----:B------:R1:W-:Y:S01]  /*5fb60*/  @P3 STG.E.U16 desc[UR66][R8.64], R14 ;  /* 0x0000000e08003986 */ /* 0x0003e2000c101542 */
[----:B------:R-:W-:Y:S01]  /*5fb70*/  ISETP.LT.AND P3, PT, R34, UR4, !P0 ;  /* 0x0000000422007c0c */ /* 0x000fe2000c761270 */
[----:B-1----:R-:W-:Y:S01]  /*5fb80*/  IMAD.WIDE R8, R17, 0x2, R6 ;  /* 0x0000000211087825 */ /* 0x002fe200078e0206 */
[----:B--2---:R-:W-:Y:S01]  /*5fb90*/  PRMT R16, R29, 0x7632, R16 ;  /* 0x000076321d107816 */ /* 0x004fe20000000010 */
[----:B------:R1:W-:Y:S01]  /*5fba0*/  @P4 STG.E.U16 desc[UR66][R10.64], R29 ;  /* 0x0000001d0a004986 */ /* 0x0003e2000c101542 */
[----:B------:R-:W-:-:S03]  /*5fbb0*/  ISETP.LT.AND P4, PT, R33, UR4, !P0 ;  /* 0x0000000421007c0c */ /* 0x000fc6000c781270 */
[----:B------:R2:W-:Y:S01]  /*5fbc0*/  @P6 STG.E.U16 desc[UR66][R12.64], R16 ;  /* 0x000000100c006986 */ /* 0x0005e2000c101542 */
[----:B------:R-:W-:-:S03]  /*5fbd0*/  ISETP.LT.AND P0, PT, R58, UR4, !P0 ;  /* 0x000000043a007c0c */ /* 0x000fc6000c701270 */
[----:B-1----:R-:W4:Y:S01]  /*5fbe0*/  LDL.LU R29, [R1+0x4ec] ;  /* 0x0004ec00011d7983 */ /* 0x002f220000300800 */
[----:B------:R-:W-:Y:S01]  /*5fbf0*/  IMAD.WIDE R10, R17, 0x2, R48 ;  /* 0x00000002110a7825 */ /* 0x000fe200078e0230 */
[----:B--2---:R-:W-:Y:S02]  /*5fc00*/  PRMT R12, R28, 0x7632, R12 ;  /* 0x000076321c0c7816 */ /* 0x004fe4000000000c */
[----:B------:R-:W-:Y:S02]  /*5fc10*/  ISETP.LT.AND P6, PT, R59, UR4, !P1 ;  /* 0x000000043b007c0c */ /* 0x000fe4000cfc1270 */
[----:B------:R1:W-:Y:S01]  /*5fc20*/  @P5 STG.E.U16 desc[UR66][R10.64], R28 ;  /* 0x0000001c0a005986 */ /* 0x0003e2000c101542 */
[----:B0-----:R-:W-:-:S03]  /*5fc30*/  VIADD R16, R17, UR5 ;  /* 0x0000000511107c36 */ /* 0x001fc60008000000 */
[----:B-1----:R-:W2:Y:S01]  /*5fc40*/  LDL.LU R28, [R1+0x4dc] ;  /* 0x0004dc00011c7983 */ /* 0x002ea20000300800 */
[----:B------:R-:W-:Y:S01]  /*5fc50*/  IMAD.WIDE R10, R17, 0x2, R2 ;  /* 0x00000002110a7825 */ /* 0x000fe200078e0202 */
[----:B---3--:R-:W-:Y:S02]  /*5fc60*/  PRMT R18, R61, 0x7632, R18 ;  /* 0x000076323d127816 */ /* 0x008fe40000000012 */
[----:B------:R0:W-:Y:S01]  /*5fc70*/  @P3 STG.E.U16 desc[UR66][R8.64], R12 ;  /* 0x0000000c08003986 */ /* 0x0001e2000c101542 */
[----:B------:R-:W-:Y:S01]  /*5fc80*/  ISETP.LT.AND P5, PT, R0, UR4, !P1 ;  /* 0x0000000400007c0c */ /* 0x000fe2000cfa1270 */
[----:B------:R-:W-:Y:S01]  /*5fc90*/  VIADD R15, R60, 0x57 ;  /* 0x000000573c0f7836 */ /* 0x000fe20000000000 */
[----:B------:R-:W1:Y:S01]  /*5fca0*/  LDCU UR5, c[0x0][0x3b8] ;  /* 0x00007700ff0577ac */ /* 0x000e620008000800 */
[----:B0-----:R-:W-:Y:S01]  /*5fcb0*/  IMAD.WIDE R8, R17, 0x2, R4 ;  /* 0x0000000211087825 */ /* 0x001fe200078e0204 */
[----:B----4-:R-:W-:-:S03]  /*5fcc0*/  PRMT R17, R25, 0x7632, R17 ;  /* 0x0000763219117816 */ /* 0x010fc60000000011 */
[C---:B------:R-:W-:Y:S01]  /*5fcd0*/  IMAD.WIDE R12, R16.reuse, 0x2, R56 ;  /* 0x00000002100c7825 */ /* 0x040fe200078e0238 */
[----:B------:R0:W-:Y:S04]  /*5fce0*/  @P4 STG.E.U16 desc[UR66][R8.64], R25 ;  /* 0x0000001908004986 */ /* 0x0001e8000c101542 */
[----:B------:R-:W-:Y:S04]  /*5fcf0*/  @P0 STG.E.U16 desc[UR66][R10.64], R17 ;  /* 0x000000110a000986 */ /* 0x000fe8000c101542 */
[----:B0-----:R-:W3:Y:S04]  /*5fd00*/  LDL.LU R25, [R1+0x51c] ;  /* 0x00051c0001197983 */ /* 0x001ee80000300800 */
[----:B------:R0:W-:Y:S04]  /*5fd10*/  @P6 STG.E.U16 desc[UR66][R12.64], R61 ;  /* 0x0000003d0c006986 */ /* 0x0001e8000c101542 */
[----:B0-----:R-:W4:Y:S01]  /*5fd20*/  LDL.LU R61, [R1+0x50c] ;  /* 0x00050c00013d7983 */ /* 0x001f220000300800 */
[----:B------:R-:W-:Y:S01]  /*5fd30*/  ISETP.GE.AND P2, PT, R15, UR59, PT ;  /* 0x0000003b0f007c0c */ /* 0x000fe2000bf46270 */
[----:B------:R-:W-:Y:S01]  /*5fd40*/  IMAD.WIDE R14, R16, 0x2, R54 ;  /* 0x00000002100e7825 */ /* 0x000fe200078e0236 */
[----:B------:R-:W-:-:S02]  /*5fd50*/  ISETP.LT.AND P0, PT, R39, UR4, !P1 ;  /* 0x0000000427007c0c */ /* 0x000fc4000cf01270 */
[----:B------:R-:W-:Y:S02]  /*5fd60*/  ISETP.LT.AND P6, PT, R35, UR4, !P1 ;  /* 0x0000000423007c0c */ /* 0x000fe4000cfc1270 */
[----:B------:R0:W-:Y:S01]  /*5fd70*/  @P5 STG.E.U16 desc[UR66][R14.64], R18 ;  /* 0x000000120e005986 */ /* 0x0001e2000c101542 */
[----:B------:R-:W-:Y:S01]  /*5fd80*/  ISETP.LT.AND P5, PT, R38, UR4, !P1 ;  /* 0x0000000426007c0c */ /* 0x000fe2000cfa1270 */
[----:B------:R-:W-:Y:S01]  /*5fd90*/  IMAD.WIDE R8, R16, 0x2, R52 ;  /* 0x0000000210087825 */ /* 0x000fe200078e0234 */
[----:B------:R-:W-:-:S03]  /*5fda0*/  ISETP.LT.AND P4, PT, R34, UR4, !P1 ;  /* 0x0000000422007c0c */ /* 0x000fc6000cf81270 */
[----:B------:R-:W-:Y:S01]  /*5fdb0*/  IMAD.WIDE R10, R16, 0x2, R50 ;  /* 0x00000002100a7825 */ /* 0x000fe200078e0232 */
[----:B------:R-:W-:-:S03]  /*5fdc0*/  ISETP.LT.AND P3, PT, R33, UR4, !P1 ;  /* 0x0000000421007c0c */ /* 0x000fc6000cf61270 */
[----:B------:R-:W-:Y:S01]  /*5fdd0*/  IMAD.WIDE R12, R16, 0x2, R48 ;  /* 0x00000002100c7825 */ /* 0x000fe200078e0230 */
[----:B0-----:R-:W-:Y:S01]  /*5fde0*/  PRMT R18, R24, 0x7632, R18 ;  /* 0x0000763218127816 */ /* 0x001fe20000000012 */
[----:B------:R0:W-:Y:S01]  /*5fdf0*/  @P0 STG.E.U16 desc[UR66][R8.64], R24 ;  /* 0x0000001808000986 */ /* 0x0001e2000c101542 */
[----:B------:R-:W-:-:S03]  /*5fe00*/  ISETP.LT.AND P1, PT, R58, UR4, !P1 ;  /* 0x000000043a007c0c */ /* 0x000fc6000cf21270 */
[----:B------:R1:W-:Y:S01]  /*5fe10*/  @P6 STG.E.U16 desc[UR66][R10.64], R18 ;  /* 0x000000120a006986 */ /* 0x0003e2000c101542 */
[----:B------:R-:W-:Y:S01]  /*5fe20*/  IMAD.WIDE R14, R16, 0x2, R6 ;  /* 0x00000002100e7825 */ /* 0x000fe200078e0206 */
[----:B------:R-:W-:Y:S02]  /*5fe30*/  ISETP.LT.AND P6, PT, R59, UR4, !P2 ;  /* 0x000000043b007c0c */ /* 0x000fe4000d7c1270 */
[----:B0-----:R-:W4:Y:S01]  /*5fe40*/  LDL.LU R24, [R1+0x53c] ;  /* 0x00053c0001187983 */ /* 0x001f220000300800 */
[----:B------:R-:W-:Y:S02]  /*5fe50*/  VIADD R17, R60, 0x58 ;  /* 0x000000583c117836 */ /* 0x000fe40000000000 */
[----:B------:R-:W-:-:S04]  /*5fe60*/  IMAD.WIDE R8, R16, 0x2, R4 ;  /* 0x0000000210087825 */ /* 0x000fc800078e0204 */
[----:B-1----:R-:W-:Y:S01]  /*5fe70*/  VIADD R18, R16, UR5 ;  /* 0x0000000510127c36 */ /* 0x002fe20008000000 */
[----:B------:R-:W-:Y:S01]  /*5fe80*/  ISETP.GE.AND P0, PT, R17, UR57, PT ;  /* 0x0000003911007c0c */ /* 0x000fe2000bf06270 */
[----:B------:R-:W0:Y:S02]  /*5fe90*/  LDCU UR5, c[0x0][0x3b8] ;  /* 0x00007700ff0577ac */ /* 0x000e240008000800 */
[----:B------:R-:W-:Y:S01]  /*5fea0*/  IMAD.WIDE R10, R18, 0x2, R56 ;  /* 0x00000002120a7825 */ /* 0x000fe200078e0238 */
[----:B------:R-:W-:Y:S01]  /*5feb0*/  PRMT R19, R29, 0x7632, R19 ;  /* 0x000076321d137816 */ /* 0x000fe20000000013 */
[----:B------:R1:W-:Y:S01]  /*5fec0*/  @P5 STG.E.U16 desc[UR66][R12.64], R29 ;  /* 0x0000001d0c005986 */ /* 0x0003e2000c101542 */
[----:B------:R-:W-:-:S03]  /*5fed0*/  ISETP.LT.AND P5, PT, R0, UR4, !P2 ;  /* 0x0000000400007c0c */ /* 0x000fc6000d7a1270 */
[----:B------:R0:W-:Y:S04]  /*5fee0*/  @P4 STG.E.U16 desc[UR66][R14.64], R19 ;  /* 0x000000130e004986 */ /* 0x0001e8000c101542 */
[----:B-1----:R-:W4:Y:S01]  /*5fef0*/  LDL.LU R29, [R1+0x52c] ;  /* 0x00052c00011d7983 */ /* 0x002f220000300800 */
[----:B------:R-:W-:-:S03]  /*5ff00*/  ISETP.LT.AND P4, PT, R39, UR4, !P2 ;  /* 0x0000000427007c0c */ /* 0x000fc6000d781270 */
[----:B--2---:R1:W-:Y:S01]  /*5ff10*/  @P3 STG.E.U16 desc[UR66][R8.64], R28 ;  /* 0x0000001c08003986 */ /* 0x0043e2000c101542 */
[----:B------:R-:W-:Y:S01]  /*5ff20*/  PRMT R17, R28, 0x7632, R17 ;  /* 0x000076321c117816 */ /* 0x000fe20000000011 */
[----:B0-----:R-:W-:Y:S02]  /*5ff30*/  VIADD R19, R60, 0x59 ;  /* 0x000000593c137836 */ /* 0x001fe40000000000 */
[----:B------:R-:W-:-:S04]  /*5ff40*/  IMAD.WIDE R12, R18, 0x2, R54 ;  /* 0x00000002120c7825 */ /* 0x000fc800078e0236 */
[----:B-1----:R-:W-:Y:S01]  /*5ff50*/  IMAD.WIDE R8, R16, 0x2, R2 ;  /* 0x0000000210087825 */ /* 0x002fe200078e0202 */
[----:B------:R-:W2:Y:S04]  /*5ff60*/  LDL.LU R28, [R1+0x540] ;  /* 0x00054000011c7983 */ /* 0x000ea80000300800 */
[----:B------:R-:W-:Y:S01]  /*5ff70*/  @P1 STG.E.U16 desc[UR66][R8.64], R17 ;  /* 0x0000001108001986 */ /* 0x000fe2000c101542 */
[----:B------:R-:W-:Y:S01]  /*5ff80*/  IMAD.WIDE R14, R18, 0x2, R52 ;  /* 0x00000002120e7825 */ /* 0x000fe200078e0234 */
[----:B------:R-:W-:Y:S02]  /*5ff90*/  ISETP.GE.AND P3, PT, R19, UR55, PT ;  /* 0x0000003713007c0c */ /* 0x000fe4000bf66270 */
[----:B---3--:R-:W-:Y:S01]  /*5ffa0*/  PRMT R16, R25, 0x7632, R16 ;  /* 0x0000763219107816 */ /* 0x008fe20000000010 */
[----:B------:R0:W-:Y:S04]  /*5ffb0*/  @P6 STG.E.U16 desc[UR66][R10.64], R25 ;  /* 0x000000190a006986 */ /* 0x0001e8000c101542 */
[----:B------:R-:W-:Y:S04]  /*5ffc0*/  @P5 STG.E.U16 desc[UR66][R12.64], R16 ;  /* 0x000000100c005986 */ /* 0x000fe8000c101542 */
[----:B0-----:R-:W3:Y:S01]  /*5ffd0*/  LDL.LU R25, [R1+0x560] ;  /* 0x0005600001197983 */ /* 0x001ee20000300800 */
[----:B----4-:R-:W-:-:S03]  /*5ffe0*/  PRMT R19, R61, 0x7632, R19 ;  /* 0x000076323d137816 */ /* 0x010fc60000000013 */
[----:B------:R0:W-:Y:S04]  /*5fff0*/  @P4 STG.E.U16 desc[UR66][R14.64], R61 ;  /* 0x0000003d0e004986 */ /* 0x0001e8000c101542 */
[----:B0-----:R-:W4:Y:S01]  /*60000*/  LDL.LU R61, [R1+0x550] ;  /* 0x00055000013d7983 */ /* 0x001f220000300800 */
[----:B------:R-:W-:Y:S02]  /*60010*/  ISETP.LT.AND P6, PT, R35, UR4, !P2 ;  /* 0x0000000423007c0c */ /* 0x000fe4000d7c1270 */
[----:B------:R-:W-:Y:S02]  /*60020*/  ISETP.LT.AND P5, PT, R38, UR4, !P2 ;  /* 0x0000000426007c0c */ /* 0x000fe4000d7a1270 */
[----:B------:R-:W-:Y:S02]  /*60030*/  ISETP.LT.AND P4, PT, R34, UR4, !P2 ;  /* 0x0000000422007c0c */ /* 0x000fe4000d781270 */
[----:B------:R-:W-:-:S02]  /*60040*/  ISETP.LT.AND P1, PT, R33, UR4, !P2 ;  /* 0x0000000421007c0c */ /* 0x000fc4000d721270 */
[----:B------:R-:W-:Y:S01]  /*60050*/  ISETP.LT.AND P2, PT, R58, UR4, !P2 ;  /* 0x000000043a007c0c */ /* 0x000fe2000d741270 */
[----:B------:R-:W-:Y:S01]  /*60060*/  IMAD.WIDE R8, R18, 0x2, R50 ;  /* 0x0000000212087825 */ /* 0x000fe200078e0232 */
[----:B------:R-:W-:-:S03]  /*60070*/  R2UR.FILL UR43, R21 ;  /* 0x00000000152b72ca */ /* 0x000fc600004e0000 */
[C---:B------:R-:W-:Y:S01]  /*60080*/  IMAD.WIDE R10, R18.reuse, 0x2, R48 ;  /* 0x00000002120a7825 */ /* 0x040fe200078e0230 */
[----:B------:R-:W-:Y:S03]  /*60090*/  @P6 STG.E.U16 desc[UR66][R8.64], R19 ;  /* 0x0000001308006986 */ /* 0x000fe6000c101542 */
[----:B------:R-:W-:Y:S01]  /*600a0*/  IMAD.WIDE R12, R18, 0x2, R6 ;  /* 0x00000002120c7825 */ /* 0x000fe200078e0206 */
[----:B------:R-:W-:-:S03]  /*600b0*/  PRMT R20, R24, 0x7632, R20 ;  /* 0x0000763218147816 */ /* 0x000fc60000000014 */
[C---:B------:R-:W-:Y:S01]  /*600c0*/  IMAD.WIDE R14, R18.reuse, 0x2, R4 ;  /* 0x00000002120e7825 */ /* 0x040fe200078e0204 */
[----:B------:R0:W-:Y:S03]  /*600d0*/  @P5 STG.E.U16 desc[UR66][R10.64], R24 ;  /* 0x000000180a005986 */ /* 0x0001e6000c101542 */
[C---:B------:R-:W-:Y:S01]  /*600e0*/  IMAD.WIDE R16, R18.reuse, 0x2, R2 ;  /* 0x0000000212107825 */ /* 0x040fe200078e0202 */
[----:B------:R1:W-:Y:S01]  /*600f0*/  @P4 STG.E.U16 desc[UR66][R12.64], R20 ;  /* 0x000000140c004986 */ /* 0x0003e2000c101542 */
[----:B------:R-:W-:Y:S02]  /*60100*/  ISETP.LT.AND P4, PT, R39, UR4, !P0 ;  /* 0x0000000427007c0c */ /* 0x000fe4000c781270 */
[----:B------:R-:W-:Y:S01]  /*60110*/  ISETP.LT.AND P5, PT, R35, UR4, !P0 ;  /* 0x0000000423007c0c */ /* 0x000fe2000c7a1270 */
[----:B------:R-:W-:Y:S01]  /*60120*/  VIADD R18, R18, UR5 ;  /* 0x0000000512127c36 */ /* 0x000fe20008000000 */
[----:B------:R-:W-:Y:S01]  /*60130*/  ISETP.LT.AND P6, PT, R38, UR4, !P0 ;  /* 0x0000000426007c0c */ /* 0x000fe2000c7c1270 */
[----:B------:R-:W2:Y:S01]  /*60140*/  LDCU UR5, c[0x0][0x3b8] ;  /* 0x00007700ff0577ac */ /* 0x000ea20008000800 */
[----:B0-----:R-:W4:Y:S01]  /*60150*/  LDL.LU R24, [R1+0x590] ;  /* 0x0005900001187983 */ /* 0x001f220000300800 */
[----:B------:R-:W-:-:S04]  /*60160*/  IMAD.WIDE R8, R18, 0x2, R56 ;  /* 0x0000000212087825 */ /* 0x000fc800078e0238 */
[----:B------:R-:W-:-:S04]  /*60170*/  IMAD.WIDE R10, R18, 0x2, R54 ;  /* 0x00000002120a7825 */ /* 0x000fc800078e0236 */
[----:B-1----:R-:W-:Y:S01]  /*60180*/  IMAD.WIDE R12, R18, 0x2, R52 ;  /* 0x00000002120c7825 */ /* 0x002fe200078e0234 */
[----:B------:R-:W-:Y:S01]  /*60190*/  PRMT R21, R29, 0x7632, R21 ;  /* 0x000076321d157816 */ /* 0x000fe20000000015 */
[----:B------:R0:W-:Y:S01]  /*601a0*/  @P1 STG.E.U16 desc[UR66][R14.64], R29 ;  /* 0x0000001d0e001986 */ /* 0x0001e2000c101542 */
[----:B------:R-:W-:-:S03]  /*601b0*/  ISETP.LT.AND P1, PT, R59, UR4, !P0 ;  /* 0x000000043b007c0c */ /* 0x000fc6000c721270 */
[----:B------:R1:W-:Y:S01]  /*601c0*/  @P2 STG.E.U16 desc[UR66][R16.64], R21 ;  /* 0x0000001510002986 */ /* 0x0003e2000c101542 */
[----:B------:R-:W-:Y:S01]  /*601d0*/  ISETP.LT.AND P2, PT, R0, UR4, !P0 ;  /* 0x0000000400007c0c */ /* 0x000fe2000c741270 */
[----:B0-----:R-:W-:Y:S02]  /*601e0*/  IMAD.WIDE R14, R18, 0x2, R50 ;  /* 0x00000002120e7825 */ /* 0x001fe400078e0232 */
[----:B------:R-:W4:Y:S01]  /*601f0*/  LDL.LU R29, [R1+0x580] ;  /* 0x00058000011d7983 */ /* 0x000f220000300800 */
[----:B--2---:R-:W-:Y:S01]  /*60200*/  PRMT R19, R28, 0x7632, R19 ;  /* 0x000076321c137816 */ /* 0x004fe20000000013 */
[----:B-1----:R-:W-:-:S04]  /*60210*/  IMAD.WIDE R16, R18, 0x2, R48 ;  /* 0x0000000212107825 */ /* 0x002fc800078e0230 */
[----:B------:R-:W-:Y:S04]  /*60220*/  @P1 STG.E.U16 desc[UR66][R8.64], R28 ;  /* 0x0000001c08001986 */ /* 0x000fe8000c101542 */
[----:B------:R-:W-:Y:S01]  /*60230*/  @P2 STG.E.U16 desc[UR66][R10.64], R19 ;  /* 0x000000130a002986 */ /* 0x000fe2000c101542 */
[----:B---3--:R-:W-:-:S03]  /*60240*/  PRMT R20, R25, 0x7632, R20 ;  /* 0x0000763219147816 */ /* 0x008fc60000000014 */
[----:B------:R-:W-:Y:S04]  /*60250*/  @P4 STG.E.U16 desc[UR66][R12.64], R25 ;  /* 0x000000190c004986 */ /* 0x000fe8000c101542 */
[----:B------:R-:W-:Y:S04]  /*60260*/  @P5 STG.E.U16 desc[UR66][R14.64], R20 ;  /* 0x000000140e005986 */ /* 0x000fe8000c101542 */
[----:B----4-:R0:W-:Y:S02]  /*60270*/  @P6 STG.E.U16 desc[UR66][R16.64], R61 ;  /* 0x0000003d10006986 */ /* 0x0101e4000c101542 */
[----:B0-----:R-:W-:-:S02]  /*60280*/  PRMT R17, R61, 0x7632, R17 ;  /* 0x000076323d117816 */ /* 0x001fc40000000011 */
[----:B------:R-:W2:Y:S01]  /*60290*/  LDL.LU R61, [R1+0x570] ;  /* 0x00057000013d7983 */ /* 0x000ea20000300800 */
[----:B------:R-:W-:Y:S02]  /*602a0*/  ISETP.LT.AND P4, PT, R34, UR4, !P0 ;  /* 0x0000000422007c0c */ /* 0x000fe4000c781270 */
[----:B------:R-:W-:Y:S01]  /*602b0*/  ISETP.LT.AND P5, PT, R33, UR4, !P0 ;  /* 0x0000000421007c0c */ /* 0x000fe2000c7a1270 */
[----:B------:R-:W3:Y:S01]  /*602c0*/  LDL.LU R25, [R1+0x5b0] ;  /* 0x0005b00001197983 */ /* 0x000ee20000300800 */
[----:B------:R-:W-:Y:S01]  /*602d0*/  ISETP.LT.AND P0, PT, R58, UR4, !P0 ;  /* 0x000000043a007c0c */ /* 0x000fe2000c701270 */
[----:B------:R-:W-:Y:S01]  /*602e0*/  IMAD.WIDE R10, R18, 0x2, R6 ;  /* 0x00000002120a7825 */ /* 0x000fe200078e0206 */
[----:B------:R-:W-:-:S03]  /*602f0*/  ISETP.LT.AND P6, PT, R59, UR4, !P3 ;  /* 0x000000043b007c0c */ /* 0x000fc6000dfc1270 */
[----:B------:R-:W-:Y:S01]  /*60300*/  IMAD.WIDE R8, R18, 0x2, R4 ;  /* 0x0000000212087825 */ /* 0x000fe200078e0204 */
[----:B------:R-:W-:-:S03]  /*60310*/  ISETP.LT.AND P1, PT, R0, UR4, !P3 ;  /* 0x0000000400007c0c */ /* 0x000fc6000df21270 */
[C---:B------:R-:W-:Y:S01]  /*60320*/  VIADD R16, R18.reuse, UR5 ;  /* 0x0000000512107c36 */ /* 0x040fe20008000000 */
[----:B------:R-:W-:Y:S01]  /*60330*/  @P4 STG.E.U16 desc[UR66][R10.64], R17 ;  /* 0x000000110a004986 */ /* 0x000fe2000c101542 */
[----:B------:R-:W-:Y:S01]  /*60340*/  IMAD.WIDE R12, R18, 0x2, R2 ;  /* 0x00000002120c7825 */ /* 0x000fe200078e0202 */
[----:B------:R-:W-:Y:S01]  /*60350*/  ISETP.LT.AND P4, PT, R39, UR4, !P3 ;  /* 0x0000000427007c0c */ /* 0x000fe2000df81270 */
[----:B------:R-:W0:Y:S02]  /*60360*/  LDCU UR5, c[0x0][0x3b8] ;  /* 0x00007700ff0577ac */ /* 0x000e240008000800 */
[----:B------:R-:W-:Y:S01]  /*60370*/  IMAD.WIDE R14, R16, 0x2, R56 ;  /* 0x00000002100e7825 */ /* 0x000fe200078e0238 */
[----:B------:R-:W-:Y:S01]  /*60380*/  PRMT R18, R24, 0x7632, R18 ;  /* 0x0000763218127816 */ /* 0x000fe20000000012 */
[----:B------:R1:W-:Y:S04]  /*60390*/  @P5 STG.E.U16 desc[UR66][R8.64], R24 ;  /* 0x0000001808005986 */ /* 0x0003e8000c101542 */
[----:B------:R4:W-:Y:S04]  /*603a0*/  @P0 STG.E.U16 desc[UR66][R12.64], R18 ;  /* 0x000000120c000986 */ /* 0x0009e8000c101542 */
[----:B-1----:R-:W3:Y:S01]  /*603b0*/  LDL.LU R24, [R1+0x5a0] ;  /* 0x0005a00001187983 */ /* 0x002ee20000300800 */
[----:B------:R-:W-:-:S04]  /*603c0*/  IMAD.WIDE R8, R16, 0x2, R54 ;  /* 0x0000000210087825 */ /* 0x000fc800078e0236 */
[----:B----4-:R-:W-:Y:S01]  /*603d0*/  IMAD.WIDE R12, R16, 0x2, R52 ;  /* 0x00000002100c7825 */ /* 0x010fe200078e0234 */
[----:B------:R1:W-:Y:S01]  /*603e0*/  @P6 STG.E.U16 desc[UR66][R14.64], R29 ;  /* 0x0000001d0e006986 */ /* 0x0003e2000c101542 */
[----:B------:R-:W-:-:S05]  /*603f0*/  PRMT R11, R29, 0x7632, R11 ;  /* 0x000076321d0b7816 */ /* 0x000fca000000000b */
[----:B------:R-:W-:Y:S04]  /*60400*/  @P1 STG.E.U16 desc[UR66][R8.64], R11 ;  /* 0x0000000b08001986 */ /* 0x000fe8000c101542 */
[----:B-1----:R-:W4:Y:S01]  /*60410*/  LDL.LU R29, [R1+0x544] ;  /* 0x00054400011d7983 */ /* 0x002f220000300800 */
[----:B--2---:R-:W-:-:S03]  /*60420*/  PRMT R14, R61, 0x7632, R14 ;  /* 0x000076323d0e7816 */ /* 0x004fc6000000000e */
[----:B------:R1:W-:Y:S04]  /*60430*/  @P4 STG.E.U16 desc[UR66][R12.64], R61 ;  /* 0x0000003d0c004986 */ /* 0x0003e8000c101542 */
[----:B-1----:R-:W2:Y:S01]  /*60440*/  LDL.LU R61, [R1+0x564] ;  /* 0x00056400013d7983 */ /* 0x002ea20000300800 */
[----:B------:R-:W-:Y:S02]  /*60450*/  ISETP.LT.AND P5, PT, R35, UR4, !P3 ;  /* 0x0000000423007c0c */ /* 0x000fe4000dfa1270 */
[----:B------:R-:W-:Y:S01]  /*60460*/  ISETP.LT.AND P6, PT, R38, UR4, !P3 ;  /* 0x0000000426007c0c */ /* 0x000fe2000dfc1270 */
[----:B------:R-:W-:Y:S02]  /*60470*/  VIADD R10, R60, 0x5b ;  /* 0x0000005b3c0a7836 */ /* 0x000fe40000000000 */
[----:B------:R-:W-:Y:S01]  /*60480*/  IMAD.WIDE R8, R16, 0x2, R50 ;  /* 0x0000000210087825 */ /* 0x000fe200078e0232 */
[----:B------:R-:W-:-:S02]  /*60490*/  ISETP.LT.AND P1, PT, R34, UR4, !P3 ;  /* 0x0000000422007c0c */ /* 0x000fc4000df21270 */
[----:B------:R-:W-:Y:S01]  /*604a0*/  ISETP.GE.AND P0, PT, R10, UR51, PT ;  /* 0x000000330a007c0c */ /* 0x000fe2000bf06270 */
[----:B------:R-:W-:Y:S02]  /*604b0*/  VIADD R19, R60, 0x5a ;  /* 0x0000005a3c137836 */ /* 0x000fe40000000000 */
[----:B------:R-:W-:Y:S01]  /*604c0*/  IMAD.WIDE R10, R16, 0x2, R48 ;  /* 0x00000002100a7825 */ /* 0x000fe200078e0230 */
[----:B---3--:R-:W-:Y:S01]  /*604d0*/  PRMT R15, R25, 0x7632, R15 ;  /* 0x00007632190f7816 */ /* 0x008fe2000000000f */
[----:B------:R-:W-:Y:S01]  /*604e0*/  @P5 STG.E.U16 desc[UR66][R8.64], R14 ;  /* 0x0000000e08005986 */ /* 0x000fe2000c101542 */
[----:B------:R-:W-:-:S03]  /*604f0*/  ISETP.GE.AND P2, PT, R19, UR53, PT ;  /* 0x0000003513007c0c */ /* 0x000fc6000bf46270 */
[----:B------:R1:W-:Y:S01]  /*60500*/  @P6 STG.E.U16 desc[UR66][R10.64], R25 ;  /* 0x000000190a006986 */ /* 0x0003e2000c101542 */
[----:B------:R-:W-:Y:S01]  /*60510*/  ISETP.LT.AND P4, PT, R33, UR4, !P3 ;  /* 0x0000000421007c0c */ /* 0x000fe2000df81270 */
[----:B------:R-:W-:Y:S01]  /*60520*/  IMAD.WIDE R12, R16, 0x2, R6 ;  /* 0x00000002100c7825 */ /* 0x000fe200078e0206 */
[----:B------:R-:W-:Y:S02]  /*60530*/  ISETP.LT.AND P5, PT, R58, UR4, !P3 ;  /* 0x000000043a007c0c */ /* 0x000fe4000dfa1270 */
[----:B------:R-:W-:Y:S01]  /*60540*/  ISETP.LT.AND P3, PT, R59, UR4, !P2 ;  /* 0x000000043b007c0c */ /* 0x000fe2000d761270 */
[----:B-1----:R-:W3:Y:S01]  /*60550*/  LDL.LU R25, [R1+0x554] ;  /* 0x0005540001197983 */ /* 0x002ee20000300800 */
[----:B0-----:R-:W-:Y:S01]  /*60560*/  VIADD R17, R16, UR5 ;  /* 0x0000000510117c36 */ /* 0x001fe20008000000 */
[----:B------:R-:W-:Y:S01]  /*60570*/  ISETP.LT.AND P6, PT, R0, UR4, !P2 ;  /* 0x0000000400007c0c */ /* 0x000fe2000d7c1270 */
[C---:B------:R-:W-:Y:S01]  /*60580*/  IMAD.WIDE R8, R16.reuse, 0x2, R4 ;  /* 0x0000000210087825 */ /* 0x040fe200078e0204 */
[----:B------:R0:W-:Y:S01]  /*60590*/  @P1 STG.E.U16 desc[UR66][R12.64], R15 ;  /* 0x0000000f0c001986 */ /* 0x0001e2000c101542 */
[----:B------:R-:W-:Y:S01]  /*605a0*/  ISETP.LT.AND P1, PT, R39, UR4, !P2 ;  /* 0x0000000427007c0c */ /* 0x000fe2000d721270 */
[----:B------:R-:W1:Y:S01]  /*605b0*/  LDCU UR5, c[0x0][0x3b8] ;  /* 0x00007700ff0577ac */ /* 0x000e620008000800 */
[----:B------:R-:W-:Y:S01]  /*605c0*/  IMAD.WIDE R10, R16, 0x2, R2 ;  /* 0x00000002100a7825 */ /* 0x000fe200078e0202 */
[----:B------:R-:W-:Y:S01]  /*605d0*/  PRMT R16, R24, 0x7632, R16 ;  /* 0x0000763218107816 */ /* 0x000fe20000000010 */
[----:B------:R-:W3:Y:S04]  /*605e0*/  LDL.LU R28, [R1+0x594] ;  /* 0x00059400011c7983 */ /* 0x000ee80000300800 */
[----:B------:R1:W-:Y:S01]  /*605f0*/  @P4 STG.E.U16 desc[UR66][R8.64], R24 ;  /* 0x0000001808004986 */ /* 0x0003e2000c101542 */
[----:B0-----:R-:W-:-:S03]  /*60600*/  IMAD.WIDE R12, R17, 0x2, R56 ;  /* 0x00000002110c7825 */ /* 0x001fc600078e0238 */
[----:B------:R-:W-:Y:S01]  /*60610*/  @P5 STG.E.U16 desc[UR66][R10.64], R16 ;  /* 0x000000100a005986 */ /* 0x000fe2000c101542 */
[----:B------:R-:W-:-:S04]  /*60620*/  IMAD.WIDE R14, R17, 0x2, R54 ;  /* 0x00000002110e7825 */ /* 0x000fc800078e0236 */
[----:B-1----:R-:W-:Y:S01]  /*60630*/  IMAD.WIDE R8, R17, 0x2, R52 ;  /* 0x0000000211087825 */ /* 0x002fe200078e0234 */
[----:B----4-:R-:W-:Y:S01]  /*60640*/  PRMT R18, R29, 0x7632, R18 ;  /* 0x000076321d127816 */ /* 0x010fe20000000012 */
[----:B------:R0:W-:Y:S04]  /*60650*/  @P3 STG.E.U16 desc[UR66][R12.64], R29 ;  /* 0x0000001d0c003986 */ /* 0x0001e8000c101542 */
[----:B------:R-:W-:Y:S04]  /*60660*/  @P6 STG.E.U16 desc[UR66][R14.64], R18 ;  /* 0x000000120e006986 */ /* 0x000fe8000c101542 */
[----:B0-----:R-:W4:Y:S01]  /*60670*/  LDL.LU R29, [R1+0x584] ;  /* 0x00058400011d7983 */ /* 0x001f220000300800 */
[----:B--2---:R-:W-:-:S03]  /*60680*/  PRMT R13, R61, 0x7632, R13 ;  /* 0x000076323d0d7816 */ /* 0x004fc6000000000d */
[----:B------:R0:W-:Y:S04]  /*60690*/  @P1 STG.E.U16 desc[UR66][R8.64], R61 ;  /* 0x0000003d08001986 */ /* 0x0001e8000c101542 */
[----:B0-----:R-:W2:Y:S01]  /*606a0*/  LDL.LU R61, [R1+0x574] ;  /* 0x00057400013d7983 */ /* 0x001ea20000300800 */
[----:B------:R-:W-:Y:S02]  /*606b0*/  ISETP.LT.AND P5, PT, R35, UR4, !P2 ;  /* 0x0000000423007c0c */ /* 0x000fe4000d7a1270 */
[----:B------:R-:W-:Y:S01]  /*606c0*/  ISETP.LT.AND P4, PT, R38, UR4, !P2 ;  /* 0x0000000426007c0c */ /* 0x000fe2000d781270 */
[----:B------:R-:W-:Y:S01]  /*606d0*/  VIADD R12, R60, 0x5c ;  /* 0x0000005c3c0c7836 */ /* 0x000fe20000000000 */
[----:B------:R-:W2:Y:S01]  /*606e0*/  LDL.LU R24, [R1+0x5b4] ;  /* 0x0005b40001187983 */ /* 0x000ea20000300800 */
[----:B------:R-:W-:Y:S01]  /*606f0*/  IMAD.WIDE R10, R17, 0x2, R50 ;  /* 0x00000002110a7825 */ /* 0x000fe200078e0232 */
[----:B------:R-:W-:-:S02]  /*60700*/  ISETP.LT.AND P3, PT, R34, UR4, !P2 ;  /* 0x0000000422007c0c */ /* 0x000fc4000d761270 */
[----:B------:R-:W-:-:S05]  /*60710*/  ISETP.GE.AND P1, PT, R12, UR49, PT ;  /* 0x000000310c007c0c */ /* 0x000fca000bf26270 */
[----:B------:R0:W-:Y:S01]  /*60720*/  @P5 STG.E.U16 desc[UR66][R10.64], R13 ;  /* 0x0000000d0a005986 */ /* 0x0001e2000c101542 */
[----:B------:R-:W-:Y:S02]  /*60730*/  ISETP.LT.AND P6, PT, R33, UR4, !P2 ;  /* 0x0000000421007c0c */ /* 0x000fe4000d7c1270 */
[----:B---3--:R-:W-:Y:S01]  /*60740*/  PRMT R14, R25, 0x7632, R14 ;  /* 0x00007632190e7816 */ /* 0x008fe2000000000e */
[----:B0-----:R-:W-:Y:S01]  /*60750*/  IMAD.WIDE R12, R17, 0x2, R48 ;  /* 0x00000002110c7825 */ /* 0x001fe200078e0230 */
[----:B------:R-:W-:-:S04]  /*60760*/  ISETP.LT.AND P2, PT, R58, UR4, !P2 ;  /* 0x000000043a007c0c */ /* 0x000fc8000d741270 */
[----:B------:R0:W-:Y:S01]  /*60770*/  @P4 STG.E.U16 desc[UR66][R12.64], R25 ;  /* 0x000000190c004986 */ /* 0x0001e2000c101542 */
[----:B------:R-:W-:Y:S01]  /*60780*/  ISETP.LT.AND P5, PT, R59, UR4, !P0 ;  /* 0x000000043b007c0c */ /* 0x000fe2000c7a1270 */
[----:B------:R-:W-:Y:S01]  /*60790*/  IMAD.WIDE R8, R17, 0x2, R6 ;  /* 0x0000000211087825 */ /* 0x000fe200078e0206 */
[----:B------:R-:W-:-:S03]  /*607a0*/  ISETP.LT.AND P4, PT, R0, UR4, !P0 ;  /* 0x0000000400007c0c */ /* 0x000fc6000c781270 */
[C---:B------:R-:W-:Y:S01]  /*607b0*/  IMAD.WIDE R10, R17.reuse, 0x2, R4 ;  /* 0x00000002110a7825 */ /* 0x040fe200078e0204 */
[----:B0-----:R-:W3:Y:S03]  /*607c0*/  LDL.LU R25, [R1+0x5a4] ;  /* 0x0005a40001197983 */ /* 0x001ee60000300800 */
[----:B------:R-:W-:Y:S01]  /*607d0*/  VIADD R16, R17, UR5 ;  /* 0x0000000511107c36 */ /* 0x000fe20008000000 */
[----:B------:R-:W0:Y:S01]  /*607e0*/  LDCU UR5, c[0x0][0x3b8] ;  /* 0x00007700ff0577ac */ /* 0x000e220008000800 */
[----:B------:R1:W-:Y:S01]  /*607f0*/  @P3 STG.E.U16 desc[UR66][R8.64], R14 ;  /* 0x0000000e08003986 */ /* 0x0003e2000c101542 */
[----:B------:R-:W-:-:S03]  /*60800*/  ISETP.LT.AND P3, PT, R39, UR4, !P0 ;  /* 0x0000000427007c0c */ /* 0x000fc6000c761270 */
[----:B------:R0:W-:Y:S01]  /*60810*/  @P6 STG.E.U16 desc[UR66][R10.64], R28 ;  /* 0x0000001c0a006986 */ /* 0x0001e2000c101542 */
[----:B------:R-:W-:Y:S01]  /*60820*/  IMAD.WIDE R12, R16, 0x2, R54 ;  /* 0x00000002100c7825 */ /* 0x000fe200078e0236 */
[----:B-1----:R-:W-:-:S03]  /*60830*/  PRMT R14, R28, 0x7632, R14 ;  /* 0x000076321c0e7816 */ /* 0x002fc6000000000e */
[----:B------:R-:W-:-:S04]  /*60840*/  IMAD.WIDE R8, R17, 0x2, R2 ;  /* 0x0000000211087825 */ /* 0x000fc800078e0202 */
[C---:B0-----:R-:W-:Y:S01]  /*60850*/  IMAD.WIDE R10, R16.reuse, 0x2, R56 ;  /* 0x00000002100a7825 */ /* 0x041fe200078e0238 */
[----:B------:R0:W-:Y:S03]  /*60860*/  @P2 STG.E.U16 desc[UR66][R8.64], R14 ;  /* 0x0000000e08002986 */ /* 0x0001e6000c101542 */
[----:B0-----:R-:W-:Y:S01]  /*60870*/  IMAD.WIDE R8, R16, 0x2, R52 ;  /* 0x0000000210087825 */ /* 0x001fe200078e0234 */
[----:B----4-:R-:W-:Y:S01]  /*60880*/  PRMT R15, R29, 0x7632, R15 ;  /* 0x000076321d0f7816 */ /* 0x010fe2000000000f */
[----:B------:R0:W-:Y:S04]  /*60890*/  @P5 STG.E.U16 desc[UR66][R10.64], R29 ;  /* 0x0000001d0a005986 */ /* 0x0001e8000c101542 */
[----:B------:R2:W-:Y:S04]  /*608a0*/  @P4 STG.E.U16 desc[UR66][R12.64], R15 ;  /* 0x0000000f0c004986 */ /* 0x0005e8000c101542 */
[----:B0-----:R-:W4:Y:S01]  /*608b0*/  LDL.LU R29, [R1+0x548] ;  /* 0x00054800011d7983 */ /* 0x001f220000300800 */
[----:B--2---:R-:W-:-:S03]  /*608c0*/  PRMT R13, R61, 0x7632, R13 ;  /* 0x000076323d0d7816 */ /* 0x004fc6000000000d */
[----:B------:R0:W-:Y:S04]  /*608d0*/  @P3 STG.E.U16 desc[UR66][R8.64], R61 ;  /* 0x0000003d08003986 */ /* 0x0001e8000c101542 */
[----:B0-----:R-:W2:Y:S01]  /*608e0*/  LDL.LU R61, [R1+0x568] ;  /* 0x00056800013d7983 */ /* 0x001ea20000300800 */
[----:B------:R-:W-:Y:S02]  /*608f0*/  ISETP.LT.AND P6, PT, R35, UR4, !P0 ;  /* 0x0000000423007c0c */ /* 0x000fe4000c7c1270 */
[----:B------:R-:W-:Y:S02]  /*60900*/  ISETP.LT.AND P5, PT, R38, UR4, !P0 ;  /* 0x0000000426007c0c */ /* 0x000fe4000c7a1270 */
[----:B------:R-:W-:Y:S01]  /*60910*/  ISETP.LT.AND P4, PT, R34, UR4, !P0 ;  /* 0x0000000422007c0c */ /* 0x000fe2000c781270 */
[----:B------:R-:W-:Y:S01]  /*60920*/  IMAD.WIDE R10, R16, 0x2, R50 ;  /* 0x00000002100a7825 */ /* 0x000fe200078e0232 */
[----:B------:R-:W-:Y:S01]  /*60930*/  ISETP.LT.AND P2, PT, R33, UR4, !P0 ;  /* 0x0000000421007c0c */ /* 0x000fe2000c741270 */
[----:B------:R-:W2:Y:S02]  /*60940*/  LDL.LU R28, [R1+0x558] ;  /* 0x00055800011c7983 */ /* 0x000ea40000300800 */
[----:B------:R-:W-:-:S02]  /*60950*/  VIADD R12, R60, 0x5d ;  /* 0x0000005d3c0c7836 */ /* 0x000fc40000000000 */
[----:B------:R-:W-:Y:S01]  /*60960*/  IMAD.WIDE R8, R16, 0x2, R48 ;  /* 0x0000000210087825 */ /* 0x000fe200078e0230 */
[----:B------:R-:W-:Y:S01]  /*60970*/  ISETP.LT.AND P3, PT, R58, UR4, !P0 ;  /* 0x000000043a007c0c */ /* 0x000fe2000c761270 */
[----:B------:R0:W-:Y:S01]  /*60980*/  @P6 STG.E.U16 desc[UR66][R10.64], R13 ;  /* 0x0000000d0a006986 */ /* 0x0001e2000c101542 */
[----:B------:R-:W-:Y:S02]  /*60990*/  ISETP.GE.AND P0, PT, R12, UR47, PT ;  /* 0x0000002f0c007c0c */ /* 0x000fe4000bf06270 */
[----:B------:R-:W-:Y:S01]  /*609a0*/  PRMT R17, R24, 0x7632, R17 ;  /* 0x0000763218117816 */ /* 0x000fe20000000011 */
[----:B------:R1:W-:Y:S01]  /*609b0*/  @P5 STG.E.U16 desc[UR66][R8.64], R24 ;  /* 0x0000001808005986 */ /* 0x0003e2000c101542 */
[----:B0-----:R-:W-:-:S04]  /*609c0*/  IMAD.WIDE R10, R16, 0x2, R6 ;  /* 0x00000002100a7825 */ /* 0x001fc800078e0206 */
[----:B------:R-:W-:Y:S01]  /*609d0*/  IMAD.WIDE R12, R16, 0x2, R4 ;  /* 0x00000002100c7825 */ /* 0x000fe200078e0204 */
[----:B-1----:R-:W2:Y:S01]  /*609e0*/  LDL.LU R24, [R1+0x598] ;  /* 0x0005980001187983 */ /* 0x002ea20000300800 */
[----:B---3--:R-:W-:-:S03]  /*609f0*/  PRMT R18, R25, 0x7632, R18 ;  /* 0x0000763219127816 */ /* 0x008fc60000000012 */
[----:B------:R-:W-:Y:S01]  /*60a00*/  @P4 STG.E.U16 desc[UR66][R10.64], R17 ;  /* 0x000000110a004986 */ /* 0x000fe2000c101542 */
[----:B------:R-:W-:-:S03]  /*60a10*/  IMAD.WIDE R14, R16, 0x2, R2 ;  /* 0x00000002100e7825 */ /* 0x000fc600078e0202 */
[----:B------:R0:W-:Y:S01]  /*60a20*/  @P2 STG.E.U16 desc[UR66][R12.64], R25 ;  /* 0x000000190c002986 */ /* 0x0001e2000c101542 */
[----:B------:R-:W-:-:S03]  /*60a30*/  ISETP.LT.AND P4, PT, R59, UR4, !P1 ;  /* 0x000000043b007c0c */ /* 0x000fc6000cf81270 */
[----:B------:R1:W-:Y:S04]  /*60a40*/  @P3 STG.E.U16 desc[UR66][R14.64], R18 ;  /* 0x000000120e003986 */ /* 0x0003e8000c101542 */
[----:B0-----:R-:W3:Y:S01]  /*60a50*/  LDL.LU R25, [R1+0x588] ;  /* 0x0005880001197983 */ /* 0x001ee20000300800 */
[----:B------:R-:W-:Y:S01]  /*60a60*/  ISETP.LT.AND P5, PT, R0, UR4, !P1 ;  /* 0x0000000400007c0c */ /* 0x000fe2000cfa1270 */
[----:B-1----:R-:W-:Y:S01]  /*60a70*/  VIADD R14, R16, UR5 ;  /* 0x00000005100e7c36 */ /* 0x002fe20008000000 */
[----:B------:R-:W-:Y:S01]  /*60a80*/  ISETP.LT.AND P6, PT, R39, UR4, !P1 ;  /* 0x0000000427007c0c */ /* 0x000fe2000cfc1270 */
[----:B------:R-:W-:Y:S01]  /*60a90*/  VIADD R8, R60, 0x5e ;  /* 0x0000005e3c087836 */ /* 0x000fe20000000000 */
[----:B----4-:R-:W-:Y:S01]  /*60aa0*/  PRMT R15, R29, 0x7632, R15 ;  /* 0x000076321d0f7816 */ /* 0x010fe2000000000f */
[----:B------:R-:W-:-:S03]  /*60ab0*/  IMAD.WIDE R12, R14, 0x2, R56 ;  /* 0x000000020e0c7825 */ /* 0x000fc600078e0238 */
[----:B------:R-:W-:Y:S01]  /*60ac0*/  ISETP.GE.AND P2, PT, R8, UR45, PT ;  /* 0x0000002d08007c0c */ /* 0x000fe2000bf46270 */
[----:B------:R-:W0:Y:S01]  /*60ad0*/  LDCU UR5, c[0x0][0x3b8] ;  /* 0x00007700ff0577ac */ /* 0x000e220008000800 */
[C---:B------:R-:W-:Y:S01]  /*60ae0*/  IMAD.WIDE R8, R14.reuse, 0x2, R54 ;  /* 0x000000020e087825 */ /* 0x040fe200078e0236 */
[----:B------:R1:W-:Y:S03]  /*60af0*/  @P4 STG.E.U16 desc[UR66][R12.64], R29 ;  /* 0x0000001d0c004986 */ /* 0x0003e6000c101542 */
[----:B------:R-:W-:Y:S01]  /*60b00*/  IMAD.WIDE R10, R14, 0x2, R52 ;  /* 0x000000020e0a7825 */ /* 0x000fe200078e0234 */
[----:B------:R-:W-:Y:S04]  /*60b10*/  @P5 STG.E.U16 desc[UR66][R8.64], R15 ;  /* 0x0000000f08005986 */ /* 0x000fe8000c101542 */
[----:B-1----:R-:W4:Y:S01]  /*60b20*/  LDL.LU R29, [R1+0x578] ;  /* 0x00057800011d7983 */ /* 0x002f220000300800 */
[----:B--2---:R-:W-:-:S03]  /*60b30*/  PRMT R16, R61, 0x7632, R16 ;  /* 0x000076323d107816 */ /* 0x004fc60000000010 */
[----:B------:R1:W-:Y:S04]  /*60b40*/  @P6 STG.E.U16 desc[UR66][R10.64], R61 ;  /* 0x0000003d0a006986 */ /* 0x0003e8000c101542 */
[----:B-1----:R-:W2:Y:S01]  /*60b50*/  LDL.LU R61, [R1+0x5b8] ;  /* 0x0005b800013d7983 */ /* 0x002ea20000300800 */
[----:B------:R-:W-:Y:S01]  /*60b60*/  ISETP.LT.AND P3, PT, R35, UR4, !P1 ;  /* 0x0000000423007c0c */ /* 0x000fe2000cf61270 */
[----:B------:R-:W-:Y:S01]  /*60b70*/  IMAD.WIDE R12, R14, 0x2, R50 ;  /* 0x000000020e0c7825 */ /* 0x000fe200078e0232 */
[----:B------:R-:W-:Y:S02]  /*60b80*/  ISETP.LT.AND P5, PT, R38, UR4, !P1 ;  /* 0x0000000426007c0c */ /* 0x000fe4000cfa1270 */
[----:B------:R-:W-:Y:S01]  /*60b90*/  ISETP.LT.AND P4, PT, R34, UR4, !P1 ;  /* 0x0000000422007c0c */ /* 0x000fe2000cf81270 */
[----:B------:R-:W-:Y:S01]  /*60ba0*/  IMAD.WIDE R8, R14, 0x2, R48 ;  /* 0x000000020e087825 */ /* 0x000fe200078e0230 */
[----:B------:R-:W-:-:S07]  /*60bb0*/  ISETP.LT.AND P6, PT, R59, UR4, !P0 ;  /* 0x000000043b007c0c */ /* 0x000fce000c7c1270 */
[----:B------:R1:W-:Y:S01]  /*60bc0*/  @P3 STG.E.U16 desc[UR66][R12.64], R16 ;  /* 0x000000100c003986 */ /* 0x0003e2000c101542 */
[----:B------:R-:W-:Y:S02]  /*60bd0*/  ISETP.LT.AND P3, PT, R33, UR4, !P1 ;  /* 0x0000000421007c0c */ /* 0x000fe4000cf61270 */
[----:B------:R-:W-:Y:S01]  /*60be0*/  ISETP.LT.AND P1, PT, R58, UR4, !P1 ;  /* 0x000000043a007c0c */ /* 0x000fe2000cf21270 */
[----:B------:R-:W-:Y:S01]  /*60bf0*/  IMAD.WIDE R10, R14, 0x2, R6 ;  /* 0x000000020e0a7825 */ /* 0x000fe200078e0206 */
[----:B------:R-:W-:Y:S01]  /*60c00*/  PRMT R18, R28, 0x7632, R18 ;  /* 0x000076321c127816 */ /* 0x000fe20000000012 */
[----:B------:R3:W-:Y:S01]  /*60c10*/  @P5 STG.E.U16 desc[UR66][R8.64], R28 ;  /* 0x0000001c08005986 */ /* 0x0007e2000c101542 */
[----:B------:R-:W-:Y:S01]  /*60c20*/  PRMT R17, R24, 0x7632, R17 ;  /* 0x0000763218117816 */ /* 0x000fe20000000011 */
[C---:B-1----:R-:W-:Y:S02]  /*60c30*/  IMAD.WIDE R12, R14.reuse, 0x2, R4 ;  /* 0x000000020e0c7825 */ /* 0x042fe400078e0204 */
[----:B------:R-:W-:Y:S02]  /*60c40*/  @P4 STG.E.U16 desc[UR66][R10.64], R18 ;  /* 0x000000120a004986 */ /* 0x000fe4000c101542 */
[----:B0-----:R-:W-:-:S02]  /*60c50*/  VIADD R16, R14, UR5 ;  /* 0x000000050e107c36 */ /* 0x001fc40008000000 */
[----:B------:R0:W-:Y:S01]  /*60c60*/  @P3 STG.E.U16 desc[UR66][R12.64], R24 ;  /* 0x000000180c003986 */ /* 0x0001e2000c101542 */
[----:B------:R-:W-:Y:S01]  /*60c70*/  IMAD.WIDE R14, R14, 0x2, R2 ;  /* 0x000000020e0e7825 */ /* 0x000fe200078e0202 */
[----:B------:R-:W-:Y:S01]  /*60c80*/  ISETP.LT.AND P4, PT, R0, UR4, !P0 ;  /* 0x0000000400007c0c */ /* 0x000fe2000c781270 */
[----:B------:R-:W1:Y:S02]  /*60c90*/  LDCU UR5, c[0x0][0x3b8] ;  /* 0x00007700ff0577ac */ /* 0x000e640008000800 */
[----:B---3--:R-:W-:Y:S01]  /*60ca0*/  IMAD.WIDE R8, R16, 0x2, R56 ;  /* 0x0000000210087825 */ /* 0x008fe200078e0238 */
[----:B------:R3:W-:Y:S04]  /*60cb0*/  @P1 STG.E.U16 desc[UR66][R14.64], R17 ;  /* 0x000000110e001986 */ /* 0x0007e8000c101542 */
[----:B0-----:R-:W2:Y:S04]  /*60cc0*/  LDL.LU R24, [R1+0x5a8] ;  /* 0x0005a80001187983 */ /* 0x001ea80000300800 */
[----:B------:R0:W-:Y:S01]  /*60cd0*/  @P6 STG.E.U16 desc[UR66][R8.64], R25 ;  /* 0x0000001908006986 */ /* 0x0001e2000c101542 */
[----:B---3--:R-:W-:-:S02]  /*60ce0*/  PRMT R15, R25, 0x7632, R15 ;  /* 0x00007632190f7816 */ /* 0x008fc4000000000f */
[----:B------:R-:W-:Y:S01]  /*60cf0*/  ISETP.LT.AND P5, PT, R39, UR4, !P0 ;  /* 0x0000000427007c0c */ /* 0x000fe2000c7a1270 */
[----:B0-----:R-:W3:Y:S01]  /*60d00*/  LDL.LU R25, [R1+0x54c] ;  /* 0x00054c0001197983 */ /* 0x001ee20000300800 */
[----:B------:R-:W-:Y:S01]  /*60d10*/  ISETP.LT.AND P6, PT, R35, UR4, !P0 ;  /* 0x0000000423007c0c */ /* 0x000fe2000c7c1270 */
[----:B------:R-:W-:Y:S01]  /*60d20*/  IMAD.WIDE R8, R16, 0x2, R54 ;  /* 0x0000000210087825 */ /* 0x000fe200078e0236 */
[----:B------:R-:W-:-:S03]  /*60d30*/  ISETP.LT.AND P1, PT, R38, UR4, !P0 ;  /* 0x0000000426007c0c */ /* 0x000fc6000c721270 */
[C---:B------:R-:W-:Y:S01]  /*60d40*/  IMAD.WIDE R10, R16.reuse, 0x2, R52 ;  /* 0x00000002100a7825 */ /* 0x040fe200078e0234 */
[----:B------:R0:W-:Y:S03]  /*60d50*/  @P4 STG.E.U16 desc[UR66][R8.64], R15 ;  /* 0x0000000f08004986 */ /* 0x0001e6000c101542 */
[----:B------:R-:W-:-:S04]  /*60d60*/  IMAD.WIDE R12, R16, 0x2, R50 ;  /* 0x00000002100c7825 */ /* 0x000fc800078e0232 */
[----:B0-----:R-:W-:Y:S01]  /*60d70*/  IMAD.WIDE R8, R16, 0x2, R48 ;  /* 0x0000000210087825 */ /* 0x001fe200078e0230 */
[----:B----4-:R-:W-:Y:S01]  /*60d80*/  PRMT R14, R29, 0x7632, R14 ;  /* 0x000076321d0e7816 */ /* 0x010fe2000000000e */
[----:B------:R0:W-:Y:S04]  /*60d90*/  @P5 STG.E.U16 desc[UR66][R10.64], R29 ;  /* 0x0000001d0a005986 */ /* 0x0001e8000c101542 */
[----:B------:R-:W-:Y:S04]  /*60da0*/  @P6 STG.E.U16 desc[UR66][R12.64], R14 ;  /* 0x0000000e0c006986 */ /* 0x000fe8000c101542 */
[----:B0-----:R-:W4:Y:S04]  /*60db0*/  LDL.LU R29, [R1+0x56c] ;  /* 0x00056c00011d7983 */ /* 0x001f280000300800 */
[----:B--2---:R0:W-:Y:S01]  /*60dc0*/  @P1 STG.E.U16 desc[UR66][R8.64], R61 ;  /* 0x0000003d08001986 */ /* 0x0041e2000c101542 */
[----:B------:R-:W-:-:S03]  /*60dd0*/  PRMT R18, R61, 0x7632, R18 ;  /* 0x000076323d127816 */ /* 0x000fc60000000012 */
[----:B0-----:R-:W2:Y:S01]  /*60de0*/  LDL.LU R61, [R1+0x55c] ;  /* 0x00055c00013d7983 */ /* 0x001ea20000300800 */
[----:B------:R-:W-:Y:S02]  /*60df0*/  ISETP.LT.AND P4, PT, R34, UR4, !P0 ;  /* 0x0000000422007c0c */ /* 0x000fe4000c781270 */
[----:B------:R-:W-:Y:S01]  /*60e00*/  ISETP.LT.AND P5, PT, R33, UR4, !P0 ;  /* 0x0000000421007c0c */ /* 0x000fe2000c7a1270 */
[----:B------:R-:W-:Y:S01]  /*60e10*/  VIADD R17, R60, 0x5f ;  /* 0x0000005f3c117836 */ /* 0x000fe20000000000 */
[----:B------:R-:W-:Y:S01]  /*60e20*/  ISETP.LT.AND P0, PT, R58, UR4, !P0 ;  /* 0x000000043a007c0c */ /* 0x000fe2000c701270 */
[C---:B------:R-:W-:Y:S01]  /*60e30*/  IMAD.WIDE R10, R16.reuse, 0x2, R6 ;  /* 0x00000002100a7825 */ /* 0x040fe200078e0206 */
[----:B------:R-:W-:Y:S01]  /*60e40*/  ISETP.LT.AND P6, PT, R59, UR4, !P2 ;  /* 0x000000043b007c0c */ /* 0x000fe2000d7c1270 */
[----:B------:R-:W2:Y:S01]  /*60e50*/  LDL.LU R28, [R1+0x59c] ;  /* 0x00059c00011c7983 */ /* 0x000ea20000300800 */
[----:B------:R-:W-:Y:S01]  /*60e60*/  ISETP.GE.AND P3, PT, R17, UR43, PT ;  /* 0x0000002b11007c0c */ /* 0x000fe2000bf66270 */
[----:B------:R-:W-:-:S04]  /*60e70*/  IMAD.WIDE R8, R16, 0x2, R4 ;  /* 0x0000000210087825 */ /* 0x000fc800078e0204 */
[C---:B-1----:R-:W-:Y:S01]  /*60e80*/  VIADD R17, R16.reuse, UR5 ;  /* 0x0000000510117c36 */ /* 0x042fe20008000000 */
[----:B------:R-:W-:Y:S01]  /*60e90*/  @P4 STG.E.U16 desc[UR66][R10.64], R18 ;  /* 0x000000120a004986 */ /* 0x000fe2000c101542 */
[----:B------:R-:W-:Y:S01]  /*60ea0*/  IMAD.WIDE R12, R16, 0x2, R2 ;  /* 0x00000002100c7825 */ /* 0x000fe200078e0202 */
[----:B------:R-:W-:Y:S01]  /*60eb0*/  ISETP.LT.AND P1, PT, R0, UR4, !P2 ;  /* 0x0000000400007c0c */ /* 0x000fe2000d721270 */
[----:B------:R-:W0:Y:S02]  /*60ec0*/  LDCU UR5, c[0x0][0x3b8] ;  /* 0x00007700ff0577ac */ /* 0x000e240008000800 */
[----:B------:R-:W-:Y:S01]  /*60ed0*/  IMAD.WIDE R14, R17, 0x2, R56 ;  /* 0x00000002110e7825 */ /* 0x000fe200078e0238 */
[----:B------:R-:W-:Y:S02]  /*60ee0*/  ISETP.LT.AND P4, PT, R39, UR4, !P2 ;  /* 0x0000000427007c0c */ /* 0x000fe4000d781270 */
[----:B------:R-:W-:Y:S01]  /*60ef0*/  PRMT R16, R24, 0x7632, R16 ;  /* 0x0000763218107816 */ /* 0x000fe20000000010 */
[----:B------:R1:W-:Y:S04]  /*60f00*/  @P5 STG.E.U16 desc[UR66][R8.64], R24 ;  /* 0x0000001808005986 */ /* 0x0003e8000c101542 */
[----:B------:R-:W-:Y:S04]  /*60f10*/  @P0 STG.E.U16 desc[UR66][R12.64], R16 ;  /* 0x000000100c000986 */ /* 0x000fe8000c101542 */
[----:B-1----:R-:W2:Y:S01]  /*60f20*/  LDL.LU R24, [R1+0x58c] ;  /* 0x00058c0001187983 */ /* 0x002ea20000300800 */
[----:B---3--:R-:W-:-:S03]  /*60f30*/  PRMT R10, R25, 0x7632, R10 ;  /* 0x00007632190a7816 */ /* 0x008fc6000000000a */
[----:B------:R1:W-:Y:S01]  /*60f40*/  @P6 STG.E.U16 desc[UR66][R14.64], R25 ;  /* 0x000000190e006986 */ /* 0x0003e2000c101542 */
[----:B------:R-:W-:Y:S01]  /*60f50*/  ISETP.LT.AND P5, PT, R35, UR4, !P2 ;  /* 0x0000000423007c0c */ /* 0x000fe2000d7a1270 */
[C---:B------:R-:W-:Y:S01]  /*60f60*/  IMAD.WIDE R8, R17.reuse, 0x2, R54 ;  /* 0x0000000211087825 */ /* 0x040fe200078e0236 */
[----:B------:R-:W-:Y:S01]  /*60f70*/  ISETP.LT.AND P6, PT, R38, UR4, !P2 ;  /* 0x0000000426007c0c */ /* 0x000fe2000d7c1270 */
[----:B-1----:R-:W3:Y:S02]  /*60f80*/  LDL.LU R25, [R1+0x57c] ;  /* 0x00057c0001197983 */ /* 0x002ee40000300800 */
[----:B------:R-:W-:Y:S02]  /*60f90*/  VIADD R11, R60, 0x60 ;  /* 0x000000603c0b7836 */ /* 0x000fe40000000000 */
[----:B------:R-:W-:Y:S01]  /*60fa0*/  IMAD.WIDE R12, R17, 0x2, R52 ;  /* 0x00000002110c7825 */ /* 0x000fe200078e0234 */
[----:B------:R1:W-:Y:S02]  /*60fb0*/  @P1 STG.E.U16 desc[UR66][R8.64], R10 ;  /* 0x0000000a08001986 */ /* 0x0003e4000c101542 */
[----:B------:R-:W-:Y:S01]  /*60fc0*/  ISETP.GE.AND P1, PT, R11, UR41, PT ;  /* 0x000000290b007c0c */ /* 0x000fe2000bf26270 */
[----:B-1----:R-:W-:-:S04]  /*60fd0*/  IMAD.WIDE R8, R17, 0x2, R50 ;  /* 0x0000000211087825 */ /* 0x002fc800078e0232 */
[----:B------:R-:W-:Y:S01]  /*60fe0*/  IMAD.WIDE R10, R17, 0x2, R48 ;  /* 0x00000002110a7825 */ /* 0x000fe200078e0230 */
[----:B----4-:R-:W-:Y:S01]  /*60ff0*/  PRMT R14, R29, 0x7632, R14 ;  /* 0x000076321d0e7816 */ /* 0x010fe2000000000e */
[----:B------:R1:W-:Y:S04]  /*61000*/  @P4 STG.E.U16 desc[UR66][R12.64], R29 ;  /* 0x0000001d0c004986 */ /* 0x0003e8000c101542 */
        /* <DEDUP_REMOVED lines=8> */
[----:B------:R-:W-:Y:S02]  /*61090*/  ISETP.LT.AND P2, PT, R58, UR4, !P2 ;  /* 0x000000043a007c0c */ /* 0x000fe4000d741270 */
[----:B------:R-:W-:Y:S01]  /*610a0*/  ISETP.LT.AND P5, PT, R59, UR4, !P3 ;  /* 0x000000043b007c0c */ /* 0x000fe2000dfa1270 */
[C---:B0-----:R-:W-:Y:S01]  /*610b0*/  VIADD R16, R17.reuse, UR5 ;  /* 0x0000000511107c36 */ /* 0x041fe20008000000 */
[----:B------:R-:W-:Y:S01]  /*610c0*/  ISETP.LT.AND P6, PT, R0, UR4, !P3 ;  /* 0x0000000400007c0c */ /* 0x000fe2000dfc1270 */
[----:B------:R-:W-:Y:S01]  /*610d0*/  IMAD.WIDE R8, R17, 0x2, R4 ;  /* 0x0000000211087825 */ /* 0x000fe200078e0204 */
[----:B------:R-:W-:Y:S01]  /*610e0*/  PRMT R18, R28, 0x7632, R18 ;  /* 0x000076321c127816 */ /* 0x000fe20000000012 */
[----:B------:R-:W0:Y:S02]  /*610f0*/  LDCU UR5, c[0x0][0x3b8] ;  /* 0x00007700ff0577ac */ /* 0x000e240008000800 */
[----:B------:R1:W-:Y:S01]  /*61100*/  @P0 STG.E.U16 desc[UR66][R12.64], R15 ;  /* 0x0000000f0c000986 */ /* 0x0003e2000c101542 */
[----:B------:R-:W-:Y:S01]  /*61110*/  ISETP.LT.AND P0, PT, R39, UR4, !P3 ;  /* 0x0000000427007c0c */ /* 0x000fe2000df01270 */
[----:B------:R-:W-:-:S02]  /*61120*/  IMAD.WIDE R10, R17, 0x2, R2 ;  /* 0x00000002110a7825 */ /* 0x000fc400078e0202 */
[----:B------:R0:W-:Y:S04]  /*61130*/  @P4 STG.E.U16 desc[UR66][R8.64], R28 ;  /* 0x0000001c08004986 */ /* 0x0001e8000c101542 */
[----:B------:R-:W-:Y:S01]  /*61140*/  @P2 STG.E.U16 desc[UR66][R10.64], R18 ;  /* 0x000000120a002986 */ /* 0x000fe2000c101542 */
[----:B-1----:R-:W-:-:S04]  /*61150*/  IMAD.WIDE R12, R16, 0x2, R56 ;  /* 0x00000002100c7825 */ /* 0x002fc800078e0238 */
[----:B------:R-:W-:Y:S01]  /*61160*/  IMAD.WIDE R14, R16, 0x2, R54 ;  /* 0x00000002100e7825 */ /* 0x000fe200078e0236 */
[----:B------:R-:W-:Y:S01]  /*61170*/  PRMT R17, R24, 0x7632, R17 ;  /* 0x0000763218117816 */ /* 0x000fe20000000011 */
[----:B------:R1:W-:Y:S02]  /*61180*/  @P5 STG.E.U16 desc[UR66][R12.64], R24 ;  /* 0x000000180c005986 */ /* 0x0003e4000c101542 */
[----:B0-----:R-:W-:Y:S02]  /*61190*/  IMAD.WIDE R8, R16, 0x2, R52 ;  /* 0x0000000210087825 */ /* 0x001fe400078e0234 */
[----:B------:R3:W-:Y:S01]  /*611a0*/  @P6 STG.E.U16 desc[UR66][R14.64], R17 ;  /* 0x000000110e006986 */ /* 0x0007e2000c101542 */
[----:B------:R-:W-:-:S03]  /*611b0*/  ISETP.LT.AND P2, PT, R35, UR4, !P3 ;  /* 0x0000000423007c0c */ /* 0x000fc6000df41270 */
[----:B-1----:R-:W2:Y:S01]  /*611c0*/  LDL.LU R24, [R1+0x5e0] ;  /* 0x0005e00001187983 */ /* 0x002ea20000300800 */
[----:B---3--:R-:W-:-:S03]  /*611d0*/  PRMT R14, R25, 0x7632, R14 ;  /* 0x00007632190e7816 */ /* 0x008fc6000000000e */
[----:B------:R0:W-:Y:S01]  /*611e0*/  @P0 STG.E.U16 desc[UR66][R8.64], R25 ;  /* 0x0000001908000986 */ /* 0x0001e2000c101542 */
[----:B------:R-:W-:Y:S02]  /*611f0*/  ISETP.LT.AND P4, PT, R38, UR4, !P3 ;  /* 0x0000000426007c0c */ /* 0x000fe4000df81270 */
[----:B------:R-:W-:Y:S01]  /*61200*/  ISETP.LT.AND P5, PT, R34, UR4, !P3 ;  /* 0x0000000422007c0c */ /* 0x000fe2000dfa1270 */
[----:B0-----:R-:W3:Y:S01]  /*61210*/  LDL.LU R25, [R1+0x5d0] ;  /* 0x0005d00001197983 */ /* 0x001ee20000300800 */
[----:B------:R-:W-:Y:S01]  /*61220*/  ISETP.LT.AND P6, PT, R33, UR4, !P3 ;  /* 0x0000000421007c0c */ /* 0x000fe2000dfc1270 */
[----:B------:R-:W-:Y:S02]  /*61230*/  VIADD R8, R60, 0x61 ;  /* 0x000000613c087836 */ /* 0x000fe40000000000 */
[C---:B------:R-:W-:Y:S01]  /*61240*/  IMAD.WIDE R12, R16.reuse, 0x2, R50 ;  /* 0x00000002100c7825 */ /* 0x040fe200078e0232 */
[----:B------:R-:W3:Y:S03]  /*61250*/  LDL.LU R28, [R1+0x5f0] ;  /* 0x0005f000011c7983 */ /* 0x000ee60000300800 */
[----:B------:R-:W-:Y:S01]  /*61260*/  IMAD.WIDE R10, R16, 0x2, R48 ;  /* 0x00000002100a7825 */ /* 0x000fe200078e0230 */
[----:B------:R-:W-:Y:S01]  /*61270*/  ISETP.GE.AND P0, PT, R8, UR39, PT ;  /* 0x0000002708007c0c */ /* 0x000fe2000bf06270 */
[----:B------:R0:W-:Y:S02]  /*61280*/  @P2 STG.E.U16 desc[UR66][R12.64], R14 ;  /* 0x0000000e0c002986 */ /* 0x0001e4000c101542 */
[----:B------:R-:W-:-:S04]  /*61290*/  IMAD.WIDE R8, R16, 0x2, R6 ;  /* 0x0000000210087825 */ /* 0x000fc800078e0206 */
[----:B0-----:R-:W-:Y:S01]  /*612a0*/  IMAD.WIDE R12, R16, 0x2, R4 ;  /* 0x00000002100c7825 */ /* 0x001fe200078e0204 */
        /* <DEDUP_REMOVED lines=9> */
[----:B------:R-:W-:Y:S01]  /*61340*/  IMAD.WIDE R8, R16, 0x2, R2 ;  /* 0x0000000210087825 */ /* 0x000fe200078e0202 */
[----:B------:R-:W-:Y:S02]  /*61350*/  ISETP.LT.AND P4, PT, R0, UR4, !P1 ;  /* 0x0000000400007c0c */ /* 0x000fe4000cf81270 */
[----:B------:R-:W-:Y:S01]  /*61360*/  ISETP.LT.AND P5, PT, R39, UR4, !P1 ;  /* 0x0000000427007c0c */ /* 0x000fe2000cfa1270 */
[----:B------:R-:W-:-:S02]  /*61370*/  VIADD R17, R16, UR5 ;  /* 0x0000000510117c36 */ /* 0x000fc40008000000 */
[----:B------:R-:W-:Y:S01]  /*61380*/  VIADD R11, R60, 0x62 ;  /* 0x000000623c0b7836 */ /* 0x000fe20000000000 */
[----:B------:R-:W-:Y:S01]  /*61390*/  ISETP.LT.AND P6, PT, R35, UR4, !P1 ;  /* 0x0000000423007c0c */ /* 0x000fe2000cfc1270 */
[----:B------:R-:W0:Y:S02]  /*613a0*/  LDCU UR5, c[0x0][0x3b8] ;  /* 0x00007700ff0577ac */ /* 0x000e240008000800 */
[----:B------:R1:W-:Y:S01]  /*613b0*/  @P2 STG.E.U16 desc[UR66][R8.64], R10 ;  /* 0x0000000a08002986 */ /* 0x0003e2000c101542 */
[----:B------:R-:W-:Y:S01]  /*613c0*/  ISETP.GE.AND P2, PT, R11, UR37, PT ;  /* 0x000000250b007c0c */ /* 0x000fe2000bf46270 */
[----:B------:R-:W-:-:S04]  /*613d0*/  IMAD.WIDE R12, R17, 0x2, R52 ;  /* 0x00000002110c7825 */ /* 0x000fc800078e0234 */
[----:B-1----:R-:W-:-:S04]  /*613e0*/  IMAD.WIDE R8, R17, 0x2, R56 ;  /* 0x0000000211087825 */ /* 0x002fc800078e0238 */
[C---:B------:R-:W-:Y:S01]  /*613f0*/  IMAD.WIDE R10, R17.reuse, 0x2, R54 ;  /* 0x00000002110a7825 */ /* 0x040fe200078e0236 */
[----:B------:R-:W-:Y:S01]  /*61400*/  PRMT R16, R24, 0x7632, R16 ;  /* 0x0000763218107816 */ /* 0x000fe20000000010 */
[----:B------:R1:W-:Y:S01]  /*61410*/  @P3 STG.E.U16 desc[UR66][R8.64], R24 ;  /* 0x0000001808003986 */ /* 0x0003e2000c101542 */
[----:B------:R-:W-:Y:S01]  /*61420*/  ISETP.LT.AND P3, PT, R38, UR4, !P1 ;  /* 0x0000000426007c0c */ /* 0x000fe2000cf61270 */
[----:B------:R-:W-:Y:S02]  /*61430*/  IMAD.WIDE R14, R17, 0x2, R50 ;  /* 0x00000002110e7825 */ /* 0x000fe400078e0232 */
[----:B------:R-:W-:Y:S01]  /*61440*/  @P4 STG.E.U16 desc[UR66][R10.64], R16 ;  /* 0x000000100a004986 */ /* 0x000fe2000c101542 */
[----:B------:R-:W-:-:S03]  /*61450*/  ISETP.LT.AND P4, PT, R33, UR4, !P1 ;  /* 0x0000000421007c0c */ /* 0x000fc6000cf81270 */
[----:B-1----:R-:W2:Y:S01]  /*61460*/  LDL.LU R24, [R1+0x620] ;  /* 0x0006200001187983 */ /* 0x002ea20000300800 */
[----:B---3--:R-:W-:-:S03]  /*61470*/  PRMT R18, R25, 0x7632, R18 ;  /* 0x0000763219127816 */ /* 0x008fc60000000012 */
[----:B------:R1:W-:Y:S01]  /*61480*/  @P5 STG.E.U16 desc[UR66][R12.64], R25 ;  /* 0x000000190c005986 */ /* 0x0003e2000c101542 */
[----:B------:R-:W-:-:S03]  /*61490*/  ISETP.LT.AND P5, PT, R34, UR4, !P1 ;  /* 0x0000000422007c0c */ /* 0x000fc6000cfa1270 */
[----:B------:R3:W-:Y:S01]  /*614a0*/  @P6 STG.E.U16 desc[UR66][R14.64], R18 ;  /* 0x000000120e006986 */ /* 0x0007e2000c101542 */
[----:B------:R-:W-:Y:S02]  /*614b0*/  ISETP.LT.AND P1, PT, R58, UR4, !P1 ;  /* 0x000000043a007c0c */ /* 0x000fe4000cf21270 */
[----:B------:R-:W-:Y:S01]  /*614c0*/  ISETP.LT.AND P6, PT, R59, UR4, !P0 ;  /* 0x000000043b007c0c */ /* 0x000fe2000c7c1270 */
[----:B-1----:R-:W2:Y:S01]  /*614d0*/  LDL.LU R25, [R1+0x5c0] ;  /* 0x0005c00001197983 */ /* 0x002ea20000300800 */
[----:B---3--:R-:W-:Y:S01]  /*614e0*/  IMAD.WIDE R14, R17, 0x2, R48 ;  /* 0x00000002110e7825 */ /* 0x008fe200078e0230 */
[----:B------:R-:W-:-:S03]  /*614f0*/  PRMT R18, R28, 0x7632, R18 ;  /* 0x000076321c127816 */ /* 0x000fc60000000012 */
[C---:B------:R-:W-:Y:S01]  /*61500*/  IMAD.WIDE R12, R17.reuse, 0x2, R6 ;  /* 0x00000002110c7825 */ /* 0x040fe200078e0206 */
[----:B------:R1:W-:Y:S03]  /*61510*/  @P3 STG.E.U16 desc[UR66][R14.64], R28 ;  /* 0x0000001c0e003986 */ /* 0x0003e6000c101542 */
[C---:B------:R-:W-:Y:S01]  /*61520*/  IMAD.WIDE R10, R17.reuse, 0x2, R4 ;  /* 0x00000002110a7825 */ /* 0x040fe200078e0204 */
[----:B------:R-:W-:Y:S03]  /*61530*/  @P5 STG.E.U16 desc[UR66][R12.64], R18 ;  /* 0x000000120c005986 */ /* 0x000fe6000c101542 */
[C---:B0-----:R-:W-:Y:S01]  /*61540*/  VIADD R16, R17.reuse, UR5 ;  /* 0x0000000511107c36 */ /* 0x041fe20008000000 */
[----:B-1----:R-:W3:Y:S01]  /*61550*/  LDL.LU R28, [R1+0x630] ;  /* 0x00063000011c7983 */ /* 0x002ee20000300800 */
[----:B------:R-:W-:Y:S01]  /*61560*/  IMAD.WIDE R8, R17, 0x2, R2 ;  /* 0x0000000211087825 */ /* 0x000fe200078e0202 */
[----:B------:R-:W-:Y:S01]  /*61570*/  ISETP.LT.AND P5, PT, R35, UR4, !P0 ;  /* 0x0000000423007c0c */ /* 0x000fe2000c7a1270 */
[----:B------:R-:W0:Y:S02]  /*61580*/  LDCU UR5, c[0x0][0x3b8] ;  /* 0x00007700ff0577ac */ /* 0x000e240008000800 */
[----:B------:R-:W-:Y:S01]  /*61590*/  IMAD.WIDE R14, R16, 0x2, R56 ;  /* 0x00000002100e7825 */ /* 0x000fe200078e0238 */
[----:B----4-:R-:W-:Y:S01]  /*615a0*/  PRMT R17, R29, 0x7632, R17 ;  /* 0x000076321d117816 */ /* 0x010fe20000000011 */
[----:B------:R1:W-:Y:S04]  /*615b0*/  @P4 STG.E.U16 desc[UR66][R10.64], R29 ;  /* 0x0000001d0a004986 */ /* 0x0003e8000c101542 */
[----:B------:R4:W-:Y:S04]  /*615c0*/  @P1 STG.E.U16 desc[UR66][R8.64], R17 ;  /* 0x0000001108001986 */ /* 0x0009e8000c101542 */
[----:B-1----:R-:W3:Y:S04]  /*615d0*/  LDL.LU R29, [R1+0x5e4] ;  /* 0x0005e400011d7983 */ /* 0x002ee80000300800 */
[----:B--2---:R1:W-:Y:S01]  /*615e0*/  @P6 STG.E.U16 desc[UR66][R14.64], R61 ;  /* 0x0000003d0e006986 */ /* 0x0043e2000c101542 */
[----:B----4-:R-:W-:-:S03]  /*615f0*/  PRMT R17, R61, 0x7632, R17 ;  /* 0x000076323d117816 */ /* 0x010fc60000000011 */
[----:B-1----:R-:W2:Y:S01]  /*61600*/  LDL.LU R61, [R1+0x5d4] ;  /* 0x0005d400013d7983 */ /* 0x002ea20000300800 */
[----:B------:R-:W-:Y:S02]  /*61610*/  ISETP.LT.AND P1, PT, R0, UR4, !P0 ;  /* 0x0000000400007c0c */ /* 0x000fe4000c721270 */
[----:B------:R-:W-:Y:S01]  /*61620*/  ISETP.LT.AND P4, PT, R39, UR4, !P0 ;  /* 0x0000000427007c0c */ /* 0x000fe2000c781270 */
[----:B------:R-:W-:Y:S01]  /*61630*/  IMAD.WIDE R8, R16, 0x2, R54 ;  /* 0x0000000210087825 */ /* 0x000fe200078e0236 */
[----:B------:R-:W-:-:S03]  /*61640*/  ISETP.LT.AND P6, PT, R38, UR4, !P0 ;  /* 0x0000000426007c0c */ /* 0x000fc6000c7c1270 */
[----:B------:R-:W-:Y:S01]  /*61650*/  IMAD.WIDE R10, R16, 0x2, R52 ;  /* 0x00000002100a7825 */ /* 0x000fe200078e0234 */
[----:B------:R-:W-:-:S03]  /*61660*/  ISETP.LT.AND P3, PT, R34, UR4, !P0 ;  /* 0x0000000422007c0c */ /* 0x000fc6000c761270 */
[C---:B------:R-:W-:Y:S02]  /*61670*/  IMAD.WIDE R12, R16.reuse, 0x2, R50 ;  /* 0x00000002100c7825 */ /* 0x040fe400078e0232 */
[----:B------:R1:W-:Y:S02]  /*61680*/  @P1 STG.E.U16 desc[UR66][R8.64], R17 ;  /* 0x0000001108001986 */ /* 0x0003e4000c101542 */
[----:B------:R-:W-:-:S04]  /*61690*/  IMAD.WIDE R14, R16, 0x2, R48 ;  /* 0x00000002100e7825 */ /* 0x000fc800078e0230 */
[----:B-1----:R-:W-:Y:S01]  /*616a0*/  IMAD.WIDE R8, R16, 0x2, R6 ;  /* 0x0000000210087825 */ /* 0x002fe200078e0206 */
[----:B------:R-:W-:Y:S01]  /*616b0*/  PRMT R19, R24, 0x7632, R19 ;  /* 0x0000763218137816 */ /* 0x000fe20000000013 */
[----:B------:R1:W-:Y:S01]  /*616c0*/  @P4 STG.E.U16 desc[UR66][R10.64], R24 ;  /* 0x000000180a004986 */ /* 0x0003e2000c101542 */
[----:B------:R-:W-:Y:S02]  /*616d0*/  ISETP.LT.AND P4, PT, R33, UR4, !P0 ;  /* 0x0000000421007c0c */ /* 0x000fe4000c781270 */
[----:B------:R-:W-:Y:S01]  /*616e0*/  ISETP.LT.AND P0, PT, R58, UR4, !P0 ;  /* 0x000000043a007c0c */ /* 0x000fe2000c701270 */
[----:B------:R-:W-:Y:S01]  /*616f0*/  @P5 STG.E.U16 desc[UR66][R12.64], R19 ;  /* 0x000000130c005986 */ /* 0x000fe2000c101542 */
[----:B------:R-:W-:-:S03]  /*61700*/  ISETP.LT.AND P5, PT, R59, UR4, !P2 ;  /* 0x000000043b007c0c */ /* 0x000fc6000d7a1270 */
[----:B-1----:R-:W4:Y:S04]  /*61710*/  LDL.LU R24, [R1+0x5f4] ;  /* 0x0005f40001187983 */ /* 0x002f280000300800 */
[----:B------:R1:W-:Y:S01]  /*61720*/  @P6 STG.E.U16 desc[UR66][R14.64], R25 ;  /* 0x000000190e006986 */ /* 0x0003e2000c101542 */
[----:B------:R-:W-:Y:S01]  /*61730*/  PRMT R10, R25, 0x7632, R10 ;  /* 0x00007632190a7816 */ /* 0x000fe2000000000a */
[----:B0-----:R-:W-:Y:S01]  /*61740*/  VIADD R17, R16, UR5 ;  /* 0x0000000510117c36 */ /* 0x001fe20008000000 */
[----:B------:R-:W-:Y:S01]  /*61750*/  ISETP.LT.AND P6, PT, R0, UR4, !P2 ;  /* 0x0000000400007c0c */ /* 0x000fe2000d7c1270 */
[----:B------:R-:W-:Y:S01]  /*61760*/  VIADD R18, R60, 0x63 ;  /* 0x000000633c127836 */ /* 0x000fe20000000000 */
[----:B------:R-:W0:Y:S01]  /*61770*/  LDCU UR5, c[0x0][0x3b8] ;  /* 0x00007700ff0577ac */ /* 0x000e220008000800 */
[----:B------:R3:W-:Y:S01]  /*61780*/  @P3 STG.E.U16 desc[UR66][R8.64], R10 ;  /* 0x0000000a08003986 */ /* 0x0007e2000c101542 */
[----:B------:R-:W-:-:S03]  /*61790*/  ISETP.LT.AND P3, PT, R39, UR4, !P2 ;  /* 0x0000000427007c0c */ /* 0x000fc6000d761270 */
[----:B-1----:R-:W4:Y:S01]  /*617a0*/  LDL.LU R25, [R1+0x614] ;  /* 0x0006140001197983 */ /* 0x002f220000300800 */
[----:B------:R-:W-:-:S04]  /*617b0*/  IMAD.WIDE R14, R16, 0x2, R2 ;  /* 0x00000002100e7825 */ /* 0x000fc800078e0202 */
[----:B---3--:R-:W-:Y:S01]  /*617c0*/  IMAD.WIDE R8, R16, 0x2, R4 ;  /* 0x0000000210087825 */ /* 0x008fe200078e0204 */
[----:B------:R-:W-:-:S03]  /*617d0*/  PRMT R16, R28, 0x7632, R16 ;  /* 0x000076321c107816 */ /* 0x000fc60000000010 */
[C---:B------:R-:W-:Y:S01]  /*617e0*/  IMAD.WIDE R12, R17.reuse, 0x2, R56 ;  /* 0x00000002110c7825 */ /* 0x040fe200078e0238 */
[----:B------:R1:W-:Y:S01]  /*617f0*/  @P4 STG.E.U16 desc[UR66][R8.64], R28 ;  /* 0x0000001c08004986 */ /* 0x0003e2000c101542 */
[----:B------:R-:W-:Y:S02]  /*61800*/  ISETP.GE.AND P1, PT, R18, UR35, PT ;  /* 0x0000002312007c0c */ /* 0x000fe4000bf26270 */
[C---:B------:R-:W-:Y:S01]  /*61810*/  IMAD.WIDE R10, R17.reuse, 0x2, R54 ;  /* 0x00000002110a7825 */ /* 0x040fe200078e0236 */
[----:B------:R-:W-:Y:S03]  /*61820*/  @P0 STG.E.U16 desc[UR66][R14.64], R16 ;  /* 0x000000100e000986 */ /* 0x000fe6000c101542 */
[----:B-1----:R-:W-:Y:S01]  /*61830*/  IMAD.WIDE R8, R17, 0x2, R52 ;  /* 0x0000000211087825 */ /* 0x002fe200078e0234 */
[----:B------:R-:W-:Y:S01]  /*61840*/  PRMT R18, R29, 0x7632, R18 ;  /* 0x000076321d127816 */ /* 0x000fe20000000012 */
[----:B------:R1:W-:Y:S04]  /*61850*/  @P5 STG.E.U16 desc[UR66][R12.64], R29 ;  /* 0x0000001d0c005986 */ /* 0x0003e8000c101542 */
[----:B------:R-:W-:Y:S04]  /*61860*/  @P6 STG.E.U16 desc[UR66][R10.64], R18 ;  /* 0x000000120a006986 */ /* 0x000fe8000c101542 */
[----:B-1----:R-:W3:Y:S04]  /*61870*/  LDL.LU R29, [R1+0x604] ;  /* 0x00060400011d7983 */ /* 0x002ee80000300800 */
[----:B--2---:R1:W-:Y:S01]  /*61880*/  @P3 STG.E.U16 desc[UR66][R8.64], R61 ;  /* 0x0000003d08003986 */ /* 0x0043e2000c101542 */
[----:B------:R-:W-:-:S03]  /*61890*/  PRMT R15, R61, 0x7632, R15 ;  /* 0x000076323d0f7816 */ /* 0x000fc6000000000f */
[----:B-1----:R-:W2:Y:S01]  /*618a0*/  LDL.LU R61, [R1+0x624] ;  /* 0x00062400013d7983 */ /* 0x002ea20000300800 */
[----:B------:R-:W-:Y:S02]  /*618b0*/  ISETP.LT.AND P4, PT, R35, UR4, !P2 ;  /* 0x0000000423007c0c */ /* 0x000fe4000d781270 */
[----:B------:R-:W-:Y:S02]  /*618c0*/  ISETP.LT.AND P5, PT, R38, UR4, !P2 ;  /* 0x0000000426007c0c */ /* 0x000fe4000d7a1270 */
[----:B------:R-:W-:Y:S02]  /*618d0*/  ISETP.LT.AND P6, PT, R34, UR4, !P2 ;  /* 0x0000000422007c0c */ /* 0x000fe4000d7c1270 */
[----:B------:R-:W-:Y:S01]  /*618e0*/  ISETP.LT.AND P3, PT, R33, UR4, !P2 ;  /* 0x0000000421007c0c */ /* 0x000fe2000d761270 */
[----:B------:R-:W-:-:S04]  /*618f0*/  IMAD.WIDE R10, R17, 0x2, R50 ;  /* 0x00000002110a7825 */ /* 0x000fc800078e0232 */
[C---:B------:R-:W-:Y:S02]  /*61900*/  IMAD.WIDE R12, R17.reuse, 0x2, R48 ;  /* 0x00000002110c7825 */ /* 0x040fe400078e0230 */
[----:B------:R1:W-:Y:S02]  /*61910*/  @P4 STG.E.U16 desc[UR66][R10.64], R15 ;  /* 0x0000000f0a004986 */ /* 0x0003e4000c101542 */
[----:B------:R-:W-:Y:S01]  /*61920*/  IMAD.WIDE R8, R17, 0x2, R6 ;  /* 0x0000000211087825 */ /* 0x000fe200078e0206 */
[----:B------:R-:W-:Y:S02]  /*61930*/  ISETP.LT.AND P2, PT, R58, UR4, !P2 ;  /* 0x000000043a007c0c */ /* 0x000fe4000d741270 */
[----:B------:R-:W-:Y:S01]  /*61940*/  ISETP.LT.AND P4, PT, R59, UR4, !P1 ;  /* 0x000000043b007c0c */ /* 0x000fe2000cf81270 */
[----:B-1----:R-:W-:Y:S01]  /*61950*/  IMAD.WIDE R10, R17, 0x2, R4 ;  /* 0x00000002110a7825 */ /* 0x002fe200078e0204 */
[----:B----4-:R-:W-:Y:S01]  /*61960*/  PRMT R14, R24, 0x7632, R14 ;  /* 0x00007632180e7816 */ /* 0x010fe2000000000e */
[----:B------:R1:W-:Y:S04]  /*61970*/  @P5 STG.E.U16 desc[UR66][R12.64], R24 ;  /* 0x000000180c005986 */ /* 0x0003e8000c101542 */
[----:B------:R4:W-:Y:S01]  /*61980*/  @P6 STG.E.U16 desc[UR66][R8.64], R14 ;  /* 0x0000000e08006986 */ /* 0x0009e2000c101542 */
[----:B------:R-:W-:-:S03]  /*61990*/  ISETP.LT.AND P5, PT, R39, UR4, !P1 ;  /* 0x0000000427007c0c */ /* 0x000fc6000cfa1270 */
[----:B-1----:R-:W2:Y:S01]  /*619a0*/  LDL.LU R24, [R1+0x5c4] ;  /* 0x0005c40001187983 */ /* 0x002ea20000300800 */
[----:B----4-:R-:W-:-:S03]  /*619b0*/  PRMT R9, R25, 0x7632, R9 ;  /* 0x0000763219097816 */ /* 0x010fc60000000009 */
[----:B------:R1:W-:Y:S01]  /*619c0*/  @P3 STG.E.U16 desc[UR66][R10.64], R25 ;  /* 0x000000190a003986 */ /* 0x0003e2000c101542 */
[C---:B0-----:R-:W-:Y:S01]  /*619d0*/  VIADD R8, R17.reuse, UR5 ;  /* 0x0000000511087c36 */ /* 0x041fe20008000000 */
[----:B------:R-:W-:Y:S01]  /*619e0*/  ISETP.LT.AND P3, PT, R0, UR4, !P1 ;  /* 0x0000000400007c0c */ /* 0x000fe2000cf61270 */
[----:B------:R-:W-:Y:S02]  /*619f0*/  VIADD R16, R60, 0x64 ;  /* 0x000000643c107836 */ /* 0x000fe40000000000 */
[----:B------:R-:W-:Y:S01]  /*61a00*/  IMAD.WIDE R12, R17, 0x2, R2 ;  /* 0x00000002110c7825 */ /* 0x000fe200078e0202 */
[----:B------:R-:W-:Y:S01]  /*61a10*/  ISETP.LT.AND P6, PT, R35, UR4, !P1 ;  /* 0x0000000423007c0c */ /* 0x000fe2000cfc1270 */
[----:B------:R-:W0:Y:S01]  /*61a20*/  LDCU UR5, c[0x0][0x3b8] ;  /* 0x00007700ff0577ac */ /* 0x000e220008000800 */
[----:B-1----:R-:W4:Y:S01]  /*61a30*/  LDL.LU R25, [R1+0x634] ;  /* 0x0006340001197983 */ /* 0x002f220000300800 */
[----:B------:R-:W-:Y:S01]  /*61a40*/  IMAD.WIDE R10, R8, 0x2, R56 ;  /* 0x00000002080a7825 */ /* 0x000fe200078e0238 */
[----:B------:R-:W-:-:S02]  /*61a50*/  ISETP.GE.AND P0, PT, R16, UR33, PT ;  /* 0x0000002110007c0c */ /* 0x000fc4000bf06270 */
[----:B------:R1:W-:Y:S01]  /*61a60*/  @P2 STG.E.U16 desc[UR66][R12.64], R9 ;  /* 0x000000090c002986 */ /* 0x0003e2000c101542 */
[----:B------:R-:W-:-:S04]  /*61a70*/  IMAD.WIDE R14, R8, 0x2, R52 ;  /* 0x00000002080e7825 */ /* 0x000fc800078e0234 */
[----:B-1----:R-:W-:Y:S02]  /*61a80*/  VIADD R9, R60, 0x65 ;  /* 0x000000653c097836 */ /* 0x002fe40000000000 */
[----:B------:R-:W-:Y:S01]  /*61a90*/  IMAD.WIDE R12, R8, 0x2, R54 ;  /* 0x00000002080c7825 */ /* 0x000fe200078e0236 */
[----:B---3--:R-:W-:Y:S01]  /*61aa0*/  PRMT R16, R29, 0x7632, R16 ;  /* 0x000076321d107816 */ /* 0x008fe20000000010 */
[----:B------:R1:W-:Y:S01]  /*61ab0*/  @P4 STG.E.U16 desc[UR66][R10.64], R29 ;  /* 0x0000001d0a004986 */ /* 0x0003e2000c101542 */
[----:B------:R-:W-:-:S03]  /*61ac0*/  ISETP.GE.AND P4, PT, R9, UR31, PT ;  /* 0x0000001f09007c0c */ /* 0x000fc6000bf86270 */
[----:B------:R-:W-:Y:S04]  /*61ad0*/  @P3 STG.E.U16 desc[UR66][R12.64], R16 ;  /* 0x000000100c003986 */ /* 0x000fe8000c101542 */
[----:B-1----:R-:W3:Y:S04]  /*61ae0*/  LDL.LU R29, [R1+0x5e8] ;  /* 0x0005e800011d7983 */ /* 0x002ee80000300800 */
[----:B--2---:R1:W-:Y:S01]  /*61af0*/  @P5 STG.E.U16 desc[UR66][R14.64], R61 ;  /* 0x0000003d0e005986 */ /* 0x0043e2000c101542 */
[----:B------:R-:W-:-:S03]  /*61b00*/  PRMT R9, R61, 0x7632, R9 ;  /* 0x000076323d097816 */ /* 0x000fc60000000009 */
[----:B-1----:R-:W2:Y:S01]  /*61b10*/  LDL.LU R61, [R1+0x5d8] ;  /* 0x0005d800013d7983 */ /* 0x002ea20000300800 */
[----:B------:R-:W-:Y:S02]  /*61b20*/  ISETP.LT.AND P2, PT, R38, UR4, !P1 ;  /* 0x0000000426007c0c */ /* 0x000fe4000cf41270 */
[----:B------:R-:W-:Y:S01]  /*61b30*/  ISETP.LT.AND P3, PT, R34, UR4, !P1 ;  /* 0x0000000422007c0c */ /* 0x000fe2000cf61270 */
[----:B------:R-:W2:Y:S01]  /*61b40*/  LDL.LU R28, [R1+0x5f8] ;  /* 0x0005f800011c7983 */ /* 0x000ea20000300800 */
[----:B------:R-:W-:Y:S01]  /*61b50*/  ISETP.LT.AND P5, PT, R33, UR4, !P1 ;  /* 0x0000000421007c0c */ /* 0x000fe2000cfa1270 */
[----:B------:R-:W-:Y:S01]  /*61b60*/  IMAD.WIDE R10, R8, 0x2, R50 ;  /* 0x00000002080a7825 */ /* 0x000fe200078e0232 */
[----:B------:R-:W-:-:S03]  /*61b70*/  ISETP.LT.AND P1, PT, R58, UR4, !P1 ;  /* 0x000000043a007c0c */ /* 0x000fc6000cf21270 */
[C---:B------:R-:W-:Y:S01]  /*61b80*/  IMAD.WIDE R12, R8.reuse, 0x2, R48 ;  /* 0x00000002080c7825 */ /* 0x040fe200078e0230 */
[----:B------:R1:W-:Y:S03]  /*61b90*/  @P6 STG.E.U16 desc[UR66][R10.64], R9 ;  /* 0x000000090a006986 */ /* 0x0003e6000c101542 */
[----:B------:R-:W-:Y:S01]  /*61ba0*/  IMAD.WIDE R14, R8, 0x2, R6 ;  /* 0x00000002080e7825 */ /* 0x000fe200078e0206 */
[----:B------:R-:W-:-:S03]  /*61bb0*/  ISETP.LT.AND P6, PT, R0, UR4, !P0 ;  /* 0x0000000400007c0c */ /* 0x000fc6000c7c1270 */
[----:B-1----:R-:W-:Y:S01]  /*61bc0*/  IMAD.WIDE R10, R8, 0x2, R2 ;  /* 0x00000002080a7825 */ /* 0x002fe200078e0202 */
[----:B------:R1:W-:Y:S01]  /*61bd0*/  @P2 STG.E.U16 desc[UR66][R12.64], R24 ;  /* 0x000000180c002986 */ /* 0x0003e2000c101542 */
[----:B------:R-:W-:Y:S02]  /*61be0*/  PRMT R9, R24, 0x7632, R9 ;  /* 0x0000763218097816 */ /* 0x000fe40000000009 */
[----:B------:R-:W-:-:S03]  /*61bf0*/  ISETP.LT.AND P2, PT, R59, UR4, !P0 ;  /* 0x000000043b007c0c */ /* 0x000fc6000c741270 */
[----:B------:R0:W-:Y:S01]  /*61c00*/  @P3 STG.E.U16 desc[UR66][R14.64], R9 ;  /* 0x000000090e003986 */ /* 0x0001e2000c101542 */
[----:B-1----:R-:W-:-:S03]  /*61c10*/  IMAD.WIDE R12, R8, 0x2, R4 ;  /* 0x00000002080c7825 */ /* 0x002fc600078e0204 */
[----:B------:R-:W2:Y:S01]  /*61c20*/  LDL.LU R24, [R1+0x618] ;  /* 0x0006180001187983 */ /* 0x000ea20000300800 */
[----:B----4-:R-:W-:Y:S01]  /*61c30*/  PRMT R16, R25, 0x7632, R16 ;  /* 0x0000763219107816 */ /* 0x010fe20000000010 */
[----:B0-----:R-:W-:Y:S02]  /*61c40*/  VIADD R8, R8, UR5 ;  /* 0x0000000508087c36 */ /* 0x001fe40008000000 */
[----:B------:R0:W-:Y:S01]  /*61c50*/  @P5 STG.E.U16 desc[UR66][R12.64], R25 ;  /* 0x000000190c005986 */ /* 0x0001e2000c101542 */
[----:B------:R-:W-:Y:S01]  /*61c60*/  VIADD R9, R60, 0x66 ;  /* 0x000000663c097836 */ /* 0x000fe20000000000 */
[----:B---3--:R-:W-:Y:S02]  /*61c70*/  PRMT R14, R29, 0x7632, R14 ;  /* 0x000076321d0e7816 */ /* 0x008fe4000000000e */
[----:B------:R1:W-:Y:S01]  /*61c80*/  @P1 STG.E.U16 desc[UR66][R10.64], R16 ;  /* 0x000000100a001986 */ /* 0x0003e2000c101542 */
[----:B------:R-:W-:Y:S01]  /*61c90*/  ISETP.LT.AND P1, PT, R39, UR4, !P0 ;  /* 0x0000000427007c0c */ /* 0x000fe2000c721270 */
[----:B------:R-:W3:Y:S02]  /*61ca0*/  LDCU UR5, c[0x0][0x3b8] ;  /* 0x00007700ff0577ac */ /* 0x000ee40008000800 */
[----:B0-----:R-:W4:Y:S01]  /*61cb0*/  LDL.LU R25, [R1+0x608] ;  /* 0x0006080001197983 */ /* 0x001f220000300800 */
[----:B------:R-:W-:-:S04]  /*61cc0*/  IMAD.WIDE R12, R8, 0x2, R54 ;  /* 0x00000002080c7825 */ /* 0x000fc800078e0236 */
[----:B-1----:R-:W-:-:S05]  /*61cd0*/  IMAD.WIDE R10, R8, 0x2, R56 ;  /* 0x00000002080a7825 */ /* 0x002fca00078e0238 */
[----:B------:R0:W-:Y:S01]  /*61ce0*/  @P2 STG.E.U16 desc[UR66][R10.64], R29 ;  /* 0x0000001d0a002986 */ /* 0x0001e2000c101542 */
[----:B------:R-:W-:-:S03]  /*61cf0*/  ISETP.GE.AND P2, PT, R9, UR29, PT ;  /* 0x0000001d09007c0c */ /* 0x000fc6000bf46270 */
[----:B------:R-:W-:Y:S01]  /*61d00*/  @P6 STG.E.U16 desc[UR66][R12.64], R14 ;  /* 0x0000000e0c006986 */ /* 0x000fe2000c101542 */
[----:B0-----:R-:W-:-:S03]  /*61d10*/  IMAD.WIDE R10, R8, 0x2, R52 ;  /* 0x00000002080a7825 */ /* 0x001fc600078e0234 */
[----:B------:R-:W4:Y:S01]  /*61d20*/  LDL.LU R29, [R1+0x628] ;  /* 0x00062800011d7983 */ /* 0x000f220000300800 */
[----:B--2---:R-:W-:-:S03]  /*61d30*/  PRMT R9, R61, 0x7632, R9 ;  /* 0x000076323d097816 */ /* 0x004fc60000000009 */
[----:B------:R0:W-:Y:S04]  /*61d40*/  @P1 STG.E.U16 desc[UR66][R10.64], R61 ;  /* 0x0000003d0a001986 */ /* 0x0001e8000c101542 */
[----:B0-----:R-:W2:Y:S01]  /*61d50*/  LDL.LU R61, [R1+0x5c8] ;  /* 0x0005c800013d7983 */ /* 0x001ea20000300800 */
[----:B------:R-:W-:Y:S02]  /*61d60*/  ISETP.LT.AND P3, PT, R35, UR4, !P0 ;  /* 0x0000000423007c0c */ /* 0x000fe4000c761270 */
[----:B------:R-:W-:Y:S02]  /*61d70*/  ISETP.LT.AND P5, PT, R38, UR4, !P0 ;  /* 0x0000000426007c0c */ /* 0x000fe4000c7a1270 */
[----:B------:R-:W-:Y:S01]  /*61d80*/  ISETP.LT.AND P6, PT, R34, UR4, !P0 ;  /* 0x0000000422007c0c */ /* 0x000fe2000c7c1270 */
[----:B------:R-:W-:Y:S01]  /*61d90*/  IMAD.WIDE R12, R8, 0x2, R50 ;  /* 0x00000002080c7825 */ /* 0x000fe200078e0232 */
[----:B------:R-:W-:-:S02]  /*61da0*/  ISETP.LT.AND P1, PT, R33, UR4, !P0 ;  /* 0x0000000421007c0c */ /* 0x000fc4000c721270 */
[----:B------:R-:W-:Y:S01]  /*61db0*/  PRMT R16, R28, 0x7632, R16 ;  /* 0x000076321c107816 */ /* 0x000fe20000000010 */
[----:B------:R-:W-:Y:S01]  /*61dc0*/  IMAD.WIDE R14, R8, 0x2, R48 ;  /* 0x00000002080e7825 */ /* 0x000fe200078e0230 */
[----:B------:R-:W-:-:S03]  /*61dd0*/  ISETP.LT.AND P0, PT, R58, UR4, !P0 ;  /* 0x000000043a007c0c */ /* 0x000fc6000c701270 */
[----:B------:R-:W-:Y:S01]  /*61de0*/  IMAD.WIDE R10, R8, 0x2, R6 ;  /* 0x00000002080a7825 */ /* 0x000fe200078e0206 */
[----:B------:R0:W-:Y:S01]  /*61df0*/  @P3 STG.E.U16 desc[UR66][R12.64], R9 ;  /* 0x000000090c003986 */ /* 0x0001e2000c101542 */
[----:B------:R-:W-:-:S03]  /*61e00*/  ISETP.LT.AND P3, PT, R59, UR4, !P4 ;  /* 0x000000043b007c0c */ /* 0x000fc6000e761270 */
[----:B------:R1:W-:Y:S04]  /*61e10*/  @P5 STG.E.U16 desc[UR66][R14.64], R28 ;  /* 0x0000001c0e005986 */ /* 0x0003e8000c101542 */
[----:B------:R3:W-:Y:S01]  /*61e20*/  @P6 STG.E.U16 desc[UR66][R10.64], R16 ;  /* 0x000000100a006986 */ /* 0x0007e2000c101542 */
[----:B------:R-:W-:Y:S01]  /*61e30*/  ISETP.LT.AND P5, PT, R0, UR4, !P4 ;  /* 0x0000000400007c0c */ /* 0x000fe2000e7a1270 */
[----:B0-----:R-:W-:Y:S01]  /*61e40*/  IMAD.WIDE R12, R8, 0x2, R4 ;  /* 0x00000002080c7825 */ /* 0x001fe200078e0204 */
[----:B------:R-:W-:-:S03]  /*61e50*/  ISETP.LT.AND P6, PT, R39, UR4, !P4 ;  /* 0x0000000427007c0c */ /* 0x000fc6000e7c1270 */
[C---:B-1----:R-:W-:Y:S01]  /*61e60*/  IMAD.WIDE R14, R8.reuse, 0x2, R2 ;  /* 0x00000002080e7825 */ /* 0x042fe200078e0202 */
[----:B------:R-:W2:Y:S03]  /*61e70*/  LDL.LU R28, [R1+0x638] ;  /* 0x00063800011c7983 */ /* 0x000ea60000300800 */
[----:B---3--:R-:W-:Y:S01]  /*61e80*/  VIADD R16, R8, UR5 ;  /* 0x0000000508107c36 */ /* 0x008fe20008000000 */
[----:B------:R-:W-:Y:S01]  /*61e90*/  PRMT R9, R24, 0x7632, R9 ;  /* 0x0000763218097816 */ /* 0x000fe20000000009 */
[----:B------:R0:W-:Y:S01]  /*61ea0*/  @P1 STG.E.U16 desc[UR66][R12.64], R24 ;  /* 0x000000180c001986 */ /* 0x0001e2000c101542 */
[----:B------:R-:W1:Y:S01]  /*61eb0*/  LDCU UR5, c[0x0][0x3b8] ;  /* 0x00007700ff0577ac */ /* 0x000e620008000800 */
[----:B------:R-:W-:Y:S02]  /*61ec0*/  IMAD.WIDE R10, R16, 0x2, R56 ;  /* 0x00000002100a7825 */ /* 0x000fe400078e0238 */
[----:B------:R3:W-:Y:S01]  /*61ed0*/  @P0 STG.E.U16 desc[UR66][R14.64], R9 ;  /* 0x000000090e000986 */ /* 0x0007e2000c101542 */
[----:B------:R-:W-:-:S02]  /*61ee0*/  ISETP.LT.AND P1, PT, R35, UR4, !P4 ;  /* 0x0000000423007c0c */ /* 0x000fc4000e721270 */
[----:B------:R-:W-:Y:S01]  /*61ef0*/  ISETP.LT.AND P0, PT, R38, UR4, !P4 ;  /* 0x0000000426007c0c */ /* 0x000fe2000e701270 */
[----:B0-----:R-:W-:-:S04]  /*61f00*/  IMAD.WIDE R12, R16, 0x2, R52 ;  /* 0x00000002100c7825 */ /* 0x001fc800078e0234 */
[C---:B---3--:R-:W-:Y:S01]  /*61f10*/  IMAD.WIDE R8, R16.reuse, 0x2, R54 ;  /* 0x0000000210087825 */ /* 0x048fe200078e0236 */
[----:B----4-:R-:W-:Y:S01]  /*61f20*/  PRMT R14, R25, 0x7632, R14 ;  /* 0x00007632190e7816 */ /* 0x010fe2000000000e */
[----:B------:R0:W-:Y:S04]  /*61f30*/  @P3 STG.E.U16 desc[UR66][R10.64], R25 ;  /* 0x000000190a003986 */ /* 0x0001e8000c101542 */
[----:B------:R3:W-:Y:S04]  /*61f40*/  @P5 STG.E.U16 desc[UR66][R8.64], R14 ;  /* 0x0000000e08005986 */ /* 0x0007e8000c101542 */
[----:B0-----:R-:W4:Y:S01]  /*61f50*/  LDL.LU R25, [R1+0x5ec] ;  /* 0x0005ec0001197983 */ /* 0x001f220000300800 */
[----:B------:R-:W-:-:S04]  /*61f60*/  IMAD.WIDE R10, R16, 0x2, R48 ;  /* 0x00000002100a7825 */ /* 0x000fc800078e0230 */
[----:B---3--:R-:W-:Y:S01]  /*61f70*/  IMAD.WIDE R8, R16, 0x2, R50 ;  /* 0x0000000210087825 */ /* 0x008fe200078e0232 */
[----:B------:R-:W-:Y:S01]  /*61f80*/  PRMT R14, R29, 0x7632, R14 ;  /* 0x000076321d0e7816 */ /* 0x000fe2000000000e */
[----:B------:R0:W-:Y:S04]  /*61f90*/  @P6 STG.E.U16 desc[UR66][R12.64], R29 ;  /* 0x0000001d0c006986 */ /* 0x0001e8000c101542 */
[----:B------:R-:W-:Y:S04]  /*61fa0*/  @P1 STG.E.U16 desc[UR66][R8.64], R14 ;  /* 0x0000000e08001986 */ /* 0x000fe8000c101542 */
[----:B0-----:R-:W3:Y:S01]  /*61fb0*/  LDL.LU R29, [R1+0x5dc] ;  /* 0x0005dc00011d7983 */ /* 0x001ee20000300800 */
[----:B--2---:R-:W-:-:S03]  /*61fc0*/  PRMT R15, R61, 0x7632, R15 ;  /* 0x000076323d0f7816 */ /* 0x004fc6000000000f */
[----:B------:R0:W-:Y:S04]  /*61fd0*/  @P0 STG.E.U16 desc[UR66][R10.64], R61 ;  /* 0x0000003d0a000986 */ /* 0x0001e8000c101542 */
[----:B0-----:R-:W2:Y:S01]  /*61fe0*/  LDL.LU R61, [R1+0x5fc] ;  /* 0x0005fc00013d7983 */ /* 0x001ea20000300800 */
[----:B------:R-:W-:Y:S02]  /*61ff0*/  ISETP.LT.AND P3, PT, R34, UR4, !P4 ;  /* 0x0000000422007c0c */ /* 0x000fe4000e761270 */
[----:B------:R-:W-:Y:S02]  /*62000*/  ISETP.LT.AND P1, PT, R33, UR4, !P4 ;  /* 0x0000000421007c0c */ /* 0x000fe4000e721270 */
[----:B------:R-:W-:Y:S01]  /*62010*/  ISETP.LT.AND P5, PT, R58, UR4, !P4 ;  /* 0x000000043a007c0c */ /* 0x000fe2000e7a1270 */
[C---:B------:R-:W-:Y:S01]  /*62020*/  IMAD.WIDE R12, R16.reuse, 0x2, R6 ;  /* 0x00000002100c7825 */ /* 0x040fe200078e0206 */
[----:B------:R-:W-:Y:S01]  /*62030*/  ISETP.LT.AND P6, PT, R59, UR4, !P2 ;  /* 0x000000043b007c0c */ /* 0x000fe2000d7c1270 */
[----:B------:R-:W2:Y:S02]  /*62040*/  LDL.LU R24, [R1+0x61c] ;  /* 0x00061c0001187983 */ /* 0x000ea40000300800 */
[----:B-1----:R-:W-:-:S02]  /*62050*/  VIADD R14, R16, UR5 ;  /* 0x00000005100e7c36 */ /* 0x002fc40008000000 */
[C---:B------:R-:W-:Y:S01]  /*62060*/  IMAD.WIDE R8, R16.reuse, 0x2, R4 ;  /* 0x0000000210087825 */ /* 0x040fe200078e0204 */
[----:B------:R-:W-:Y:S01]  /*62070*/  ISETP.LT.AND P4, PT, R39, UR4, !P2 ;  /* 0x0000000427007c0c */ /* 0x000fe2000d781270 */
[----:B------:R0:W-:Y:S02]  /*62080*/  @P3 STG.E.U16 desc[UR66][R12.64], R15 ;  /* 0x0000000f0c003986 */ /* 0x0001e4000c101542 */
[----:B------:R-:W-:Y:S01]  /*62090*/  IMAD.WIDE R10, R16, 0x2, R2 ;  /* 0x00000002100a7825 */ /* 0x000fe200078e0202 */
[----:B------:R-:W-:Y:S01]  /*620a0*/  ISETP.LT.AND P3, PT, R0, UR4, !P2 ;  /* 0x0000000400007c0c */ /* 0x000fe2000d761270 */
[----:B------:R-:W1:Y:S01]  /*620b0*/  LDCU UR5, c[0x0][0x3b8] ;  /* 0x00007700ff0577ac */ /* 0x000e620008000800 */
[----:B------:R-:W-:Y:S01]  /*620c0*/  PRMT R16, R28, 0x7632, R16 ;  /* 0x000076321c107816 */ /* 0x000fe20000000010 */
[----:B------:R1:W-:Y:S01]  /*620d0*/  @P1 STG.E.U16 desc[UR66][R8.64], R28 ;  /* 0x0000001c08001986 */ /* 0x0003e2000c101542 */
[----:B0-----:R-:W-:Y:S02]  /*620e0*/  VIADD R15, R60, 0x67 ;  /* 0x000000673c0f7836 */ /* 0x001fe40000000000 */
[C---:B------:R-:W-:Y:S01]  /*620f0*/  IMAD.WIDE R12, R14.reuse, 0x2, R56 ;  /* 0x000000020e0c7825 */ /* 0x040fe200078e0238 */
[----:B------:R0:W-:Y:S02]  /*62100*/  @P5 STG.E.U16 desc[UR66][R10.64], R16 ;  /* 0x000000100a005986 */ /* 0x0001e4000c101542 */
[----:B------:R-:W-:Y:S01]  /*62110*/  ISETP.GE.AND P0, PT, R15, UR27, PT ;  /* 0x0000001b0f007c0c */ /* 0x000fe2000bf06270 */
[----:B-1----:R-:W-:Y:S01]  /*62120*/  IMAD.WIDE R8, R14, 0x2, R54 ;  /* 0x000000020e087825 */ /* 0x002fe200078e0236 */
[----:B------:R-:W-:-:S03]  /*62130*/  ISETP.LT.AND P5, PT, R38, UR4, !P2 ;  /* 0x0000000426007c0c */ /* 0x000fc6000d7a1270 */
[----:B0-----:R-:W-:Y:S01]  /*62140*/  IMAD.WIDE R10, R14, 0x2, R52 ;  /* 0x000000020e0a7825 */ /* 0x001fe200078e0234 */
[----:B----4-:R0:W-:Y:S01]  /*62150*/  @P6 STG.E.U16 desc[UR66][R12.64], R25 ;  /* 0x000000190c006986 */ /* 0x0101e2000c101542 */
[----:B------:R-:W-:Y:S02]  /*62160*/  PRMT R15, R25, 0x7632, R15 ;  /* 0x00007632190f7816 */ /* 0x000fe4000000000f */
[----:B------:R-:W-:-:S03]  /*62170*/  ISETP.LT.AND P6, PT, R35, UR4, !P2 ;  /* 0x0000000423007c0c */ /* 0x000fc6000d7c1270 */
[----:B------:R1:W-:Y:S04]  /*62180*/  @P3 STG.E.U16 desc[UR66][R8.64], R15 ;  /* 0x0000000f08003986 */ /* 0x0003e8000c101542 */
[----:B0-----:R-:W4:Y:S01]  /*62190*/  LDL.LU R25, [R1+0x60c] ;  /* 0x00060c0001197983 */ /* 0x001f220000300800 */
[C---:B-1----:R-:W-:Y:S01]  /*621a0*/  IMAD.WIDE R8, R14.reuse, 0x2, R50 ;  /* 0x000000020e087825 */ /* 0x042fe200078e0232 */
[----:B---3--:R-:W-:Y:S02]  /*621b0*/  PRMT R12, R29, 0x7632, R12 ;  /* 0x000076321d0c7816 */ /* 0x008fe4000000000c */
[----:B------:R0:W-:Y:S04]  /*621c0*/  @P4 STG.E.U16 desc[UR66][R10.64], R29 ;  /* 0x0000001d0a004986 */ /* 0x0001e8000c101542 */
[----:B------:R2:W-:Y:S04]  /*621d0*/  @P6 STG.E.U16 desc[UR66][R8.64], R12 ;  /* 0x0000000c08006986 */ /* 0x0005e8000c101542 */
[----:B0-----:R-:W3:Y:S01]  /*621e0*/  LDL.LU R29, [R1+0x62c] ;  /* 0x00062c00011d7983 */ /* 0x001ee20000300800 */
[----:B------:R-:W-:Y:S01]  /*621f0*/  IMAD.WIDE R10, R14, 0x2, R48 ;  /* 0x000000020e0a7825 */ /* 0x000fe200078e0230 */
[----:B--2---:R-:W-:-:S04]  /*62200*/  PRMT R12, R61, 0x7632, R12 ;  /* 0x000076323d0c7816 */ /* 0x004fc8000000000c */
[----:B------:R0:W-:Y:S04]  /*62210*/  @P5 STG.E.U16 desc[UR66][R10.64], R61 ;  /* 0x0000003d0a005986 */ /* 0x0001e8000c101542 */
[----:B0-----:R-:W2:Y:S01]  /*62220*/  LDL.LU R61, [R1+0x5cc] ;  /* 0x0005cc00013d7983 */ /* 0x001ea20000300800 */
[----:B------:R-:W-:Y:S02]  /*62230*/  ISETP.LT.AND P3, PT, R34, UR4, !P2 ;  /* 0x0000000422007c0c */ /* 0x000fe4000d761270 */
[----:B------:R-:W-:Y:S01]  /*62240*/  ISETP.LT.AND P4, PT, R33, UR4, !P2 ;  /* 0x0000000421007c0c */ /* 0x000fe2000d781270 */
[----:B------:R-:W-:Y:S02]  /*62250*/  VIADD R13, R60, 0x68 ;  /* 0x000000683c0d7836 */ /* 0x000fe40000000000 */
[----:B------:R-:W-:Y:S01]  /*62260*/  IMAD.WIDE R8, R14, 0x2, R6 ;  /* 0x000000020e087825 */ /* 0x000fe200078e0206 */
[----:B------:R-:W-:Y:S01]  /*62270*/  ISETP.LT.AND P2, PT, R58, UR4, !P2 ;  /* 0x000000043a007c0c */ /* 0x000fe2000d741270 */
[----:B------:R-:W2:Y:S02]  /*62280*/  LDL.LU R28, [R1+0x63c] ;  /* 0x00063c00011c7983 */ /* 0x000ea40000300800 */
[----:B------:R-:W-:Y:S01]  /*62290*/  IMAD.WIDE R10, R14, 0x2, R4 ;  /* 0x000000020e0a7825 */ /* 0x000fe200078e0204 */
[----:B------:R-:W-:-:S02]  /*622a0*/  ISETP.LT.AND P5, PT, R59, UR4, !P0 ;  /* 0x000000043b007c0c */ /* 0x000fc4000c7a1270 */
[----:B------:R-:W-:Y:S01]  /*622b0*/  ISETP.GE.AND P1, PT, R13, UR25, PT ;  /* 0x000000190d007c0c */ /* 0x000fe2000bf26270 */
[----:B------:R-:W-:Y:S01]  /*622c0*/  @P3 STG.E.U16 desc[UR66][R8.64], R12 ;  /* 0x0000000c08003986 */ /* 0x000fe2000c101542 */
[----:B------:R-:W-:Y:S01]  /*622d0*/  PRMT R13, R24, 0x7632, R13 ;  /* 0x00007632180d7816 */ /* 0x000fe2000000000d */
[C---:B------:R-:W-:Y:S01]  /*622e0*/  VIADD R16, R14.reuse, UR5 ;  /* 0x000000050e107c36 */ /* 0x040fe20008000000 */
[----:B------:R-:W-:Y:S01]  /*622f0*/  ISETP.LT.AND P3, PT, R39, UR4, !P0 ;  /* 0x0000000427007c0c */ /* 0x000fe2000c761270 */
[----:B------:R0:W-:Y:S01]  /*62300*/  @P4 STG.E.U16 desc[UR66][R10.64], R24 ;  /* 0x000000180a004986 */ /* 0x0001e2000c101542 */
[----:B------:R-:W-:Y:S01]  /*62310*/  IMAD.WIDE R14, R14, 0x2, R2 ;  /* 0x000000020e0e7825 */ /* 0x000fe200078e0202 */
[----:B------:R-:W-:Y:S01]  /*62320*/  ISETP.LT.AND P4, PT, R0, UR4, !P0 ;  /* 0x0000000400007c0c */ /* 0x000fe2000c781270 */
[----:B------:R-:W1:Y:S01]  /*62330*/  LDCU UR5, c[0x0][0x3b8] ;  /* 0x00007700ff0577ac */ /* 0x000e620008000800 */
[----:B0-----:R-:W2:Y:S01]  /*62340*/  LDL.LU R24, [R1+0x670] ;  /* 0x0006700001187983 */ /* 0x001ea20000300800 */
[----:B------:R-:W-:Y:S01]  /*62350*/  IMAD.WIDE R8, R16, 0x2, R56 ;  /* 0x0000000210087825 */ /* 0x000fe200078e0238 */
[----:B------:R-:W-:-:S02]  /*62360*/  ISETP.LT.AND P6, PT, R35, UR4, !P0 ;  /* 0x0000000423007c0c */ /* 0x000fc4000c7c1270 */
[----:B------:R0:W-:Y:S01]  /*62370*/  @P2 STG.E.U16 desc[UR66][R14.64], R13 ;  /* 0x0000000d0e002986 */ /* 0x0001e2000c101542 */
[----:B------:R-:W-:-:S04]  /*62380*/  IMAD.WIDE R10, R16, 0x2, R52 ;  /* 0x00000002100a7825 */ /* 0x000fc800078e0234 */
[----:B0-----:R-:W-:Y:S01]  /*62390*/  IMAD.WIDE R12, R16, 0x2, R50 ;  /* 0x00000002100c7825 */ /* 0x001fe200078e0232 */
[----:B----4-:R0:W-:Y:S01]  /*623a0*/  @P5 STG.E.U16 desc[UR66][R8.64], R25 ;  /* 0x0000001908005986 */ /* 0x0101e2000c101542 */
[----:B------:R-:W-:Y:S02]  /*623b0*/  ISETP.LT.AND P5, PT, R38, UR4, !P0 ;  /* 0x0000000426007c0c */ /* 0x000fe4000c7a1270 */
[----:B------:R-:W-:Y:S01]  /*623c0*/  PRMT R14, R25, 0x7632, R14 ;  /* 0x00007632190e7816 */ /* 0x000fe2000000000e */
[----:B0-----:R-:W-:Y:S01]  /*623d0*/  IMAD.WIDE R8, R16, 0x2, R54 ;  /* 0x0000000210087825 */ /* 0x001fe200078e0236 */
[----:B------:R-:W4:Y:S04]  /*623e0*/  LDL.LU R25, [R1+0x660] ;  /* 0x0006600001197983 */ /* 0x000f280000300800 */
[----:B------:R0:W-:Y:S01]  /*623f0*/  @P4 STG.E.U16 desc[UR66][R8.64], R14 ;  /* 0x0000000e08004986 */ /* 0x0001e2000c101542 */
[----:B---3--:R-:W-:-:S03]  /*62400*/  PRMT R17, R29, 0x7632, R17 ;  /* 0x000076321d117816 */ /* 0x008fc60000000011 */
[----:B------:R3:W-:Y:S01]  /*62410*/  @P3 STG.E.U16 desc[UR66][R10.64], R29 ;  /* 0x0000001d0a003986 */ /* 0x0007e2000c101542 */
[----:B0-----:R-:W-:-:S03]  /*62420*/  IMAD.WIDE R8, R16, 0x2, R48 ;  /* 0x0000000210087825 */ /* 0x001fc600078e0230 */
[----:B------:R2:W-:Y:S04]  /*62430*/  @P6 STG.E.U16 desc[UR66][R12.64], R17 ;  /* 0x000000110c006986 */ /* 0x0005e8000c101542 */
[----:B---3--:R-:W3:Y:S01]  /*62440*/  LDL.LU R29, [R1+0x650] ;  /* 0x00065000011d7983 */ /* 0x008ee20000300800 */
[----:B--2---:R-:W-:-:S03]  /*62450*/  PRMT R12, R61, 0x7632, R12 ;  /* 0x000076323d0c7816 */ /* 0x004fc6000000000c */
[----:B------:R0:W-:Y:S04]  /*62460*/  @P5 STG.E.U16 desc[UR66][R8.64], R61 ;  /* 0x0000003d08005986 */ /* 0x0001e8000c101542 */
[----:B0-----:R-:W2:Y:S01]  /*62470*/  LDL.LU R61, [R1+0x640] ;  /* 0x00064000013d7983 */ /* 0x001ea20000300800 */
[----:B------:R-:W-:Y:S02]  /*62480*/  ISETP.LT.AND P4, PT, R34, UR4, !P0 ;  /* 0x0000000422007c0c */ /* 0x000fe4000c781270 */
[----:B------:R-:W-:Y:S01]  /*62490*/  ISETP.LT.AND P3, PT, R33, UR4, !P0 ;  /* 0x0000000421007c0c */ /* 0x000fe2000c761270 */
[----:B------:R-:W-:Y:S01]  /*624a0*/  IMAD.WIDE R10, R16, 0x2, R6 ;  /* 0x00000002100a7825 */ /* 0x000fe200078e0206 */
[----:B------:R-:W-:Y:S02]  /*624b0*/  ISETP.LT.AND P0, PT, R58, UR4, !P0 ;  /* 0x000000043a007c0c */ /* 0x000fe4000c701270 */
[----:B------:R-:W-:-:S02]  /*624c0*/  ISETP.LT.AND P5, PT, R59, UR4, !P1 ;  /* 0x000000043b007c0c */ /* 0x000fc4000cfa1270 */
[----:B------:R-:W-:Y:S01]  /*624d0*/  ISETP.LT.AND P6, PT, R0, UR4, !P1 ;  /* 0x0000000400007c0c */ /* 0x000fe2000cfc1270 */
[----:B------:R-:W-:Y:S02]  /*624e0*/  VIADD R15, R60, 0x69 ;  /* 0x000000693c0f7836 */ /* 0x000fe40000000000 */
[C---:B-1----:R-:W-:Y:S01]  /*624f0*/  VIADD R17, R16.reuse, UR5 ;  /* 0x0000000510117c36 */ /* 0x042fe20008000000 */
[----:B------:R-:W0:Y:S01]  /*62500*/  LDCU UR5, c[0x0][0x3b8] ;  /* 0x00007700ff0577ac */ /* 0x000e220008000800 */
[----:B------:R1:W-:Y:S01]  /*62510*/  @P4 STG.E.U16 desc[UR66][R10.64], R12 ;  /* 0x0000000c0a004986 */ /* 0x0003e2000c101542 */
[----:B------:R-:W-:Y:S01]  /*62520*/  IMAD.WIDE R8, R16, 0x2, R4 ;  /* 0x0000000210087825 */ /* 0x000fe200078e0204 */
[----:B------:R-:W-:Y:S02]  /*62530*/  ISETP.GE.AND P2, PT, R15, UR23, PT ;  /* 0x000000170f007c0c */ /* 0x000fe4000bf46270 */
[----:B------:R-:W-:Y:S01]  /*62540*/  PRMT R18, R24, 0x7632, R18 ;  /* 0x0000763218127816 */ /* 0x000fe20000000012 */
[----:B------:R-:W-:Y:S01]  /*62550*/  IMAD.WIDE R14, R17, 0x2, R54 ;  /* 0x00000002110e7825 */ /* 0x000fe200078e0236 */
[----:B------:R0:W-:Y:S03]  /*62560*/  @P3 STG.E.U16 desc[UR66][R8.64], R28 ;  /* 0x0000001c08003986 */ /* 0x0001e6000c101542 */
[----:B-1----:R-:W-:Y:S01]  /*62570*/  IMAD.WIDE R10, R16, 0x2, R2 ;  /* 0x00000002100a7825 */ /* 0x002fe200078e0202 */
[----:B------:R-:W-:-:S03]  /*62580*/  PRMT R16, R28, 0x7632, R16 ;  /* 0x000076321c107816 */ /* 0x000fc60000000010 */
[----:B------:R-:W-:Y:S02]  /*62590*/  IMAD.WIDE R12, R17, 0x2, R56 ;  /* 0x00000002110c7825 */ /* 0x000fe400078e0238 */
[----:B------:R1:W-:Y:S01]  /*625a0*/  @P0 STG.E.U16 desc[UR66][R10.64], R16 ;  /* 0x000000100a000986 */ /* 0x0003e2000c101542 */
[----:B------:R-:W-:Y:S02]  /*625b0*/  ISETP.LT.AND P0, PT, R39, UR4, !P1 ;  /* 0x0000000427007c0c */ /* 0x000fe4000cf01270 */
[----:B------:R-:W-:Y:S01]  /*625c0*/  ISETP.LT.AND P4, PT, R35, UR4, !P1 ;  /* 0x0000000423007c0c */ /* 0x000fe2000cf81270 */
[----:B------:R1:W-:Y:S04]  /*625d0*/  @P5 STG.E.U16 desc[UR66][R12.64], R24 ;  /* 0x000000180c005986 */ /* 0x0003e8000c101542 */
[----:B------:R1:W-:Y:S01]  /*625e0*/  @P6 STG.E.U16 desc[UR66][R14.64], R18 ;  /* 0x000000120e006986 */ /* 0x0003e2000c101542 */
[----:B------:R-:W-:Y:S01]  /*625f0*/  ISETP.LT.AND P6, PT, R38, UR4, !P1 ;  /* 0x0000000426007c0c */ /* 0x000fe2000cfc1270 */
[----:B0-----:R-:W-:Y:S01]  /*62600*/  IMAD.WIDE R8, R17, 0x2, R52 ;  /* 0x0000000211087825 */ /* 0x001fe200078e0234 */
[----:B------:R-:W-:-:S02]  /*62610*/  ISETP.LT.AND P3, PT, R34, UR4, !P1 ;  /* 0x0000000422007c0c */ /* 0x000fc4000cf61270 */
[----:B------:R-:W-:Y:S01]  /*62620*/  ISETP.LT.AND P5, PT, R33, UR4, !P1 ;  /* 0x0000000421007c0c */ /* 0x000fe2000cfa1270 */
[C---:B-1----:R-:W-:Y:S01]  /*62630*/  IMAD.WIDE R10, R17.reuse, 0x2, R50 ;  /* 0x00000002110a7825 */ /* 0x042fe200078e0232 */
[----:B------:R-:W2:Y:S03]  /*62640*/  LDL.LU R24, [R1+0x674] ;  /* 0x0006740001187983 */ /* 0x000ea60000300800 */
[----:B------:R-:W-:Y:S01]  /*62650*/  IMAD.WIDE R12, R17, 0x2, R48 ;  /* 0x00000002110c7825 */ /* 0x000fe200078e0230 */
[----:B------:R-:W-:-:S03]  /*62660*/  ISETP.LT.AND P1, PT, R58, UR4, !P1 ;  /* 0x000000043a007c0c */ /* 0x000fc6000cf21270 */
[----:B------:R-:W-:Y:S01]  /*62670*/  VIADD R14, R60, 0x6a ;  /* 0x0000006a3c0e7836 */ /* 0x000fe20000000000 */
[----:B----4-:R-:W-:Y:S01]  /*62680*/  PRMT R15, R25, 0x7632, R15 ;  /* 0x00007632190f7816 */ /* 0x010fe2000000000f */
[----:B------:R0:W-:Y:S04]  /*62690*/  @P0 STG.E.U16 desc[UR66][R8.64], R25 ;  /* 0x0000001908000986 */ /* 0x0001e8000c101542 */
[----:B------:R1:W-:Y:S01]  /*626a0*/  @P4 STG.E.U16 desc[UR66][R10.64], R15 ;  /* 0x0000000f0a004986 */ /* 0x0003e2000c101542 */
[----:B------:R-:W-:Y:S02]  /*626b0*/  ISETP.LT.AND P4, PT, R59, UR4, !P2 ;  /* 0x000000043b007c0c */ /* 0x000fe4000d781270 */
[----:B------:R-:W-:Y:S01]  /*626c0*/  ISETP.GE.AND P0, PT, R14, UR21, PT ;  /* 0x000000150e007c0c */ /* 0x000fe2000bf06270 */
[----:B0-----:R-:W4:Y:S01]  /*626d0*/  LDL.LU R25, [R1+0x664] ;  /* 0x0006640001197983 */ /* 0x001f220000300800 */
[----:B-1----:R-:W-:-:S03]  /*626e0*/  IMAD.WIDE R10, R17, 0x2, R6 ;  /* 0x00000002110a7825 */ /* 0x002fc600078e0206 */
[----:B---3--:R0:W-:Y:S01]  /*626f0*/  @P6 STG.E.U16 desc[UR66][R12.64], R29 ;  /* 0x0000001d0c006986 */ /* 0x0081e2000c101542 */
[----:B------:R-:W-:-:S05]  /*62700*/  PRMT R15, R29, 0x7632, R15 ;  /* 0x000076321d0f7816 */ /* 0x000fca000000000f */
[----:B------:R-:W-:Y:S01]  /*62710*/  @P3 STG.E.U16 desc[UR66][R10.64], R15 ;  /* 0x0000000f0a003986 */ /* 0x000fe2000c101542 */
[----:B0-----:R-:W-:Y:S01]  /*62720*/  IMAD.WIDE R12, R17, 0x2, R4 ;  /* 0x00000002110c7825 */ /* 0x001fe200078e0204 */
[----:B------:R-:W-:-:S03]  /*62730*/  ISETP.LT.AND P6, PT, R39, UR4, !P2 ;  /* 0x0000000427007c0c */ /* 0x000fc6000d7c1270 */
[----:B------:R-:W-:Y:S01]  /*62740*/  IMAD.WIDE R8, R17, 0x2, R2 ;  /* 0x0000000211087825 */ /* 0x000fe200078e0202 */
[----:B------:R-:W-:Y:S01]  /*62750*/  ISETP.LT.AND P3, PT, R35, UR4, !P2 ;  /* 0x0000000423007c0c */ /* 0x000fe2000d761270 */
[----:B--2---:R0:W-:Y:S01]  /*62760*/  @P5 STG.E.U16 desc[UR66][R12.64], R61 ;  /* 0x0000003d0c005986 */ /* 0x0041e2000c101542 */
[----:B------:R-:W-:Y:S02]  /*62770*/  PRMT R14, R61, 0x7632, R14 ;  /* 0x000076323d0e7816 */ /* 0x000fe4000000000e */
[----:B------:R-:W-:Y:S01]  /*62780*/  ISETP.LT.AND P5, PT, R0, UR4, !P2 ;  /* 0x0000000400007c0c */ /* 0x000fe2000d7a1270 */
[----:B0-----:R-:W-:Y:S02]  /*62790*/  VIADD R12, R17, UR5 ;  /* 0x00000005110c7c36 */ /* 0x001fe40008000000 */
[----:B------:R0:W-:Y:S01]  /*627a0*/  @P1 STG.E.U16 desc[UR66][R8.64], R14 ;  /* 0x0000000e08001986 */ /* 0x0001e2000c101542 */
[----:B------:R-:W-:Y:S01]  /*627b0*/  VIADD R13, R60, 0x6b ;  /* 0x0000006b3c0d7836 */ /* 0x000fe20000000000 */
[----:B------:R-:W-:Y:S01]  /*627c0*/  PRMT R17, R40, 0x7632, R17 ;  /* 0x0000763228117816 */ /* 0x000fe20000000011 */
[----:B------:R-:W-:Y:S01]  /*627d0*/  IMAD.WIDE R10, R12, 0x2, R56 ;  /* 0x000000020c0a7825 */ /* 0x000fe200078e0238 */
[----:B------:R-:W1:Y:S04]  /*627e0*/  LDCU UR5, c[0x0][0x3b8] ;  /* 0x00007700ff0577ac */ /* 0x000e680008000800 */
[----:B------:R2:W-:Y:S01]  /*627f0*/  @P4 STG.E.U16 desc[UR66][R10.64], R32 ;  /* 0x000000200a004986 */ /* 0x0005e2000c101542 */
[----:B------:R-:W-:Y:S01]  /*62800*/  ISETP.LT.AND P4, PT, R38, UR4, !P2 ;  /* 0x0000000426007c0c */ /* 0x000fe2000d781270 */
[----:B0-----:R-:W-:Y:S01]  /*62810*/  IMAD.WIDE R8, R12, 0x2, R54 ;  /* 0x000000020c087825 */ /* 0x001fe200078e0236 */
[----:B------:R-:W-:-:S02]  /*62820*/  PRMT R14, R32, 0x7632, R14 ;  /* 0x00007632200e7816 */ /* 0x000fc4000000000e */
[----:B------:R-:W-:Y:S01]  /*62830*/  ISETP.GE.AND P1, PT, R13, UR19, PT ;  /* 0x000000130d007c0c */ /* 0x000fe2000bf26270 */
[----:B--2---:R-:W-:Y:S02]  /*62840*/  IMAD.WIDE R10, R12, 0x2, R52 ;  /* 0x000000020c0a7825 */ /* 0x004fe400078e0234 */
[----:B------:R0:W-:Y:S01]  /*62850*/  @P5 STG.E.U16 desc[UR66][R8.64], R14 ;  /* 0x0000000e08005986 */ /* 0x0001e2000c101542 */
[----:B------:R-:W-:-:S03]  /*62860*/  PRMT R13, R36, 0x7632, R13 ;  /* 0x00007632240d7816 */ /* 0x000fc6000000000d */
[----:B------:R2:W-:Y:S01]  /*62870*/  @P6 STG.E.U16 desc[UR66][R10.64], R36 ;  /* 0x000000240a006986 */ /* 0x0005e2000c101542 */
[----:B------:R-:W-:-:S03]  /*62880*/  ISETP.LT.AND P6, PT, R33, UR4, !P2 ;  /* 0x0000000421007c0c */ /* 0x000fc6000d7c1270 */
[----:B------:R-:W3:Y:S01]  /*62890*/  LDL.LU R33, [R1+0x1f78] ;  /* 0x001f780001217983 */ /* 0x000ee20000300800 */
[----:B0-----:R-:W-:-:S03]  /*628a0*/  IMAD.WIDE R8, R12, 0x2, R50 ;  /* 0x000000020c087825 */ /* 0x001fc600078e0232 */
[----:B------:R-:W3:Y:S01]  /*628b0*/  LDL.LU R29, [R1+0x654] ;  /* 0x00065400011d7983 */ /* 0x000ee20000300800 */
[----:B--2---:R-:W-:-:S03]  /*628c0*/  IMAD.WIDE R10, R12, 0x2, R48 ;  /* 0x000000020c0a7825 */ /* 0x004fc600078e0230 */
[----:B------:R-:W-:Y:S04]  /*628d0*/  @P3 STG.E.U16 desc[UR66][R8.64], R13 ;  /* 0x0000000d08003986 */ /* 0x000fe8000c101542 */
[----:B------:R-:W2:Y:S04]  /*628e0*/  LDL.LU R61, [R1+0x644] ;  /* 0x00064400013d7983 */ /* 0x000ea80000300800 */
[----:B------:R0:W-:Y:S04]  /*628f0*/  @P4 STG.E.U16 desc[UR66][R10.64], R40 ;  /* 0x000000280a004986 */ /* 0x0001e8000c101542 */
[----:B0-----:R-:W2:Y:S01]  /*62900*/  LDL R40, [R1+0x1158] ;  /* 0x0011580001287983 */ /* 0x001ea20000100800 */
[----:B------:R-:W-:Y:S01]  /*62910*/  ISETP.LT.AND P5, PT, R34, UR4, !P2 ;  /* 0x0000000422007c0c */ /* 0x000fe2000d7a1270 */
[----:B------:R-:W-:Y:S01]  /*62920*/  IMAD.WIDE R8, R12, 0x2, R6 ;  /* 0x000000020c087825 */ /* 0x000fe200078e0206 */
[----:B------:R-:W-:-:S02]  /*62930*/  ISETP.LT.AND P2, PT, R58, UR4, !P2 ;  /* 0x000000043a007c0c */ /* 0x000fc4000d741270 */
[----:B------:R-:W-:Y:S01]  /*62940*/  ISETP.LT.AND P3, PT, R59, UR4, !P0 ;  /* 0x000000043b007c0c */ /* 0x000fe2000c761270 */
[----:B-1----:R-:W-:Y:S01]  /*62950*/  VIADD R16, R12, UR5 ;  /* 0x000000050c107c36 */ /* 0x002fe20008000000 */
[----:B------:R-:W-:Y:S01]  /*62960*/  PRMT R18, R44, 0x7632, R18 ;  /* 0x000076322c127816 */ /* 0x000fe20000000012 */
[C---:B------:R-:W-:Y:S01]  /*62970*/  IMAD.WIDE R10, R12.reuse, 0x2, R4 ;  /* 0x000000020c0a7825 */ /* 0x040fe200078e0204 */
[----:B------:R-:W-:Y:S01]  /*62980*/  ISETP.LT.AND P4, PT, R39, UR4, !P0 ;  /* 0x0000000427007c0c */ /* 0x000fe2000c781270 */
[----:B------:R-:W0:Y:S02]  /*62990*/  LDCU UR5, c[0x0][0x3b8] ;  /* 0x00007700ff0577ac */ /* 0x000e240008000800 */
[----:B------:R-:W-:Y:S02]  /*629a0*/  IMAD.WIDE R12, R12, 0x2, R2 ;  /* 0x000000020c0c7825 */ /* 0x000fe400078e0202 */
[----:B------:R1:W-:Y:S01]  /*629b0*/  @P5 STG.E.U16 desc[UR66][R8.64], R17 ;  /* 0x0000001108005986 */ /* 0x0003e2000c101542 */
[----:B------:R-:W-:Y:S01]  /*629c0*/  ISETP.LT.AND P5, PT, R0, UR4, !P0 ;  /* 0x0000000400007c0c */ /* 0x000fe2000c7a1270 */
[----:B------:R-:W-:-:S02]  /*629d0*/  IMAD.WIDE R14, R16, 0x2, R56 ;  /* 0x00000002100e7825 */ /* 0x000fc400078e0238 */
[----:B------:R0:W-:Y:S01]  /*629e0*/  @P6 STG.E.U16 desc[UR66][R10.64], R44 ;  /* 0x0000002c0a006986 */ /* 0x0001e2000c101542 */
[----:B------:R-:W-:-:S03]  /*629f0*/  ISETP.LT.AND P6, PT, R35, UR4, !P0 ;  /* 0x0000000423007c0c */ /* 0x000fc6000c7c1270 */
[----:B------:R-:W-:Y:S04]  /*62a00*/  @P2 STG.E.U16 desc[UR66][R12.64], R18 ;  /* 0x000000120c002986 */ /* 0x000fe8000c101542 */
[----:B------:R0:W-:Y:S01]  /*62a10*/  @P3 STG.E.U16 desc[UR66][R14.64], R24 ;  /* 0x000000180e003986 */ /* 0x0001e2000c101542 */
[----:B-1----:R-:W-:Y:S01]  /*62a20*/  IMAD.WIDE R8, R16, 0x2, R54 ;  /* 0x0000000210087825 */ /* 0x002fe200078e0236 */
[----:B------:R-:W-:-:S03]  /*62a30*/  ISETP.LT.AND P3, PT, R38, UR4, !P0 ;  /* 0x0000000426007c0c */ /* 0x000fc6000c761270 */
[----:B0-----:R-:W-:Y:S01]  /*62a40*/  IMAD.WIDE R10, R16, 0x2, R52 ;  /* 0x00000002100a7825 */ /* 0x001fe200078e0234 */
[----:B------:R-:W-:-:S03]  /*62a50*/  PRMT R14, R24, 0x7632, R14 ;  /* 0x00007632180e7816 */ /* 0x000fc6000000000e */
[----:B------:R-:W-:Y:S02]  /*62a60*/  IMAD.WIDE R12, R16, 0x2, R50 ;  /* 0x00000002100c7825 */ /* 0x000fe400078e0232 */
[----:B------:R0:W-:Y:S01]  /*62a70*/  @P5 STG.E.U16 desc[UR66][R8.64], R14 ;  /* 0x0000000e08005986 */ /* 0x0001e2000c101542 */
[----:B------:R-:W-:Y:S01]  /*62a80*/  ISETP.LT.AND P5, PT, R34, UR4, !P0 ;  /* 0x0000000422007c0c */ /* 0x000fe2000c7a1270 */
[----:B------:R-:W-:Y:S02]  /*62a90*/  VIADD R15, R60, 0x6c ;  /* 0x0000006c3c0f7836 */ /* 0x000fe40000000000 */
[----:B0-----:R-:W-:-:S03]  /*62aa0*/  IMAD.WIDE R8, R16, 0x2, R48 ;  /* 0x0000000210087825 */ /* 0x001fc600078e0230 */
[----:B------:R-:W-:Y:S02]  /*62ab0*/  ISETP.GE.AND P2, PT, R15, UR17, PT ;  /* 0x000000110f007c0c */ /* 0x000fe4000bf46270 */
[----:B----4-:R-:W-:Y:S01]  /*62ac0*/  PRMT R17, R25, 0x7632, R17 ;  /* 0x0000763219117816 */ /* 0x010fe20000000011 */
[----:B------:R0:W-:Y:S04]  /*62ad0*/  @P4 STG.E.U16 desc[UR66][R10.64], R25 ;  /* 0x000000190a004986 */ /* 0x0001e8000c101542 */
[----:B------:R1:W-:Y:S01]  /*62ae0*/  @P6 STG.E.U16 desc[UR66][R12.64], R17 ;  /* 0x000000110c006986 */ /* 0x0003e2000c101542 */
[----:B------:R-:W-:Y:S01]  /*62af0*/  ISETP.LT.AND P4, PT, R0, UR4, !P1 ;  /* 0x0000000400007c0c */ /* 0x000fe2000cf81270 */
[----:B0-----:R-:W-:-:S04]  /*62b00*/  IMAD.WIDE R10, R16, 0x2, R6 ;  /* 0x00000002100a7825 */ /* 0x001fc800078e0206 */
[----:B-1----:R-:W-:Y:S01]  /*62b10*/  VIADD R17, R16, UR5 ;  /* 0x0000000510117c36 */ /* 0x002fe20008000000 */
[----:B------:R-:W0:Y:S03]  /*62b20*/  LDCU UR5, c[0x0][0x3b8] ;  /* 0x00007700ff0577ac */ /* 0x000e260008000800 */
[----:B------:R-:W-:Y:S01]  /*62b30*/  IMAD.WIDE R14, R17, 0x2, R54 ;  /* 0x00000002110e7825 */ /* 0x000fe200078e0236 */
[----:B---3--:R1:W-:Y:S01]  /*62b40*/  @P3 STG.E.U16 desc[UR66][R8.64], R29 ;  /* 0x0000001d08003986 */ /* 0x0083e2000c101542 */
[----:B------:R-:W-:Y:S02]  /*62b50*/  PRMT R12, R29, 0x7632, R12 ;  /* 0x000076321d0c7816 */ /* 0x000fe4000000000c */
[----:B------:R-:W-:-:S03]  /*62b60*/  ISETP.LT.AND P3, PT, R59, UR4, !P1 ;  /* 0x000000043b007c0c */ /* 0x000fc6000cf61270 */
[----:B------:R3:W-:Y:S01]  /*62b70*/  @P5 STG.E.U16 desc[UR66][R10.64], R12 ;  /* 0x0000000c0a005986 */ /* 0x0007e2000c101542 */
[----:B------:R-:W-:Y:S01]  /*62b80*/  PRMT R18, R33, 0x7632, R18 ;  /* 0x0000763221127816 */ /* 0x000fe20000000012 */
[----:B-1----:R-:W-:Y:S01]  /*62b90*/  IMAD.WIDE R8, R16, 0x2, R4 ;  /* 0x0000000210087825 */ /* 0x002fe200078e0204 */
[----:B--2---:R-:W-:Y:S02]  /*62ba0*/  ISETP.LT.AND P6, PT, R40, UR4, !P0 ;  /* 0x0000000428007c0c */ /* 0x004fe4000c7c1270 */
[----:B------:R-:W-:Y:S01]  /*62bb0*/  ISETP.LT.AND P0, PT, R58, UR4, !P0 ;  /* 0x000000043a007c0c */ /* 0x000fe2000c701270 */
[----:B---3--:R-:W-:Y:S01]  /*62bc0*/  IMAD.WIDE R10, R16, 0x2, R2 ;  /* 0x00000002100a7825 */ /* 0x008fe200078e0202 */
[----:B------:R-:W-:-:S03]  /*62bd0*/  PRMT R16, R61, 0x7632, R16 ;  /* 0x000076323d107816 */ /* 0x000fc60000000010 */
[----:B------:R-:W-:-:S06]  /*62be0*/  IMAD.WIDE R12, R17, 0x2, R56 ;  /* 0x00000002110c7825 */ /* 0x000fcc00078e0238 */
[----:B------:R1:W-:Y:S04]  /*62bf0*/  @P6 STG.E.U16 desc[UR66][R8.64], R61 ;  /* 0x0000003d08006986 */ /* 0x0003e8000c101542 */
[----:B------:R2:W-:Y:S01]  /*62c00*/  @P0 STG.E.U16 desc[UR66][R10.64], R16 ;  /* 0x000000100a000986 */ /* 0x0005e2000c101542 */
[----:B------:R-:W-:-:S03]  /*62c10*/  ISETP.LT.AND P0, PT, R39, UR4, !P1 ;  /* 0x0000000427007c0c */ /* 0x000fc6000cf01270 */
[----:B------:R-:W-:Y:S04]  /*62c20*/  @P3 STG.E.U16 desc[UR66][R12.64], R33 ;  /* 0x000000210c003986 */ /* 0x000fe8000c101542 */
[----:B------:R3:W-:Y:S01]  /*62c30*/  @P4 STG.E.U16 desc[UR66][R14.64], R18 ;  /* 0x000000120e004986 */ /* 0x0007e2000c101542 */
[----:B------:R-:W-:Y:S02]  /*62c40*/  ISETP.LT.AND P4, PT, R35, UR4, !P1 ;  /* 0x0000000423007c0c */ /* 0x000fe4000cf81270 */
[----:B------:R-:W-:Y:S01]  /*62c50*/  ISETP.LT.AND P6, PT, R38, UR4, !P1 ;  /* 0x0000000426007c0c */ /* 0x000fe2000cfc1270 */
[C---:B-1----:R-:W-:Y:S01]  /*62c60*/  IMAD.WIDE R8, R17.reuse, 0x2, R52 ;  /* 0x0000000211087825 */ /* 0x042fe200078e0234 */
[----:B------:R-:W-:Y:S01]  /*62c70*/  ISETP.LT.AND P3, PT, R34, UR4, !P1 ;  /* 0x0000000422007c0c */ /* 0x000fe2000cf61270 */
[----:B------:R-:W4:Y:S01]  /*62c80*/  LDL.LU R38, [R1+0x1f74] ;  /* 0x001f740001267983 */ /* 0x000f220000300800 */
[----:B------:R-:W-:Y:S01]  /*62c90*/  ISETP.LT.AND P5, PT, R40, UR4, !P1 ;  /* 0x0000000428007c0c */ /* 0x000fe2000cfa1270 */
[----:B--2---:R-:W-:Y:S01]  /*62ca0*/  IMAD.WIDE R10, R17, 0x2, R50 ;  /* 0x00000002110a7825 */ /* 0x004fe200078e0232 */
[----:B---3--:R-:W-:Y:S01]  /*62cb0*/  PRMT R15, R37, 0x7632, R15 ;  /* 0x00007632250f7816 */ /* 0x008fe2000000000f */
[----:B------:R1:W-:Y:S02]  /*62cc0*/  @P0 STG.E.U16 desc[UR66][R8.64], R37 ;  /* 0x0000002508000986 */ /* 0x0003e4000c101542 */
[----:B------:R-:W-:-:S02]  /*62cd0*/  IMAD.WIDE R12, R17, 0x2, R48 ;  /* 0x00000002110c7825 */ /* 0x000fc400078e0230 */
[----:B------:R2:W-:Y:S02]  /*62ce0*/  @P4 STG.E.U16 desc[UR66][R10.64], R15 ;  /* 0x0000000f0a004986 */ /* 0x0005e4000c101542 */
[----:B------:R-:W-:Y:S02]  /*62cf0*/  VIADD R14, R60, 0x6d ;  /* 0x0000006d3c0e7836 */ /* 0x000fe40000000000 */
[----:B------:R-:W3:Y:S01]  /*62d00*/  LDL.LU R34, [R1+0x1f70] ;  /* 0x001f700001227983 */ /* 0x000ee20000300800 */
[----:B-1----:R-:W-:-:S03]  /*62d10*/  IMAD.WIDE R8, R17, 0x2, R6 ;  /* 0x0000000211087825 */ /* 0x002fc600078e0206 */
[----:B------:R-:W3:Y:S01]  /*62d20*/  LDL.LU R24, [R1+0x678] ;  /* 0x0006780001187983 */ /* 0x000ee20000300800 */
[----:B--2---:R-:W-:Y:S01]  /*62d30*/  PRMT R15, R41, 0x7632, R15 ;  /* 0x00007632290f7816 */ /* 0x004fe2000000000f */
[----:B------:R-:W-:Y:S02]  /*62d40*/  IMAD.WIDE R10, R17, 0x2, R4 ;  /* 0x00000002110a7825 */ /* 0x000fe400078e0204 */
[----:B------:R-:W2:Y:S01]  /*62d50*/  LDL.LU R25, [R1+0x668] ;  /* 0x0006680001197983 */ /* 0x000ea20000300800 */
[----:B------:R-:W-:-:S03]  /*62d60*/  ISETP.GE.AND P0, PT, R14, UR15, PT ;  /* 0x0000000f0e007c0c */ /* 0x000fc6000bf06270 */
[----:B------:R1:W-:Y:S01]  /*62d70*/  @P6 STG.E.U16 desc[UR66][R12.64], R41 ;  /* 0x000000290c006986 */ /* 0x0003e2000c101542 */
[----:B------:R-:W-:-:S03]  /*62d80*/  PRMT R14, R45, 0x7632, R14 ;  /* 0x000076322d0e7816 */ /* 0x000fc6000000000e */
[----:B------:R-:W4:Y:S04]  /*62d90*/  LDL.LU R29, [R1+0x658] ;  /* 0x00065800011d7983 */ /* 0x000f280000300800 */
[----:B------:R-:W-:Y:S04]  /*62da0*/  @P3 STG.E.U16 desc[UR66][R8.64], R15 ;  /* 0x0000000f08003986 */ /* 0x000fe8000c101542 */
[----:B------:R-:W4:Y:S04]  /*62db0*/  LDL.LU R61, [R1+0x648] ;  /* 0x00064800013d7983 */ /* 0x000f280000300800 */
[----:B------:R0:W-:Y:S04]  /*62dc0*/  @P5 STG.E.U16 desc[UR66][R10.64], R45 ;  /* 0x0000002d0a005986 */ /* 0x0001e8000c101542 */
[----:B-1----:R-:W4:Y:S04]  /*62dd0*/  LDL R41, [R1+0x1134] ;  /* 0x0011340001297983 */ /* 0x002f280000100800 */
[----:B0-----:R-:W4:Y:S01]  /*62de0*/  LDL R45, [R1+0x1120] ;  /* 0x00112000012d7983 */ /* 0x001f220000100800 */
[----:B------:R-:W-:-:S02]  /*62df0*/  ISETP.LT.AND P1, PT, R58, UR4, !P1 ;  /* 0x000000043a007c0c */ /* 0x000fc4000cf21270 */
[----:B------:R-:W-:Y:S01]  /*62e00*/  ISETP.LT.AND P4, PT, R59, UR4, !P2 ;  /* 0x000000043b007c0c */ /* 0x000fe2000d781270 */
[----:B------:R-:W-:Y:S01]  /*62e10*/  IMAD.WIDE R12, R17, 0x2, R2 ;  /* 0x00000002110c7825 */ /* 0x000fe200078e0202 */
[----:B------:R-:W-:-:S03]  /*62e20*/  ISETP.LT.AND P5, PT, R0, UR4, !P2 ;  /* 0x0000000400007c0c */ /* 0x000fc6000d7a1270 */
[----:B------:R-:W-:Y:S01]  /*62e30*/  VIADD R8, R17, UR5 ;  /* 0x0000000511087c36 */ /* 0x000fe20008000000 */
[----:B------:R-:W-:Y:S01]  /*62e40*/  ISETP.LT.AND P6, PT, R39, UR4, !P2 ;  /* 0x0000000427007c0c */ /* 0x000fe2000d7c1270 */
[----:B------:R-:W0:Y:S04]  /*62e50*/  LDCU UR5, c[0x0][0x3b8] ;  /* 0x00007700ff0577ac */ /* 0x000e280008000800 */
[----:B------:R1:W-:Y:S01]  /*62e60*/  @P1 STG.E.U16 desc[UR66][R12.64], R14 ;  /* 0x0000000e0c001986 */ /* 0x0003e2000c101542 */
[----:B------:R-:W-:Y:S01]  /*62e70*/  ISETP.LT.AND P3, PT, R35, UR4, !P2 ;  /* 0x0000000423007c0c */ /* 0x000fe2000d761270 */
[----:B------:R-:W-:Y:S02]  /*62e80*/  VIADD R9, R60, 0x6e ;  /* 0x0000006e3c097836 */ /* 0x000fe40000000000 */
[----:B------:R-:W-:-:S04]  /*62e90*/  IMAD.WIDE R10, R8, 0x2, R54 ;  /* 0x00000002080a7825 */ /* 0x000fc800078e0236 */
[----:B-1----:R-:W-:Y:S01]  /*62ea0*/  IMAD.WIDE R12, R8, 0x2, R56 ;  /* 0x00000002080c7825 */ /* 0x002fe200078e0238 */
[----:B------:R-:W-:-:S03]  /*62eb0*/  ISETP.GE.AND P1, PT, R9, UR13, PT ;  /* 0x0000000d09007c0c */ /* 0x000fc6000bf26270 */
[----:B0-----:R-:W-:Y:S01]  /*62ec0*/  VIADD R16, R8, UR5 ;  /* 0x0000000508107c36 */ /* 0x001fe20008000000 */
[----:B------:R-:W0:Y:S01]  /*62ed0*/  LDCU UR5, c[0x0][0x3b8] ;  /* 0x00007700ff0577ac */ /* 0x000e220008000800 */
[----:B---3--:R1:W-:Y:S01]  /*62ee0*/  @P4 STG.E.U16 desc[UR66][R12.64], R24 ;  /* 0x000000180c004986 */ /* 0x0083e2000c101542 */
[----:B------:R-:W-:Y:S02]  /*62ef0*/  PRMT R14, R24, 0x7632, R14 ;  /* 0x00007632180e7816 */ /* 0x000fe4000000000e */
[----:B--2---:R-:W-:-:S03]  /*62f00*/  PRMT R9, R25, 0x7632, R9 ;  /* 0x0000763219097816 */ /* 0x004fc60000000009 */
[----:B------:R2:W-:Y:S01]  /*62f10*/  @P5 STG.E.U16 desc[UR66][R10.64], R14 ;  /* 0x0000000e0a005986 */ /* 0x0005e2000c101542 */
[----:B-1----:R-:W-:-:S05]  /*62f20*/  IMAD.WIDE R12, R8, 0x2, R52 ;  /* 0x00000002080c7825 */ /* 0x002fca00078e0234 */
[----:B------:R1:W-:Y:S01]  /*62f30*/  @P6 STG.E.U16 desc[UR66][R12.64], R25 ;  /* 0x000000190c006986 */ /* 0x0003e2000c101542 */
[----:B--2---:R-:W-:Y:S01]  /*62f40*/  IMAD.WIDE R10, R8, 0x2, R50 ;  /* 0x00000002080a7825 */ /* 0x004fe200078e0232 */
[----:B------:R-:W-:-:S04]  /*62f50*/  ISETP.LT.AND P6, PT, R40, UR4, !P2 ;  /* 0x0000000428007c0c */ /* 0x000fc8000d7c1270 */
[----:B------:R2:W-:Y:S01]  /*62f60*/  @P3 STG.E.U16 desc[UR66][R10.64], R9 ;  /* 0x000000090a003986 */ /* 0x0005e2000c101542 */
[----:B----4-:R-:W-:Y:S02]  /*62f70*/  ISETP.LT.AND P5, PT, R41, UR4, !P2 ;  /* 0x0000000429007c0c */ /* 0x010fe4000d7a1270 */
[----:B------:R-:W-:Y:S01]  /*62f80*/  ISETP.LT.AND P4, PT, R45, UR4, !P2 ;  /* 0x000000042d007c0c */ /* 0x000fe2000d781270 */
[----:B-1----:R-:W-:Y:S01]  /*62f90*/  IMAD.WIDE R12, R8, 0x2, R48 ;  /* 0x00000002080c7825 */ /* 0x002fe200078e0230 */
[----:B------:R-:W-:Y:S02]  /*62fa0*/  ISETP.LT.AND P2, PT, R58, UR4, !P2 ;  /* 0x000000043a007c0c */ /* 0x000fe4000d741270 */
[----:B------:R-:W-:Y:S02]  /*62fb0*/  ISETP.LT.AND P3, PT, R59, UR4, !P0 ;  /* 0x000000043b007c0c */ /* 0x000fe4000c761270 */
[----:B------:R-:W-:Y:S01]  /*62fc0*/  PRMT R17, R29, 0x7632, R17 ;  /* 0x000076321d117816 */ /* 0x000fe20000000011 */
[----:B--2---:R-:W-:-:S06]  /*62fd0*/  IMAD.WIDE R10, R8, 0x2, R4 ;  /* 0x00000002080a7825 */ /* 0x004fcc00078e0204 */
[----:B------:R1:W-:Y:S01]  /*62fe0*/  @P4 STG.E.U16 desc[UR66][R12.64], R29 ;  /* 0x0000001d0c004986 */ /* 0x0003e2000c101542 */
[----:B------:R-:W-:Y:S01]  /*62ff0*/  ISETP.LT.AND P4, PT, R0, UR4, !P0 ;  /* 0x0000000400007c0c */ /* 0x000fe2000c781270 */
[----:B------:R-:W-:Y:S01]  /*63000*/  IMAD.WIDE R14, R16, 0x2, R56 ;  /* 0x00000002100e7825 */ /* 0x000fe200078e0238 */
[----:B------:R-:W-:-:S03]  /*63010*/  PRMT R18, R61, 0x7632, R18 ;  /* 0x000076323d127816 */ /* 0x000fc60000000012 */
[----:B-1----:R-:W-:-:S04]  /*63020*/  IMAD.WIDE R12, R8, 0x2, R6 ;  /* 0x00000002080c7825 */ /* 0x002fc800078e0206 */
[----:B------:R-:W-:Y:S01]  /*63030*/  IMAD.WIDE R8, R8, 0x2, R2 ;  /* 0x0000000208087825 */ /* 0x000fe200078e0202 */
[----:B------:R-:W-:Y:S01]  /*63040*/  @P5 STG.E.U16 desc[UR66][R12.64], R17 ;  /* 0x000000110c005986 */ /* 0x000fe2000c101542 */
[----:B------:R-:W-:-:S03]  /*63050*/  ISETP.LT.AND P5, PT, R39, UR4, !P0 ;  /* 0x0000000427007c0c */ /* 0x000fc6000c7a1270 */
[----:B------:R1:W-:Y:S01]  /*63060*/  @P6 STG.E.U16 desc[UR66][R10.64], R61 ;  /* 0x0000003d0a006986 */ /* 0x0003e2000c101542 */
[----:B------:R-:W-:-:S03]  /*63070*/  ISETP.LT.AND P6, PT, R35, UR4, !P0 ;  /* 0x0000000423007c0c */ /* 0x000fc6000c7c1270 */
[----:B------:R2:W-:Y:S04]  /*63080*/  @P2 STG.E.U16 desc[UR66][R8.64], R18 ;  /* 0x0000001208002986 */ /* 0x0005e8000c101542 */
[----:B------:R3:W-:Y:S01]  /*63090*/  @P3 STG.E.U16 desc[UR66][R14.64], R34 ;  /* 0x000000220e003986 */ /* 0x0007e2000c101542 */
[----:B------:R-:W-:Y:S01]  /*630a0*/  ISETP.LT.AND P3, PT, R45, UR4, !P0 ;  /* 0x000000042d007c0c */ /* 0x000fe2000c761270 */
[----:B-1----:R-:W-:Y:S01]  /*630b0*/  IMAD.WIDE R10, R16, 0x2, R52 ;  /* 0x00000002100a7825 */ /* 0x002fe200078e0234 */
[----:B------:R-:W-:Y:S01]  /*630c0*/  PRMT R17, R38, 0x7632, R17 ;  /* 0x0000763226117816 */ /* 0x000fe20000000011 */
[----:B------:R-:W4:Y:S02]  /*630d0*/  LDL.LU R35, [R1+0x1f6c] ;  /* 0x001f6c0001237983 */ /* 0x000f240000300800 */
[----:B--2---:R-:W-:-:S02]  /*630e0*/  IMAD.WIDE R8, R16, 0x2, R54 ;  /* 0x0000000210087825 */ /* 0x004fc400078e0236 */
[----:B------:R-:W2:Y:S01]  /*630f0*/  LDL.LU R24, [R1+0x67c] ;  /* 0x00067c0001187983 */ /* 0x000ea20000300800 */
[----:B---3--:R-:W-:Y:S01]  /*63100*/  PRMT R14, R34, 0x7632, R14 ;  /* 0x00007632220e7816 */ /* 0x008fe2000000000e */
[----:B------:R-:W-:Y:S02]  /*63110*/  IMAD.WIDE R12, R16, 0x2, R50 ;  /* 0x00000002100c7825 */ /* 0x000fe400078e0232 */
[----:B------:R-:W3:Y:S04]  /*63120*/  LDL.LU R25, [R1+0x66c] ;  /* 0x00066c0001197983 */ /* 0x000ee80000300800 */
[----:B------:R1:W-:Y:S01]  /*63130*/  @P4 STG.E.U16 desc[UR66][R8.64], R14 ;  /* 0x0000000e08004986 */ /* 0x0003e2000c101542 */
[----:B------:R-:W-:-:S03]  /*63140*/  ISETP.LT.AND P4, PT, R41, UR4, !P0 ;  /* 0x0000000429007c0c */ /* 0x000fc6000c781270 */
[----:B------:R0:W-:Y:S01]  /*63150*/  @P5 STG.E.U16 desc[UR66][R10.64], R38 ;  /* 0x000000260a005986 */ /* 0x0001e2000c101542 */
[----:B------:R-:W-:-:S03]  /*63160*/  ISETP.LT.AND P5, PT, R40, UR4, !P0 ;  /* 0x0000000428007c0c */ /* 0x000fc6000c7a1270 */
[----:B------:R0:W-:Y:S01]  /*63170*/  @P6 STG.E.U16 desc[UR66][R12.64], R17 ;  /* 0x000000110c006986 */ /* 0x0001e2000c101542 */
[----:B-1----:R-:W-:-:S03]  /*63180*/  IMAD.WIDE R8, R16, 0x2, R48 ;  /* 0x0000000210087825 */ /* 0x002fc600078e0230 */
[----:B------:R-:W4:Y:S01]  /*63190*/  LDL.LU R29, [R1+0x65c] ;  /* 0x00065c00011d7983 */ /* 0x000f220000300800 */
[----:B0-----:R-:W-:-:S03]  /*631a0*/  IMAD.WIDE R10, R16, 0x2, R6 ;  /* 0x00000002100a7825 */ /* 0x001fc600078e0206 */
[----:B------:R0:W-:Y:S01]  /*631b0*/  @P3 STG.E.U16 desc[UR66][R8.64], R42 ;  /* 0x0000002a08003986 */ /* 0x0001e2000c101542 */
[----:B------:R-:W-:Y:S01]  /*631c0*/  PRMT R12, R42, 0x7632, R12 ;  /* 0x000076322a0c7816 */ /* 0x000fe2000000000c */
[C---:B------:R-:W-:Y:S02]  /*631d0*/  VIADD R17, R16.reuse, UR5 ;  /* 0x0000000510117c36 */ /* 0x040fe40008000000 */
[----:B------:R-:W4:Y:S01]  /*631e0*/  LDL.LU R61, [R1+0x64c] ;  /* 0x00064c00013d7983 */ /* 0x000f220000300800 */
[----:B0-----:R-:W-:-:S03]  /*631f0*/  IMAD.WIDE R8, R16, 0x2, R4 ;  /* 0x0000000210087825 */ /* 0x001fc600078e0204 */
[----:B------:R0:W-:Y:S01]  /*63200*/  @P4 STG.E.U16 desc[UR66][R10.64], R12 ;  /* 0x0000000c0a004986 */ /* 0x0001e2000c101542 */
[----:B------:R-:W-:Y:S01]  /*63210*/  ISETP.LT.AND P0, PT, R58, UR4, !P0 ;  /* 0x000000043a007c0c */ /* 0x000fe2000c701270 */
[----:B------:R-:W1:Y:S02]  /*63220*/  LDCU UR5, c[0x0][0x3b8] ;  /* 0x00007700ff0577ac */ /* 0x000e640008000800 */
[----:B------:R0:W-:Y:S02]  /*63230*/  @P5 STG.E.U16 desc[UR66][R8.64], R46 ;  /* 0x0000002e08005986 */ /* 0x0001e4000c101542 */
[----:B0-----:R-:W-:Y:S01]  /*63240*/  IMAD.WIDE R10, R16, 0x2, R2 ;  /* 0x00000002100a7825 */ /* 0x001fe200078e0202 */
[----:B------:R-:W-:Y:S02]  /*63250*/  PRMT R16, R46, 0x7632, R16 ;  /* 0x000076322e107816 */ /* 0x000fe40000000010 */
[----:B------:R-:W4:Y:S01]  /*63260*/  LDL R46, [R1+0x1104] ;  /* 0x00110400012e7983 */ /* 0x000f220000100800 */
[----:B------:R-:W-:-:S02]  /*63270*/  ISETP.LT.AND P6, PT, R59, UR4, !P1 ;  /* 0x000000043b007c0c */ /* 0x000fc4000cfc1270 */
[----:B------:R-:W-:Y:S01]  /*63280*/  ISETP.LT.AND P3, PT, R0, UR4, !P1 ;  /* 0x0000000400007c0c */ /* 0x000fe2000cf61270 */
[----:B------:R-:W-:Y:S02]  /*63290*/  VIADD R15, R60, 0x6f ;  /* 0x0000006f3c0f7836 */ /* 0x000fe40000000000 */
[----:B------:R-:W-:-:S03]  /*632a0*/  IMAD.WIDE R12, R17, 0x2, R56 ;  /* 0x00000002110c7825 */ /* 0x000fc600078e0238 */
[----:B------:R-:W-:Y:S01]  /*632b0*/  ISETP.GE.AND P2, PT, R15, UR11, PT ;  /* 0x0000000b0f007c0c */ /* 0x000fe2000bf46270 */
[----:B------:R-:W-:Y:S01]  /*632c0*/  IMAD.WIDE R14, R17, 0x2, R54 ;  /* 0x00000002110e7825 */ /* 0x000fe200078e0236 */
[----:B------:R0:W-:Y:S01]  /*632d0*/  @P0 STG.E.U16 desc[UR66][R10.64], R16 ;  /* 0x000000100a000986 */ /* 0x0001e2000c101542 */
[----:B------:R-:W-:Y:S01]  /*632e0*/  ISETP.LT.AND P0, PT, R39, UR4, !P1 ;  /* 0x0000000427007c0c */ /* 0x000fe2000cf01270 */
[----:B------:R-:W1:Y:S01]  /*632f0*/  LDCU UR11, c[0x0][0x39c] ;  /* 0x00007380ff0b77ac */ /* 0x000e620008000800 */
[----:B------:R-:W-:Y:S02]  /*63300*/  ISETP.LT.AND P5, PT, R45, UR4, !P1 ;  /* 0x000000042d007c0c */ /* 0x000fe4000cfa1270 */
[----:B------:R-:W-:Y:S01]  /*63310*/  ISETP.LT.AND P4, PT, R40, UR4, !P1 ;  /* 0x0000000428007c0c */ /* 0x000fe2000cf81270 */
[----:B------:R-:W-:-:S04]  /*63320*/  IMAD.WIDE R8, R17, 0x2, R52 ;  /* 0x0000000211087825 */ /* 0x000fc800078e0234 */
[----:B0-----:R-:W-:Y:S01]  /*63330*/  IMAD.WIDE R10, R17, 0x2, R50 ;  /* 0x00000002110a7825 */ /* 0x001fe200078e0232 */
[----:B--2---:R-:W-:Y:S01]  /*63340*/  PRMT R18, R24, 0x7632, R18 ;  /* 0x0000763218127816 */ /* 0x004fe20000000012 */
[----:B------:R0:W-:Y:S01]  /*63350*/  @P6 STG.E.U16 desc[UR66][R12.64], R24 ;  /* 0x000000180c006986 */ /* 0x0001e2000c101542 */
[----:B------:R-:W-:-:S03]  /*63360*/  ISETP.LT.AND P6, PT, R41, UR4, !P1 ;  /* 0x0000000429007c0c */ /* 0x000fc6000cfc1270 */
[----:B------:R2:W-:Y:S04]  /*63370*/  @P3 STG.E.U16 desc[UR66][R14.64], R18 ;  /* 0x000000120e003986 */ /* 0x0005e8000c101542 */
[----:B---3--:R3:W-:Y:S01]  /*63380*/  @P0 STG.E.U16 desc[UR66][R8.64], R25 ;  /* 0x0000001908000986 */ /* 0x0087e2000c101542 */
[----:B0-----:R-:W-:Y:S01]  /*63390*/  IMAD.WIDE R12, R17, 0x2, R48 ;  /* 0x00000002110c7825 */ /* 0x001fe200078e0230 */
[----:B--2---:R-:W-:-:S03]  /*633a0*/  PRMT R18, R25, 0x7632, R18 ;  /* 0x0000763219127816 */ /* 0x004fc60000000012 */
[----:B------:R-:W-:Y:S01]  /*633b0*/  IMAD.WIDE R14, R17, 0x2, R6 ;  /* 0x00000002110e7825 */ /* 0x000fe200078e0206 */
[----:B----4-:R-:W-:-:S03]  /*633c0*/  PRMT R19, R29, 0x7632, R19 ;  /* 0x000076321d137816 */ /* 0x010fc60000000013 */
[----:B---3--:R-:W-:Y:S01]  /*633d0*/  IMAD.WIDE R8, R17, 0x2, R4 ;  /* 0x0000000211087825 */ /* 0x008fe200078e0204 */
[----:B------:R-:W-:-:S13]  /*633e0*/  ISETP.LT.AND P3, PT, R46, UR4, !P1 ;  /* 0x000000042e007c0c */ /* 0x000fda000cf61270 */
[----:B------:R-:W-:Y:S04]  /*633f0*/  @P3 STG.E.U16 desc[UR66][R10.64], R18 ;  /* 0x000000120a003986 */ /* 0x000fe8000c101542 */
[----:B------:R-:W-:Y:S04]  /*63400*/  @P5 STG.E.U16 desc[UR66][R12.64], R29 ;  /* 0x0000001d0c005986 */ /* 0x000fe8000c101542 */
[----:B------:R1:W-:Y:S04]  /*63410*/  @P6 STG.E.U16 desc[UR66][R14.64], R19 ;  /* 0x000000130e006986 */ /* 0x0003e8000c101542 */
[----:B------:R0:W-:Y:S01]  /*63420*/  @P4 STG.E.U16 desc[UR66][R8.64], R61 ;  /* 0x0000003d08004986 */ /* 0x0001e2000c101542 */
[----:B------:R-:W-:-:S03]  /*63430*/  ISETP.LT.AND P4, PT, R39, UR4, !P2 ;  /* 0x0000000427007c0c */ /* 0x000fc6000d781270 */
[----:B------:R-:W2:Y:S04]  /*63440*/  LDL.LU R39, [R1+0x1f68] ;  /* 0x001f680001277983 */ /* 0x000ea80000300800 */
[----:B------:R-:W3:Y:S01]  /*63450*/  LDL.LU R25, [R1+0x690] ;  /* 0x0006900001197983 */ /* 0x000ee20000300800 */
[----:B------:R-:W-:Y:S02]  /*63460*/  ISETP.LT.AND P1, PT, R58, UR4, !P1 ;  /* 0x000000043a007c0c */ /* 0x000fe4000cf21270 */
[----:B------:R-:W-:Y:S02]  /*63470*/  ISETP.LT.AND P3, PT, R59, UR4, !P2 ;  /* 0x000000043b007c0c */ /* 0x000fe4000d761270 */
[----:B------:R-:W-:Y:S01]  /*63480*/  ISETP.LT.AND P5, PT, R0, UR4, !P2 ;  /* 0x0000000400007c0c */ /* 0x000fe2000d7a1270 */
[----:B-1----:R-:W-:Y:S01]  /*63490*/  VIADD R14, R17, UR5 ;  /* 0x00000005110e7c36 */ /* 0x002fe20008000000 */
[----:B------:R-:W-:Y:S01]  /*634a0*/  PRMT R15, R61, 0x7632, R15 ;  /* 0x000076323d0f7816 */ /* 0x000fe2000000000f */
[----:B------:R-:W-:Y:S01]  /*634b0*/  IMAD.WIDE R10, R17, 0x2, R2 ;  /* 0x00000002110a7825 */ /* 0x000fe200078e0202 */
[----:B------:R-:W-:Y:S01]  /*634c0*/  PRMT R17, R35, 0x7632, R17 ;  /* 0x0000763223117816 */ /* 0x000fe20000000011 */
[----:B------:R-:W4:Y:S01]  /*634d0*/  LDL.LU R29, [R1+0x6a0] ;  /* 0x0006a000011d7983 */ /* 0x000f220000300800 */
[----:B------:R-:W1:Y:S01]  /*634e0*/  LDCU UR5, c[0x0][0x3b8] ;  /* 0x00007700ff0577ac */ /* 0x000e620008000800 */
[----:B------:R-:W-:-:S04]  /*634f0*/  IMAD.WIDE R12, R14, 0x2, R56 ;  /* 0x000000020e0c7825 */ /* 0x000fc800078e0238 */
[----:B0-----:R-:W-:Y:S01]  /*63500*/  IMAD.WIDE R8, R14, 0x2, R54 ;  /* 0x000000020e087825 */ /* 0x001fe200078e0236 */
[----:B------:R0:W-:Y:S01]  /*63510*/  @P1 STG.E.U16 desc[UR66][R10.64], R15 ;  /* 0x0000000f0a001986 */ /* 0x0001e2000c101542 */
[----:B------:R-:W-:-:S03]  /*63520*/  ISETP.LT.AND P1, PT, R45, UR4, !P2 ;  /* 0x000000042d007c0c */ /* 0x000fc6000d721270 */
[----:B------:R-:W-:Y:S04]  /*63530*/  @P3 STG.E.U16 desc[UR66][R12.64], R35 ;  /* 0x000000230c003986 */ /* 0x000fe8000c101542 */
[----:B------:R1:W-:Y:S01]  /*63540*/  @P5 STG.E.U16 desc[UR66][R8.64], R17 ;  /* 0x0000001108005986 */ /* 0x0003e2000c101542 */
[----:B------:R-:W-:Y:S01]  /*63550*/  ISETP.LT.AND P5, PT, R46, UR4, !P2 ;  /* 0x000000042e007c0c */ /* 0x000fe2000d7a1270 */
[C---:B0-----:R-:W-:Y:S02]  /*63560*/  IMAD.WIDE R10, R14.reuse, 0x2, R48 ;  /* 0x000000020e0a7825 */ /* 0x041fe400078e0230 */
[----:B------:R-:W3:Y:S02]  /*63570*/  LDL.LU R61, [R1+0x6c0] ;  /* 0x0006c000013d7983 */ /* 0x000ee40000300800 */
[----:B-1----:R-:W-:Y:S01]  /*63580*/  IMAD.WIDE R8, R14, 0x2, R52 ;  /* 0x000000020e087825 */ /* 0x002fe200078e0234 */
[----:B------:R-:W-:-:S02]  /*63590*/  PRMT R17, R43, 0x7632, R17 ;  /* 0x000076322b117816 */ /* 0x000fc40000000011 */
[----:B------:R-:W-:Y:S01]  /*635a0*/  ISETP.LT.AND P3, PT, R41, UR4, !P2 ;  /* 0x0000000429007c0c */ /* 0x000fe2000d761270 */
[----:B------:R-:W-:Y:S02]  /*635b0*/  VIADD R16, R60, 0x70 ;  /* 0x000000703c107836 */ /* 0x000fe40000000000 */
[----:B------:R-:W-:-:S03]  /*635c0*/  IMAD.WIDE R12, R14, 0x2, R6 ;  /* 0x000000020e0c7825 */ /* 0x000fc600078e0206 */
[----:B------:R-:W-:Y:S01]  /*635d0*/  ISETP.GE.AND P0, PT, R16, UR9, PT ;  /* 0x0000000910007c0c */ /* 0x000fe2000bf06270 */
[----:B--2---:R0:W-:Y:S01]  /*635e0*/  @P4 STG.E.U16 desc[UR66][R8.64], R39 ;  /* 0x0000002708004986 */ /* 0x0041e2000c101542 */
[----:B------:R-:W-:Y:S01]  /*635f0*/  PRMT R15, R39, 0x7632, R15 ;  /* 0x00007632270f7816 */ /* 0x000fe2000000000f */
[----:B------:R-:W-:Y:S01]  /*63600*/  VIADD R16, R60, 0x71 ;  /* 0x000000713c107836 */ /* 0x000fe20000000000 */
[----:B------:R-:W1:Y:S01]  /*63610*/  LDCU UR9, c[0x0][0x3b8] ;  /* 0x00007700ff0977ac */ /* 0x000e620008000800 */
[----:B0-----:R-:W-:-:S05]  /*63620*/  IMAD.WIDE R8, R14, 0x2, R50 ;  /* 0x000000020e087825 */ /* 0x001fca00078e0232 */
[----:B------:R-:W-:Y:S04]  /*63630*/  @P5 STG.E.U16 desc[UR66][R8.64], R15 ;  /* 0x0000000f08005986 */ /* 0x000fe8000c101542 */
[----:B------:R0:W-:Y:S04]  /*63640*/  @P1 STG.E.U16 desc[UR66][R10.64], R43 ;  /* 0x0000002b0a001986 */ /* 0x0001e8000c101542 */
[----:B0-----:R-:W2:Y:S01]  /*63650*/  LDL R43, [R1+0x10e8] ;  /* 0x0010e800012b7983 */ /* 0x001ea20000100800 */
[----:B------:R-:W-:Y:S02]  /*63660*/  ISETP.LT.AND P4, PT, R40, UR4, !P2 ;  /* 0x0000000428007c0c */ /* 0x000fe4000d781270 */
[----:B------:R-:W-:Y:S01]  /*63670*/  ISETP.LT.AND P2, PT, R58, UR4, !P2 ;  /* 0x000000043a007c0c */ /* 0x000fe2000d741270 */
[----:B------:R0:W-:Y:S01]  /*63680*/  @P3 STG.E.U16 desc[UR66][R12.64], R17 ;  /* 0x000000110c003986 */ /* 0x0001e2000c101542 */
[----:B------:R-:W-:Y:S01]  /*63690*/  ISETP.LT.AND P3, PT, R59, UR4, !P0 ;  /* 0x000000043b007c0c */ /* 0x000fe2000c761270 */
[----:B------:R-:W-:-:S04]  /*636a0*/  IMAD.WIDE R10, R14, 0x2, R4 ;  /* 0x000000020e0a7825 */ /* 0x000fc800078e0204 */
[----:B------:R-:W-:Y:S01]  /*636b0*/  IMAD.WIDE R8, R14, 0x2, R2 ;  /* 0x000000020e087825 */ /* 0x000fe200078e0202 */
[----:B0-----:R-:W-:-:S03]  /*636c0*/  PRMT R13, R47, 0x7632, R13 ;  /* 0x000076322f0d7816 */ /* 0x001fc6000000000d */
[----:B------:R-:W-:Y:S01]  /*636d0*/  VIADD R12, R14, UR5 ;  /* 0x000000050e0c7c36 */ /* 0x000fe20008000000 */
[----:B------:R-:W-:Y:S01]  /*636e0*/  @P4 STG.E.U16 desc[UR66][R10.64], R47 ;  /* 0x0000002f0a004986 */ /* 0x000fe2000c101542 */
[----:B---3--:R-:W-:Y:S01]  /*636f0*/  PRMT R14, R25, 0x7632, R14 ;  /* 0x00007632190e7816 */ /* 0x008fe2000000000e */
[----:B------:R-:W0:Y:S02]  /*63700*/  LDCU UR5, c[0x0][0x3b8] ;  /* 0x00007700ff0577ac */ /* 0x000e240008000800 */
[----:B------:R3:W-:Y:S02]  /*63710*/  @P2 STG.E.U16 desc[UR66][R8.64], R13 ;  /* 0x0000000d08002986 */ /* 0x0007e4000c101542 */
[----:B---3--:R-:W-:-:S05]  /*63720*/  IMAD.WIDE R8, R12, 0x2, R56 ;  /* 0x000000020c087825 */ /* 0x008fca00078e0238 */
[----:B------:R3:W-:Y:S04]  /*63730*/  @P3 STG.E.U16 desc[UR66][R8.64], R25 ;  /* 0x0000001908003986 */ /* 0x0007e8000c101542 */
[----:B---3--:R-:W3:Y:S01]  /*63740*/  LDL.LU R25, [R1+0x6b0] ;  /* 0x0006b00001197983 */ /* 0x008ee20000300800 */
[----:B------:R-:W-:Y:S01]  /*63750*/  ISETP.LT.AND P1, PT, R0, UR4, !P0 ;  /* 0x0000000400007c0c */ /* 0x000fe2000c721270 */
[----:B------:R-:W-:Y:S02]  /*63760*/  VIADD R13, R60, 0x73 ;  /* 0x000000733c0d7836 */ /* 0x000fe40000000000 */
[----:B------:R-:W-:-:S04]  /*63770*/  IMAD.WIDE R10, R12, 0x2, R54 ;  /* 0x000000020c0a7825 */ /* 0x000fc800078e0236 */
[----:B------:R-:W-:Y:S01]  /*63780*/  IMAD.WIDE R8, R12, 0x2, R52 ;  /* 0x000000020c087825 */ /* 0x000fe200078e0234 */
[----:B------:R-:W-:Y:S02]  /*63790*/  ISETP.GE.AND P4, PT, R13, UR11, PT ;  /* 0x0000000b0d007c0c */ /* 0x000fe4000bf86270 */
[----:B----4-:R-:W-:-:S03]  /*637a0*/  PRMT R13, R29, 0x7632, R13 ;  /* 0x000076321d0d7816 */ /* 0x010fc6000000000d */
[----:B------:R4:W-:Y:S01]  /*637b0*/  @P1 STG.E.U16 desc[UR66][R10.64], R14 ;  /* 0x0000000e0a001986 */ /* 0x0009e2000c101542 */
[----:B------:R-:W-:Y:S02]  /*637c0*/  ISETP.LT.AND P3, PT, R46, UR4, !P0 ;  /* 0x000000042e007c0c */ /* 0x000fe4000c761270 */
[----:B------:R-:W-:Y:S01]  /*637d0*/  ISETP.LT.AND P1, PT, R45, UR4, !P0 ;  /* 0x000000042d007c0c */ /* 0x000fe2000c721270 */
[----:B----4-:R-:W-:Y:S01]  /*637e0*/  IMAD.WIDE R10, R12, 0x2, R50 ;  /* 0x000000020c0a7825 */ /* 0x010fe200078e0232 */
[----:B------:R-:W-:Y:S01]  /*637f0*/  ISETP.GE.AND P6, PT, R16, UR7, PT ;  /* 0x0000000710007c0c */ /* 0x000fe2000bfc6270 */
[----:B------:R-:W4:Y:S02]  /*63800*/  LDCU UR7, c[0x0][0x3b8] ;  /* 0x00007700ff0777ac */ /* 0x000f240008000800 */
[----:B------:R-:W-:Y:S01]  /*63810*/  VIADD R33, R12, UR6 ;  /* 0x000000060c217c36 */ /* 0x000fe20008000000 */
[----:B------:R-:W0:Y:S01]  /*63820*/  LDCU UR6, c[0x0][0x3b8] ;  /* 0x00007700ff0677ac */ /* 0x000e220008000800 */
[----:B--2---:R-:W-:-:S13]  /*63830*/  ISETP.LT.AND P2, PT, R43, UR4, !P0 ;  /* 0x000000042b007c0c */ /* 0x004fda000c741270 */
[----:B------:R2:W-:Y:S01]  /*63840*/  @P2 STG.E.U16 desc[UR66][R8.64], R29 ;  /* 0x0000001d08002986 */ /* 0x0005e2000c101542 */
[----:B------:R-:W-:-:S03]  /*63850*/  ISETP.LT.AND P2, PT, R41, UR4, !P0 ;  /* 0x0000000429007c0c */ /* 0x000fc6000c741270 */
[----:B--2---:R-:W2:Y:S01]  /*63860*/  LDL.LU R29, [R1+0x6d0] ;  /* 0x0006d000011d7983 */ /* 0x004ea20000300800 */
[----:B------:R-:W-:-:S03]  /*63870*/  VIADD R8, R60, 0x74 ;  /* 0x000000743c087836 */ /* 0x000fc60000000000 */
[----:B------:R0:W-:Y:S02]  /*63880*/  @P3 STG.E.U16 desc[UR66][R10.64], R13 ;  /* 0x0000000d0a003986 */ /* 0x0001e4000c101542 */
[----:B------:R-:W-:Y:S01]  /*63890*/  ISETP.GE.AND P3, PT, R8, UR11, PT ;  /* 0x0000000b08007c0c */ /* 0x000fe2000bf66270 */
[----:B------:R-:W-:-:S04]  /*638a0*/  IMAD.WIDE R8, R12, 0x2, R6 ;  /* 0x000000020c087825 */ /* 0x000fc800078e0206 */
[----:B0-----:R-:W-:Y:S01]  /*638b0*/  IMAD.WIDE R10, R12, 0x2, R48 ;  /* 0x000000020c0a7825 */ /* 0x001fe200078e0230 */
[----:B------:R-:W-:-:S04]  /*638c0*/  PRMT R13, R61, 0x7632, R13 ;  /* 0x000076323d0d7816 */ /* 0x000fc8000000000d */
[----:B------:R0:W-:Y:S01]  /*638d0*/  @P1 STG.E.U16 desc[UR66][R10.64], R61 ;  /* 0x0000003d0a001986 */ /* 0x0001e2000c101542 */
[----:B------:R-:W-:-:S03]  /*638e0*/  ISETP.LT.AND P1, PT, R40, UR4, !P0 ;  /* 0x0000000428007c0c */ /* 0x000fc6000c721270 */
[----:B------:R1:W-:Y:S01]  /*638f0*/  @P2 STG.E.U16 desc[UR66][R8.64], R13 ;  /* 0x0000000d08002986 */ /* 0x0003e2000c101542 */
[----:B------:R-:W-:-:S03]  /*63900*/  ISETP.LT.AND P2, PT, R58, UR4, !P0 ;  /* 0x000000043a007c0c */ /* 0x000fc6000c741270 */
[----:B0-----:R-:W2:Y:S01]  /*63910*/  LDL.LU R61, [R1+0x6e0] ;  /* 0x0006e000013d7983 */ /* 0x001ea20000300800 */
[----:B---3--:R-:W-:Y:S01]  /*63920*/  PRMT R10, R25, 0x7632, R10 ;  /* 0x00007632190a7816 */ /* 0x008fe2000000000a */
[----:B-1----:R-:W-:-:S04]  /*63930*/  IMAD.WIDE R8, R12, 0x2, R4 ;  /* 0x000000020c087825 */ /* 0x002fc800078e0204 */
[----:B------:R-:W-:Y:S01]  /*63940*/  IMAD.WIDE R12, R12, 0x2, R2 ;  /* 0x000000020c0c7825 */ /* 0x000fe200078e0202 */
[----:B------:R0:W-:Y:S04]  /*63950*/  @P1 STG.E.U16 desc[UR66][R8.64], R25 ;  /* 0x0000001908001986 */ /* 0x0001e8000c101542 */
[----:B------:R1:W-:Y:S01]  /*63960*/  @P2 STG.E.U16 desc[UR66][R12.64], R10 ;  /* 0x0000000a0c002986 */ /* 0x0003e2000c101542 */
[----:B------:R-:W-:-:S03]  /*63970*/  ISETP.LT.AND P2, PT, R0, UR4, !P6 ;  /* 0x0000000400007c0c */ /* 0x000fc6000f741270 */
[----:B------:R-:W3:Y:S01]  /*63980*/  LDL.LU R0, [R1+0x1f64] ;  /* 0x001f640001007983 */ /* 0x000ee20000300800 */
[----:B------:R-:W-:Y:S01]  /*63990*/  VIADD R21, R33, UR5 ;  /* 0x0000000521157c36 */ /* 0x000fe20008000000 */
[----:B------:R-:W2:Y:S01]  /*639a0*/  LDCU UR5, c[0x0][0x3b8] ;  /* 0x00007700ff0577ac */ /* 0x000ea20008000800 */
[----:B------:R-:W-:Y:S02]  /*639b0*/  ISETP.LT.AND P0, PT, R59, UR4, !P6 ;  /* 0x000000043b007c0c */ /* 0x000fe4000f701270 */
[----:B----4-:R-:W-:Y:S01]  /*639c0*/  VIADD R20, R21, UR7 ;  /* 0x0000000715147c36 */ /* 0x010fe20008000000 */
[----:B------:R-:W4:Y:S03]  /*639d0*/  LDCU UR7, c[0x0][0x3b8] ;  /* 0x00007700ff0777ac */ /* 0x000f260008000800 */
[----:B------:R-:W-:Y:S01]  /*639e0*/  VIADD R19, R20, UR8 ;  /* 0x0000000814137c36 */ /* 0x000fe20008000000 */
[----:B------:R-:W2:Y:S01]  /*639f0*/  LDCU UR8, c[0x0][0x3b8] ;  /* 0x00007700ff0877ac */ /* 0x000ea20008000800 */
[----:B0-----:R-:W-:-:S04]  /*63a00*/  IMAD.WIDE R8, R33, 0x2, R56 ;  /* 0x0000000221087825 */ /* 0x001fc800078e0238 */
[----:B------:R-:W-:Y:S01]  /*63a10*/  VIADD R11, R19, UR9 ;  /* 0x00000009130b7c36 */ /* 0x000fe20008000000 */
[----:B------:R-:W0:Y:S03]  /*63a20*/  LDCU UR9, c[0x0][0x3b8] ;  /* 0x00007700ff0977ac */ /* 0x000e260008000800 */
[----:B-1----:R-:W-:Y:S01]  /*63a30*/  VIADD R10, R11, UR10 ;  /* 0x0000000a0b0a7c36 */ /* 0x002fe20008000000 */
[----:B------:R-:W1:Y:S01]  /*63a40*/  LDCU UR10, c[0x0][0x3b8] ;  /* 0x00007700ff0a77ac */ /* 0x000e620008000800 */
[----:B------:R-:W-:Y:S01]  /*63a50*/  IMAD.WIDE R12, R33, 0x2, R54 ;  /* 0x00000002210c7825 */ /* 0x000fe200078e0236 */
[----:B------:R-:W-:-:S03]  /*63a60*/  ISETP.LT.AND P1, PT, R43, UR4, !P6 ;  /* 0x000000042b007c0c */ /* 0x000fc6000f721270 */
[C---:B------:R-:W-:Y:S02]  /*63a70*/  VIADD R16, R60.reuse, 0x72 ;  /* 0x000000723c107836 */ /* 0x040fe40000000000 */
[----:B------:R-:W-:-:S03]  /*63a80*/  VIADD R15, R60, 0x75 ;  /* 0x000000753c0f7836 */ /* 0x000fc60000000000 */
[----:B------:R-:W-:Y:S01]  /*63a90*/  ISETP.GE.AND P5, PT, R16, UR11, PT ;  /* 0x0000000b10007c0c */ /* 0x000fe2000bfa6270 */
[C---:B------:R-:W-:Y:S02]  /*63aa0*/  VIADD R16, R60.reuse, 0x76 ;  /* 0x000000763c107836 */ /* 0x040fe40000000000 */
[C---:B------:R-:W-:Y:S02]  /*63ab0*/  VIADD R28, R60.reuse, 0x78 ;  /* 0x000000783c1c7836 */ /* 0x040fe40000000000 */
[C---:B------:R-:W-:Y:S01]  /*63ac0*/  VIADD R38, R60.reuse, 0x79 ;  /* 0x000000793c267836 */ /* 0x040fe20000000000 */
[----:B------:R-:W-:Y:S01]  /*63ad0*/  P2R R24, PR, RZ, 0x8 ;  /* 0x00000008ff187803 */ /* 0x000fe20000000000 */
[C---:B------:R-:W-:Y:S02]  /*63ae0*/  VIADD R26, R60.reuse, 0x7b ;  /* 0x0000007b3c1a7836 */ /* 0x040fe40000000000 */
[----:B------:R-:W-:Y:S01]  /*63af0*/  VIADD R39, R60, 0x7a ;  /* 0x0000007a3c277836 */ /* 0x000fe20000000000 */
[----:B------:R-:W-:Y:S01]  /*63b00*/  ISETP.GE.AND P3, PT, R38, UR11, PT ;  /* 0x0000000b26007c0c */ /* 0x000fe2000bf66270 */
[----:B------:R-:W-:-:S02]  /*63b10*/  VIADD R25, R60, 0x7c ;  /* 0x0000007c3c197836 */ /* 0x000fc40000000000 */
[C---:B------:R-:W-:Y:S02]  /*63b20*/  VIADD R35, R60.reuse, 0x7d ;  /* 0x0000007d3c237836 */ /* 0x040fe40000000000 */
[C---:B------:R-:W-:Y:S02]  /*63b30*/  VIADD R36, R60.reuse, 0x7e ;  /* 0x0000007e3c247836 */ /* 0x040fe40000000000 */
[----:B------:R-:W-:Y:S01]  /*63b40*/  VIADD R37, R60, 0x7f ;  /* 0x0000007f3c257836 */ /* 0x000fe20000000000 */
[----:B------:R-:W-:Y:S01]  /*63b50*/  P2R R31, PR, RZ, 0x40 ;  /* 0x00000040ff1f7803 */ /* 0x000fe20000000000 */
[----:B------:R-:W-:Y:S01]  /*63b60*/  IMAD.WIDE R22, R33, 0x2, R50 ;  /* 0x0000000221167825 */ /* 0x000fe200078e0232 */
[----:B------:R-:W-:Y:S02]  /*63b70*/  P2R R30, PR, RZ, 0x20 ;  /* 0x00000020ff1e7803 */ /* 0x000fe40000000000 */
[----:B------:R-:W-:Y:S02]  /*63b80*/  P2R R32, PR, RZ, 0x10 ;  /* 0x00000010ff207803 */ /* 0x000fe40000000000 */
[----:B------:R-:W-:-:S02]  /*63b90*/  ISETP.GE.AND P4, PT, R35, UR11, PT ;  /* 0x0000000b23007c0c */ /* 0x000fc4000bf86270 */
[----:B------:R-:W-:Y:S02]  /*63ba0*/  ISETP.GE.AND P5, PT, R36, UR11, PT ;  /* 0x0000000b24007c0c */ /* 0x000fe4000bfa6270 */
[----:B------:R-:W-:Y:S01]  /*63bb0*/  ISETP.GE.AND P6, PT, R37, UR11, PT ;  /* 0x0000000b25007c0c */ /* 0x000fe2000bfc6270 */
[----:B--2---:R2:W-:Y:S01]  /*63bc0*/  @P0 STG.E.U16 desc[UR66][R8.64], R29 ;  /* 0x0000001d08000986 */ /* 0x0045e2000c101542 */
[----:B------:R-:W-:Y:S01]  /*63bd0*/  PRMT R14, R29, 0x7632, R14 ;  /* 0x000076321d0e7816 */ /* 0x000fe2000000000e */
[----:B--2---:R-:W-:-:S04]  /*63be0*/  VIADD R9, R10, UR6 ;  /* 0x000000060a097c36 */ /* 0x004fc80008000000 */
[----:B------:R4:W-:Y:S01]  /*63bf0*/  @P2 STG.E.U16 desc[UR66][R12.64], R14 ;  /* 0x0000000e0c002986 */ /* 0x0009e2000c101542 */
[----:B------:R-:W2:Y:S01]  /*63c00*/  LDCU UR6, c[0x0][0x3b8] ;  /* 0x00007700ff0677ac */ /* 0x000ea20008000800 */
[----:B------:R-:W-:Y:S01]  /*63c10*/  VIADD R8, R9, UR5 ;  /* 0x0000000509087c36 */ /* 0x000fe20008000000 */
[----:B------:R-:W0:Y:S01]  /*63c20*/  LDCU UR5, c[0x0][0x3b8] ;  /* 0x00007700ff0577ac */ /* 0x000e220008000800 */
[----:B------:R-:W-:Y:S02]  /*63c30*/  ISETP.GE.AND P0, PT, R15, UR11, PT ;  /* 0x0000000b0f007c0c */ /* 0x000fe4000bf06270 */
[----:B----4-:R-:W-:Y:S01]  /*63c40*/  VIADD R13, R8, UR7 ;  /* 0x00000007080d7c36 */ /* 0x010fe20008000000 */
[----:B------:R-:W4:Y:S01]  /*63c50*/  LDCU UR7, c[0x0][0x3b8] ;  /* 0x00007700ff0777ac */ /* 0x000f220008000800 */
[----:B------:R-:W-:Y:S01]  /*63c60*/  IMAD.WIDE R14, R33, 0x2, R52 ;  /* 0x00000002210e7825 */ /* 0x000fe200078e0234 */
[----:B------:R-:W-:-:S03]  /*63c70*/  ISETP.GE.AND P2, PT, R16, UR11, PT ;  /* 0x0000000b10007c0c */ /* 0x000fc6000bf46270 */
[----:B------:R-:W-:-:S04]  /*63c80*/  VIADD R17, R13, UR8 ;  /* 0x000000080d117c36 */ /* 0x000fc80008000000 */
[----:B0-----:R-:W-:Y:S01]  /*63c90*/  VIADD R16, R17, UR9 ;  /* 0x0000000911107c36 */ /* 0x001fe20008000000 */
[----:B------:R1:W-:Y:S01]  /*63ca0*/  @P1 STG.E.U16 desc[UR66][R14.64], R61 ;  /* 0x0000003d0e001986 */ /* 0x0003e2000c101542 */
[----:B------:R-:W-:Y:S01]  /*63cb0*/  VIADD R12, R60, 0x77 ;  /* 0x000000773c0c7836 */ /* 0x000fe20000000000 */
[----:B------:R-:W-:Y:S02]  /*63cc0*/  P2R R27, PR, RZ, 0x4 ;  /* 0x00000004ff1b7803 */ /* 0x000fe40000000000 */
[----:B------:R-:W-:Y:S01]  /*63cd0*/  ISETP.GE.AND P2, PT, R28, UR11, PT ;  /* 0x0000000b1c007c0c */ /* 0x000fe2000bf46270 */
[----:B-1----:R-:W-:Y:S01]  /*63ce0*/  VIADD R15, R16, UR10 ;  /* 0x0000000a100f7c36 */ /* 0x002fe20008000000 */
[----:B------:R-:W-:-:S03]  /*63cf0*/  ISETP.GE.AND P1, PT, R12, UR11, PT ;  /* 0x0000000b0c007c0c */ /* 0x000fc6000bf26270 */
[----:B------:R-:W-:Y:S01]  /*63d00*/  VIADD R14, R15, UR5 ;  /* 0x000000050f0e7c36 */ /* 0x000fe20008000000 */
[----:B------:R-:W-:-:S03]  /*63d10*/  P2R R28, PR, RZ, 0x4 ;  /* 0x00000004ff1c7803 */ /* 0x000fc60000000000 */
[----:B--2---:R-:W-:Y:S01]  /*63d20*/  VIADD R12, R14, UR6 ;  /* 0x000000060e0c7c36 */ /* 0x004fe20008000000 */
[----:B------:R-:W-:Y:S02]  /*63d30*/  ISETP.GE.AND P2, PT, R26, UR11, PT ;  /* 0x0000000b1a007c0c */ /* 0x000fe4000bf46270 */
[----:B------:R-:W-:Y:S01]  /*63d40*/  P2R R29, PR, RZ, 0x2 ;  /* 0x00000002ff1d7803 */ /* 0x000fe20000000000 */
[----:B----4-:R-:W-:Y:S01]  /*63d50*/  VIADD R18, R12, UR7 ;  /* 0x000000070c127c36 */ /* 0x010fe20008000000 */
[----:B------:R-:W-:Y:S02]  /*63d60*/  P2R R26, PR, RZ, 0x8 ;  /* 0x00000008ff1a7803 */ /* 0x000fe40000000000 */
[----:B------:R-:W-:Y:S02]  /*63d70*/  PRMT R34, R61, 0x7632, R34 ;  /* 0x000076323d227816 */ /* 0x000fe40000000022 */
[----:B------:R-:W-:Y:S02]  /*63d80*/  ISETP.GE.AND P1, PT, R39, UR11, PT ;  /* 0x0000000b27007c0c */ /* 0x000fe4000bf26270 */
[----:B------:R-:W-:Y:S01]  /*63d90*/  ISETP.GE.AND P3, PT, R25, UR11, PT ;  /* 0x0000000b19007c0c */ /* 0x000fe2000bf66270 */
[----:B------:R-:W2:Y:S04]  /*63da0*/  LDL.LU R61, [R1+0x700] ;  /* 0x00070000013d7983 */ /* 0x000ea80000300800 */
[----:B------:R-:W4:Y:S04]  /*63db0*/  LDL.LU R47, [R1+0x6f0] ;  /* 0x0006f000012f7983 */ /* 0x000f280000300800 */
[----:B------:R-:W3:Y:S04]  /*63dc0*/  LDL.LU R42, [R1+0x694] ;  /* 0x00069400012a7983 */ /* 0x000ee80000300800 */
[----:B------:R-:W3:Y:S04]  /*63dd0*/  LDL.LU R44, [R1+0x6a4] ;  /* 0x0006a400012c7983 */ /* 0x000ee80000300800 */
[----:B------:R-:W3:Y:S01]  /*63de0*/  LDL.LU R60, [R1+0x10e0] ;  /* 0x0010e000013c7983 */ /* 0x000ee20000300800 */
[----:B------:R-:W-:-:S02]  /*63df0*/  P2R R25, PR, RZ, 0x10 ;  /* 0x00000010ff197803 */ /* 0x000fc40000000000 */
[----:B------:R-:W-:Y:S02]  /*63e00*/  ISETP.NE.AND P4, PT, R30, RZ, PT ;  /* 0x000000ff1e00720c */ /* 0x000fe40003f85270 */
[----:B------:R-:W-:Y:S02]  /*63e10*/  P2R R30, PR, RZ, 0x20 ;  /* 0x00000020ff1e7803 */ /* 0x000fe40000000000 */
[----:B------:R-:W-:Y:S02]  /*63e20*/  ISETP.NE.AND P5, PT, R31, RZ, PT ;  /* 0x000000ff1f00720c */ /* 0x000fe40003fa5270 */
[----:B------:R-:W-:Y:S02]  /*63e30*/  P2R R31, PR, RZ, 0x40 ;  /* 0x00000040ff1f7803 */ /* 0x000fe40000000000 */
[----:B------:R-:W-:-:S13]  /*63e40*/  ISETP.LT.AND P6, PT, R46, UR4, !P5 ;  /* 0x000000042e007c0c */ /* 0x000fda000efc1270 */
[----:B------:R0:W-:Y:S01]  /*63e50*/  @P6 STG.E.U16 desc[UR66][R22.64], R34 ;  /* 0x0000002216006986 */ /* 0x0001e2000c101542 */
[----:B------:R-:W-:Y:S01]  /*63e60*/  ISETP.LT.AND P6, PT, R45, UR4, !P5 ;  /* 0x000000042d007c0c */ /* 0x000fe2000efc1270 */
[----:B0-----:R-:W-:-:S12]  /*63e70*/  IMAD.WIDE R22, R33, 0x2, R48 ;  /* 0x0000000221167825 */ /* 0x001fd800078e0230 */
[----:B--2---:R0:W-:Y:S01]  /*63e80*/  @P6 STG.E.U16 desc[UR66][R22.64], R61 ;  /* 0x0000003d16006986 */ /* 0x0041e2000c101542 */
[----:B------:R-:W-:-:S03]  /*63e90*/  PRMT R34, R61, 0x7632, R34 ;  /* 0x000076323d227816 */ /* 0x000fc60000000022 */
[----:B0-----:R-:W2:Y:S01]  /*63ea0*/  LDL.LU R61, [R1+0x6c4] ;  /* 0x0006c400013d7983 */ /* 0x001ea20000300800 */
[----:B------:R-:W-:Y:S01]  /*63eb0*/  ISETP.LT.AND P6, PT, R41, UR4, !P5 ;  /* 0x0000000429007c0c */ /* 0x000fe2000efc1270 */
[----:B------:R-:W-:Y:S02]  /*63ec0*/  IMAD.WIDE R22, R33, 0x2, R6 ;  /* 0x0000000221167825 */ /* 0x000fe400078e0206 */
[----:B------:R-:W2:Y:S10]  /*63ed0*/  LDL.LU R38, [R1+0x6b4] ;  /* 0x0006b40001267983 */ /* 0x000eb40000300800 */
[----:B------:R0:W-:Y:S01]  /*63ee0*/  @P6 STG.E.U16 desc[UR66][R22.64], R34 ;  /* 0x0000002216006986 */ /* 0x0001e2000c101542 */
[----:B------:R-:W-:-:S02]  /*63ef0*/  ISETP.LT.AND P6, PT, R40, UR4, !P5 ;  /* 0x0000000428007c0c */ /* 0x000fc4000efc1270 */
[----:B------:R-:W-:Y:S01]  /*63f00*/  ISETP.LT.AND P5, PT, R58, UR4, !P5 ;  /* 0x000000043a007c0c */ /* 0x000fe2000efa1270 */
[----:B0-----:R-:W-:Y:S01]  /*63f10*/  IMAD.WIDE R22, R33, 0x2, R4 ;  /* 0x0000000221167825 */ /* 0x001fe200078e0204 */
[----:B----4-:R-:W-:-:S09]  /*63f20*/  PRMT R34, R47, 0x7632, R34 ;  /* 0x000076322f227816 */ /* 0x010fd20000000022 */
[----:B------:R0:W-:Y:S04]  /*63f30*/  @P6 STG.E.U16 desc[UR66][R22.64], R47 ;  /* 0x0000002f16006986 */ /* 0x0001e8000c101542 */
[----:B0-----:R-:W4:Y:S01]  /*63f40*/  LDL.LU R47, [R1+0x6d4] ;  /* 0x0006d400012f7983 */ /* 0x001f220000300800 */
[----:B------:R-:W-:-:S05]  /*63f50*/  IMAD.WIDE R22, R33, 0x2, R2 ;  /* 0x0000000221167825 */ /* 0x000fca00078e0202 */
[----:B------:R0:W-:Y:S01]  /*63f60*/  @P5 STG.E.U16 desc[UR66][R22.64], R34 ;  /* 0x0000002216005986 */ /* 0x0001e2000c101542 */
[----:B------:R-:W-:Y:S02]  /*63f70*/  ISETP.LT.AND P5, PT, R59, UR4, !P4 ;  /* 0x000000043b007c0c */ /* 0x000fe4000e7a1270 */
[----:B------:R-:W-:Y:S02]  /*63f80*/  ISETP.NE.AND P6, PT, R32, RZ, PT ;  /* 0x000000ff2000720c */ /* 0x000fe40003fc5270 */
[----:B---3--:R-:W-:Y:S01]  /*63f90*/  PRMT R32, R42, 0x7632, R32 ;  /* 0x000076322a207816 */ /* 0x008fe20000000020 */
[----:B0-----:R-:W-:-:S08]  /*63fa0*/  IMAD.WIDE R22, R21, 0x2, R56 ;  /* 0x0000000215167825 */ /* 0x001fd000078e0238 */
[----:B------:R0:W-:Y:S04]  /*63fb0*/  @P5 STG.E.U16 desc[UR66][R22.64], R42 ;  /* 0x0000002a16005986 */ /* 0x0001e8000c101542 */
[----:B0-----:R-:W3:Y:S01]  /*63fc0*/  LDL.LU R42, [R1+0x6e4] ;  /* 0x0006e400012a7983 */ /* 0x001ee20000300800 */
[----:B------:R-:W-:Y:S01]  /*63fd0*/  ISETP.LT.AND P5, PT, R60, UR4, !P4 ;  /* 0x000000043c007c0c */ /* 0x000fe2000e7a1270 */
[----:B------:R-:W-:-:S12]  /*63fe0*/  IMAD.WIDE R22, R21, 0x2, R54 ;  /* 0x0000000215167825 */ /* 0x000fd800078e0236 */
[----:B------:R0:W-:Y:S01]  /*63ff0*/  @P5 STG.E.U16 desc[UR66][R22.64], R32 ;  /* 0x0000002016005986 */ /* 0x0001e2000c101542 */
[----:B------:R-:W-:Y:S01]  /*64000*/  ISETP.LT.AND P5, PT, R43, UR4, !P4 ;  /* 0x000000042b007c0c */ /* 0x000fe2000e7a1270 */
[----:B0-----:R-:W-:Y:S01]  /*64010*/  IMAD.WIDE R22, R21, 0x2, R52 ;  /* 0x0000000215167825 */ /* 0x001fe200078e0234 */
[----:B------:R-:W-:-:S11]  /*64020*/  PRMT R32, R44, 0x7632, R32 ;  /* 0x000076322c207816 */ /* 0x000fd60000000020 */
[----:B------:R0:W-:Y:S04]  /*64030*/  @P5 STG.E.U16 desc[UR66][R22.64], R44 ;  /* 0x0000002c16005986 */ /* 0x0001e8000c101542 */
[----:B0-----:R-:W3:Y:S01]  /*64040*/  LDL.LU R44, [R1+0x704] ;  /* 0x00070400012c7983 */ /* 0x001ee20000300800 */
[----:B------:R-:W-:Y:S01]  /*64050*/  ISETP.LT.AND P5, PT, R46, UR4, !P4 ;  /* 0x000000042e007c0c */ /* 0x000fe2000e7a1270 */
[----:B------:R-:W-:-:S12]  /*64060*/  IMAD.WIDE R22, R21, 0x2, R50 ;  /* 0x0000000215167825 */ /* 0x000fd800078e0232 */
[----:B------:R0:W-:Y:S01]  /*64070*/  @P5 STG.E.U16 desc[UR66][R22.64], R32 ;  /* 0x0000002016005986 */ /* 0x0001e2000c101542 */
[----:B------:R-:W-:Y:S01]  /*64080*/  ISETP.LT.AND P5, PT, R45, UR4, !P4 ;  /* 0x000000042d007c0c */ /* 0x000fe2000e7a1270 */
[----:B0-----:R-:W-:-:S12]  /*64090*/  IMAD.WIDE R22, R21, 0x2, R48 ;  /* 0x0000000215167825 */ /* 0x001fd800078e0230 */
[----:B--2---:R0:W-:Y:S01]  /*640a0*/  @P5 STG.E.U16 desc[UR66][R22.64], R61 ;  /* 0x0000003d16005986 */ /* 0x0041e2000c101542 */
[----:B------:R-:W-:-:S03]  /*640b0*/  PRMT R32, R61, 0x7632, R32 ;  /* 0x000076323d207816 */ /* 0x000fc60000000020 */
[----:B0-----:R-:W2:Y:S01]  /*640c0*/  LDL.LU R61, [R1+0x6f4] ;  /* 0x0006f400013d7983 */ /* 0x001ea20000300800 */
[----:B------:R-:W-:Y:S01]  /*640d0*/  ISETP.LT.AND P5, PT, R41, UR4, !P4 ;  /* 0x0000000429007c0c */ /* 0x000fe2000e7a1270 */
[----:B------:R-:W-:-:S12]  /*640e0*/  IMAD.WIDE R22, R21, 0x2, R6 ;  /* 0x0000000215167825 */ /* 0x000fd800078e0206 */
[----:B------:R0:W-:Y:S01]  /*640f0*/  @P5 STG.E.U16 desc[UR66][R22.64], R32 ;  /* 0x0000002016005986 */ /* 0x0001e2000c101542 */
[----:B------:R-:W-:Y:S02]  /*64100*/  ISETP.LT.AND P5, PT, R40, UR4, !P4 ;  /* 0x0000000428007c0c */ /* 0x000fe4000e7a1270 */
[----:B------:R-:W-:Y:S01]  /*64110*/  ISETP.LT.AND P4, PT, R58, UR4, !P4 ;  /* 0x000000043a007c0c */ /* 0x000fe2000e781270 */
[----:B0-----:R-:W-:-:S10]  /*64120*/  IMAD.WIDE R22, R21, 0x2, R4 ;  /* 0x0000000215167825 */ /* 0x001fd400078e0204 */
[----:B------:R0:W-:Y:S01]  /*64130*/  @P5 STG.E.U16 desc[UR66][R22.64], R38 ;  /* 0x0000002616005986 */ /* 0x0001e2000c101542 */
[----:B------:R-:W-:Y:S02]  /*64140*/  ISETP.NE.AND P5, PT, R24, RZ, PT ;  /* 0x000000ff1800720c */ /* 0x000fe40003fa5270 */
[----:B------:R-:W-:Y:S01]  /*64150*/  PRMT R24, R38, 0x7632, R24 ;  /* 0x0000763226187816 */ /* 0x000fe20000000018 */
[----:B0-----:R-:W-:-:S05]  /*64160*/  IMAD.WIDE R22, R21, 0x2, R2 ;  /* 0x0000000215167825 */ /* 0x001fca00078e0202 */
[----:B------:R0:W-:Y:S01]  /*64170*/  @P4 STG.E.U16 desc[UR66][R22.64], R24 ;  /* 0x0000001816004986 */ /* 0x0001e2000c101542 */
[----:B------:R-:W-:Y:S02]  /*64180*/  ISETP.LT.AND P4, PT, R59, UR4, !P6 ;  /* 0x000000043b007c0c */ /* 0x000fe4000f781270 */
[----:B----4-:R-:W-:Y:S01]  /*64190*/  PRMT R21, R47, 0x7632, R21 ;  /* 0x000076322f157816 */ /* 0x010fe20000000015 */
[----:B0-----:R-:W-:-:S10]  /*641a0*/  IMAD.WIDE R22, R20, 0x2, R56 ;  /* 0x0000000214167825 */ /* 0x001fd400078e0238 */
[----:B------:R0:W-:Y:S01]  /*641b0*/  @P4 STG.E.U16 desc[UR66][R22.64], R47 ;  /* 0x0000002f16004986 */ /* 0x0001e2000c101542 */
[----:B------:R-:W-:-:S03]  /*641c0*/  ISETP.LT.AND P4, PT, R60, UR4, !P6 ;  /* 0x000000043c007c0c */ /* 0x000fc6000f781270 */
[----:B0-----:R-:W4:Y:S01]  /*641d0*/  LDL.LU R47, [R1+0x698] ;  /* 0x00069800012f7983 */ /* 0x001f220000300800 */
[----:B------:R-:W-:-:S09]  /*641e0*/  IMAD.WIDE R22, R20, 0x2, R54 ;  /* 0x0000000214167825 */ /* 0x000fd200078e0236 */
[----:B------:R0:W-:Y:S01]  /*641f0*/  @P4 STG.E.U16 desc[UR66][R22.64], R21 ;  /* 0x0000001516004986 */ /* 0x0001e2000c101542 */
[----:B------:R-:W-:Y:S01]  /*64200*/  ISETP.LT.AND P4, PT, R43, UR4, !P6 ;  /* 0x000000042b007c0c */ /* 0x000fe2000f781270 */
[----:B0-----:R-:W-:Y:S01]  /*64210*/  IMAD.WIDE R22, R20, 0x2, R52 ;  /* 0x0000000214167825 */ /* 0x001fe200078e0234 */
[----:B---3--:R-:W-:-:S11]  /*64220*/  PRMT R21, R42, 0x7632, R21 ;  /* 0x000076322a157816 */ /* 0x008fd60000000015 */
[----:B------:R0:W-:Y:S04]  /*64230*/  @P4 STG.E.U16 desc[UR66][R22.64], R42 ;  /* 0x0000002a16004986 */ /* 0x0001e8000c101542 */
[----:B0-----:R-:W3:Y:S01]  /*64240*/  LDL.LU R42, [R1+0x6a8] ;  /* 0x0006a800012a7983 */ /* 0x001ee20000300800 */
[----:B------:R-:W-:-:S03]  /*64250*/  ISETP.LT.AND P4, PT, R46, UR4, !P6 ;  /* 0x000000042e007c0c */ /* 0x000fc6000f781270 */
[----:B------:R-:W3:Y:S01]  /*64260*/  LDL.LU R38, [R1+0x6c8] ;  /* 0x0006c80001267983 */ /* 0x000ee20000300800 */
[----:B------:R-:W-:-:S09]  /*64270*/  IMAD.WIDE R22, R20, 0x2, R50 ;  /* 0x0000000214167825 */ /* 0x000fd200078e0232 */
        /* <DEDUP_REMOVED lines=11> */
[----:B--2---:R0:W-:Y:S02]  /*64330*/  @P4 STG.E.U16 desc[UR66][R22.64], R61 ;  /* 0x0000003d16004986 */ /* 0x0041e4000c101542 */
[----:B0-----:R-:W-:Y:S02]  /*64340*/  PRMT R22, R61, 0x7632, R22 ;  /* 0x000076323d167816 */ /* 0x001fe40000000016 */
[----:B------:R-:W2:Y:S01]  /*64350*/  LDL.LU R61, [R1+0x6d8] ;  /* 0x0006d800013d7983 */ /* 0x000ea20000300800 */
[----:B------:R-:W-:Y:S01]  /*64360*/  ISETP.LT.AND P6, PT, R58, UR4, !P6 ;  /* 0x000000043a007c0c */ /* 0x000fe2000f7c1270 */
[----:B------:R-:W-:-:S12]  /*64370*/  IMAD.WIDE R20, R20, 0x2, R2 ;  /* 0x0000000214147825 */ /* 0x000fd800078e0202 */
[----:B------:R0:W-:Y:S01]  /*64380*/  @P6 STG.E.U16 desc[UR66][R20.64], R22 ;  /* 0x0000001614006986 */ /* 0x0001e2000c101542 */
[----:B------:R-:W-:Y:S01]  /*64390*/  ISETP.LT.AND P6, PT, R59, UR4, !P5 ;  /* 0x000000043b007c0c */ /* 0x000fe2000efc1270 */
[----:B0-----:R-:W-:-:S12]  /*643a0*/  IMAD.WIDE R20, R19, 0x2, R56 ;  /* 0x0000000213147825 */ /* 0x001fd800078e0238 */
[----:B----4-:R0:W-:Y:S01]  /*643b0*/  @P6 STG.E.U16 desc[UR66][R20.64], R47 ;  /* 0x0000002f14006986 */ /* 0x0101e2000c101542 */
[----:B------:R-:W-:Y:S02]  /*643c0*/  PRMT R22, R47, 0x7632, R22 ;  /* 0x000076322f167816 */ /* 0x000fe40000000016 */
[----:B------:R-:W-:Y:S01]  /*643d0*/  ISETP.LT.AND P6, PT, R60, UR4, !P5 ;  /* 0x000000043c007c0c */ /* 0x000fe2000efc1270 */
[----:B0-----:R-:W4:Y:S01]  /*643e0*/  LDL.LU R47, [R1+0x6e8] ;  /* 0x0006e800012f7983 */ /* 0x001f220000300800 */
[----:B------:R-:W-:-:S11]  /*643f0*/  IMAD.WIDE R20, R19, 0x2, R54 ;  /* 0x0000000213147825 */ /* 0x000fd600078e0236 */
[----:B------:R0:W-:Y:S01]  /*64400*/  @P6 STG.E.U16 desc[UR66][R20.64], R22 ;  /* 0x0000001614006986 */ /* 0x0001e2000c101542 */
[----:B------:R-:W-:Y:S01]  /*64410*/  ISETP.LT.AND P6, PT, R43, UR4, !P5 ;  /* 0x000000042b007c0c */ /* 0x000fe2000efc1270 */
[----:B0-----:R-:W-:-:S12]  /*64420*/  IMAD.WIDE R20, R19, 0x2, R52 ;  /* 0x0000000213147825 */ /* 0x001fd800078e0234 */
[----:B---3--:R0:W-:Y:S01]  /*64430*/  @P6 STG.E.U16 desc[UR66][R20.64], R42 ;  /* 0x0000002a14006986 */ /* 0x0081e2000c101542 */
[----:B------:R-:W-:Y:S02]  /*64440*/  PRMT R22, R42, 0x7632, R22 ;  /* 0x000076322a167816 */ /* 0x000fe40000000016 */
[----:B------:R-:W-:Y:S01]  /*64450*/  ISETP.LT.AND P6, PT, R46, UR4, !P5 ;  /* 0x000000042e007c0c */ /* 0x000fe2000efc1270 */
[----:B0-----:R-:W3:Y:S01]  /*64460*/  LDL.LU R42, [R1+0x708] ;  /* 0x00070800012a7983 */ /* 0x001ee20000300800 */
[----:B------:R-:W-:-:S11]  /*64470*/  IMAD.WIDE R20, R19, 0x2, R50 ;  /* 0x0000000213147825 */ /* 0x000fd600078e0232 */
[----:B------:R0:W-:Y:S01]  /*64480*/  @P6 STG.E.U16 desc[UR66][R20.64], R22 ;  /* 0x0000001614006986 */ /* 0x0001e2000c101542 */
[----:B------:R-:W-:Y:S01]  /*64490*/  ISETP.LT.AND P6, PT, R45, UR4, !P5 ;  /* 0x000000042d007c0c */ /* 0x000fe2000efc1270 */
[----:B0-----:R-:W-:-:S12]  /*644a0*/  IMAD.WIDE R20, R19, 0x2, R48 ;  /* 0x0000000213147825 */ /* 0x001fd800078e0230 */
[----:B------:R0:W-:Y:S01]  /*644b0*/  @P6 STG.E.U16 desc[UR66][R20.64], R38 ;  /* 0x0000002614006986 */ /* 0x0001e2000c101542 */
[----:B------:R-:W-:Y:S02]  /*644c0*/  ISETP.LT.AND P6, PT, R41, UR4, !P5 ;  /* 0x0000000429007c0c */ /* 0x000fe4000efc1270 */
[----:B------:R-:W-:Y:S01]  /*644d0*/  PRMT R22, R38, 0x7632, R22 ;  /* 0x0000763226167816 */ /* 0x000fe20000000016 */
[----:B0-----:R-:W-:-:S10]  /*644e0*/  IMAD.WIDE R20, R19, 0x2, R6 ;  /* 0x0000000213147825 */ /* 0x001fd400078e0206 */
[----:B------:R0:W-:Y:S01]  /*644f0*/  @P6 STG.E.U16 desc[UR66][R20.64], R22 ;  /* 0x0000001614006986 */ /* 0x0001e2000c101542 */
[----:B------:R-:W-:Y:S01]  /*64500*/  ISETP.LT.AND P6, PT, R40, UR4, !P5 ;  /* 0x0000000428007c0c */ /* 0x000fe2000efc1270 */
[----:B0-----:R-:W-:Y:S01]  /*64510*/  IMAD.WIDE R20, R19, 0x2, R4 ;  /* 0x0000000213147825 */ /* 0x001fe200078e0204 */
[----:B------:R-:W-:-:S11]  /*64520*/  PRMT R22, R44, 0x7632, R22 ;  /* 0x000076322c167816 */ /* 0x000fd60000000016 */
[----:B------:R0:W-:Y:S04]  /*64530*/  @P6 STG.E.U16 desc[UR66][R20.64], R44 ;  /* 0x0000002c14006986 */ /* 0x0001e8000c101542 */
[----:B0-----:R-:W3:Y:S01]  /*64540*/  LDL.LU R44, [R1+0x6f8] ;  /* 0x0006f800012c7983 */ /* 0x001ee20000300800 */
[----:B------:R-:W-:Y:S02]  /*64550*/  ISETP.LT.AND P5, PT, R58, UR4, !P5 ;  /* 0x000000043a007c0c */ /* 0x000fe4000efa1270 */
[----:B------:R-:W-:Y:S01]  /*64560*/  ISETP.LT.AND P6, PT, R59, UR4, !P0 ;  /* 0x000000043b007c0c */ /* 0x000fe2000c7c1270 */
[----:B------:R-:W-:-:S10]  /*64570*/  IMAD.WIDE R20, R19, 0x2, R2 ;  /* 0x0000000213147825 */ /* 0x000fd400078e0202 */
[----:B------:R0:W-:Y:S02]  /*64580*/  @P5 STG.E.U16 desc[UR66][R20.64], R22 ;  /* 0x0000001614005986 */ /* 0x0001e4000c101542 */
[----:B0-----:R-:W-:-:S05]  /*64590*/  IMAD.WIDE R20, R11, 0x2, R56 ;  /* 0x000000020b147825 */ /* 0x001fca00078e0238 */
[----:B--2---:R0:W-:Y:S01]  /*645a0*/  @P6 STG.E.U16 desc[UR66][R20.64], R61 ;  /* 0x0000003d14006986 */ /* 0x0041e2000c101542 */
[----:B------:R-:W-:-:S03]  /*645b0*/  PRMT R19, R61, 0x7632, R19 ;  /* 0x000076323d137816 */ /* 0x000fc60000000013 */
[----:B0-----:R-:W2:Y:S01]  /*645c0*/  LDL.LU R61, [R1+0x69c] ;  /* 0x00069c00013d7983 */ /* 0x001ea20000300800 */
        /* <DEDUP_REMOVED lines=14> */
[----:B------:R-:W-:-:S03]  /*646b0*/  PRMT R19, R42, 0x7632, R19 ;  /* 0x000076322a137816 */ /* 0x000fc60000000013 */
[----:B0-----:R-:W3:Y:S01]  /*646c0*/  LDL.LU R42, [R1+0x6cc] ;  /* 0x0006cc00012a7983 */ /* 0x001ee20000300800 */
[----:B------:R-:W-:-:S03]  /*646d0*/  ISETP.LT.AND P6, PT, R41, UR4, !P0 ;  /* 0x0000000429007c0c */ /* 0x000fc6000c7c1270 */
[----:B------:R-:W3:Y:S01]  /*646e0*/  LDL.LU R38, [R1+0x6bc] ;  /* 0x0006bc0001267983 */ /* 0x000ee20000300800 */
[----:B------:R-:W-:-:S09]  /*646f0*/  IMAD.WIDE R20, R11, 0x2, R6 ;  /* 0x000000020b147825 */ /* 0x000fd200078e0206 */
[----:B------:R0:W-:Y:S01]  /*64700*/  @P6 STG.E.U16 desc[UR66][R20.64], R19 ;  /* 0x0000001314006986 */ /* 0x0001e2000c101542 */
[----:B------:R-:W-:Y:S01]  /*64710*/  ISETP.LT.AND P6, PT, R40, UR4, !P0 ;  /* 0x0000000428007c0c */ /* 0x000fe2000c7c1270 */
[----:B0-----:R-:W-:-:S12]  /*64720*/  IMAD.WIDE R20, R11, 0x2, R4 ;  /* 0x000000020b147825 */ /* 0x001fd800078e0204 */
[----:B------:R0:W-:Y:S01]  /*64730*/  @P6 STG.E.U16 desc[UR66][R20.64], R44 ;  /* 0x0000002c14006986 */ /* 0x0001e2000c101542 */
[----:B------:R-:W-:-:S03]  /*64740*/  PRMT R19, R44, 0x7632, R19 ;  /* 0x000076322c137816 */ /* 0x000fc60000000013 */
[----:B0-----:R-:W3:Y:S01]  /*64750*/  LDL.LU R44, [R1+0x6dc] ;  /* 0x0006dc00012c7983 */ /* 0x001ee20000300800 */
[----:B------:R-:W-:Y:S01]  /*64760*/  ISETP.LT.AND P0, PT, R58, UR4, !P0 ;  /* 0x000000043a007c0c */ /* 0x000fe2000c701270 */
[----:B------:R-:W-:Y:S01]  /*64770*/  IMAD.WIDE R20, R11, 0x2, R2 ;  /* 0x000000020b147825 */ /* 0x000fe200078e0202 */
[----:B------:R-:W-:-:S11]  /*64780*/  ISETP.NE.AND P5, PT, R27, RZ, PT ;  /* 0x000000ff1b00720c */ /* 0x000fd60003fa5270 */
        /* <DEDUP_REMOVED lines=12> */
[----:B------:R-:W-:Y:S02]  /*64850*/  ISETP.LT.AND P0, PT, R46, UR4, !P5 ;  /* 0x000000042e007c0c */ /* 0x000fe4000ef01270 */
[----:B------:R-:W-:Y:S01]  /*64860*/  PRMT R11, R47, 0x7632, R11 ;  /* 0x000076322f0b7816 */ /* 0x000fe2000000000b */
[C---:B0-----:R-:W-:Y:S01]  /*64870*/  IMAD.WIDE R20, R10.reuse, 0x2, R50 ;  /* 0x000000020a147825 */ /* 0x041fe200078e0232 */
[----:B------:R-:W4:Y:S09]  /*64880*/  LDL.LU R47, [R1+0x70c] ;  /* 0x00070c00012f7983 */ /* 0x000f320000300800 */
[----:B------:R0:W-:Y:S01]  /*64890*/  @P0 STG.E.U16 desc[UR66][R20.64], R11 ;  /* 0x0000000b14000986 */ /* 0x0001e2000c101542 */
[----:B------:R-:W-:Y:S01]  /*648a0*/  ISETP.LT.AND P0, PT, R45, UR4, !P5 ;  /* 0x000000042d007c0c */ /* 0x000fe2000ef01270 */
[----:B0-----:R-:W-:-:S12]  /*648b0*/  IMAD.WIDE R20, R10, 0x2, R48 ;  /* 0x000000020a147825 */ /* 0x001fd800078e0230 */
[----:B---3--:R0:W-:Y:S01]  /*648c0*/  @P0 STG.E.U16 desc[UR66][R20.64], R42 ;  /* 0x0000002a14000986 */ /* 0x0081e2000c101542 */
[----:B------:R-:W-:Y:S02]  /*648d0*/  ISETP.LT.AND P0, PT, R41, UR4, !P5 ;  /* 0x0000000429007c0c */ /* 0x000fe4000ef01270 */
[----:B------:R-:W-:Y:S01]  /*648e0*/  PRMT R11, R42, 0x7632, R11 ;  /* 0x000076322a0b7816 */ /* 0x000fe2000000000b */
[----:B0-----:R-:W-:Y:S01]  /*648f0*/  IMAD.WIDE R20, R10, 0x2, R6 ;  /* 0x000000020a147825 */ /* 0x001fe200078e0206 */
[----:B------:R-:W3:Y:S09]  /*64900*/  LDL.LU R42, [R1+0x6fc] ;  /* 0x0006fc00012a7983 */ /* 0x000ef20000300800 */
[----:B------:R0:W-:Y:S01]  /*64910*/  @P0 STG.E.U16 desc[UR66][R20.64], R11 ;  /* 0x0000000b14000986 */ /* 0x0001e2000c101542 */
[----:B------:R-:W-:Y:S01]  /*64920*/  ISETP.LT.AND P0, PT, R40, UR4, !P5 ;  /* 0x0000000428007c0c */ /* 0x000fe2000ef01270 */
[----:B0-----:R-:W-:-:S12]  /*64930*/  IMAD.WIDE R20, R10, 0x2, R4 ;  /* 0x000000020a147825 */ /* 0x001fd800078e0204 */
[----:B------:R-:W-:Y:S01]  /*64940*/  @P0 STG.E.U16 desc[UR66][R20.64], R38 ;  /* 0x0000002614000986 */ /* 0x000fe2000c101542 */
[----:B------:R-:W-:Y:S01]  /*64950*/  ISETP.LT.AND P0, PT, R58, UR4, !P5 ;  /* 0x000000043a007c0c */ /* 0x000fe2000ef01270 */
[----:B------:R-:W-:Y:S01]  /*64960*/  IMAD.WIDE R10, R10, 0x2, R2 ;  /* 0x000000020a0a7825 */ /* 0x000fe200078e0202 */
[----:B------:R-:W-:Y:S02]  /*64970*/  PRMT R19, R38, 0x7632, R19 ;  /* 0x0000763226137816 */ /* 0x000fe40000000013 */
[----:B------:R-:W-:-:S09]  /*64980*/  ISETP.NE.AND P6, PT, R29, RZ, PT ;  /* 0x000000ff1d00720c */ /* 0x000fd20003fc5270 */
[----:B------:R0:W-:Y:S01]  /*64990*/  @P0 STG.E.U16 desc[UR66][R10.64], R19 ;  /* 0x000000130a000986 */ /* 0x0001e2000c101542 */
[----:B------:R-:W-:Y:S01]  /*649a0*/  ISETP.LT.AND P0, PT, R59, UR4, !P6 ;  /* 0x000000043b007c0c */ /* 0x000fe2000f701270 */
[----:B0-----:R-:W-:-:S12]  /*649b0*/  IMAD.WIDE R10, R9, 0x2, R56 ;  /* 0x00000002090a7825 */ /* 0x001fd800078e0238 */
[----:B------:R0:W-:Y:S01]  /*649c0*/  @P0 STG.E.U16 desc[UR66][R10.64], R44 ;  /* 0x0000002c0a000986 */ /* 0x0001e2000c101542 */
[----:B------:R-:W-:-:S03]  /*649d0*/  PRMT R19, R44, 0x7632, R19 ;  /* 0x000076322c137816 */ /* 0x000fc60000000013 */
        /* <DEDUP_REMOVED lines=9> */
[----:B------:R-:W-:-:S03]  /*64a70*/  ISETP.LT.AND P0, PT, R46, UR4, !P6 ;  /* 0x000000042e007c0c */ /* 0x000fc6000f701270 */
[----:B------:R-:W2:Y:S01]  /*64a80*/  LDL.LU R38, [R1+0x740] ;  /* 0x0007400001267983 */ /* 0x000ea20000300800 */
[----:B------:R-:W-:-:S09]  /*64a90*/  IMAD.WIDE R10, R9, 0x2, R50 ;  /* 0x00000002090a7825 */ /* 0x000fd200078e0232 */
        /* <DEDUP_REMOVED lines=15> */
[----:B------:R-:W-:Y:S01]  /*64b90*/  IMAD.WIDE R10, R9, 0x2, R2 ;  /* 0x00000002090a7825 */ /* 0x000fe200078e0202 */
[----:B------:R-:W-:-:S10]  /*64ba0*/  ISETP.NE.AND P5, PT, R28, RZ, PT ;  /* 0x000000ff1c00720c */ /* 0x000fd40003fa5270 */
        /* <DEDUP_REMOVED lines=25> */
[----:B0-----:R-:W-:-:S12]  /*64d40*/  IMAD.WIDE R10, R8, 0x2, R4 ;  /* 0x00000002080a7825 */ /* 0x001fd800078e0204 */
[----:B----4-:R0:W-:Y:S01]  /*64d50*/  @P0 STG.E.U16 desc[UR66][R10.64], R47 ;  /* 0x0000002f0a000986 */ /* 0x0101e2000c101542 */
[----:B------:R-:W-:Y:S01]  /*64d60*/  ISETP.LT.AND P0, PT, R58, UR4, !P5 ;  /* 0x000000043a007c0c */ /* 0x000fe2000ef01270 */
[----:B------:R-:W-:Y:S01]  /*64d70*/  IMAD.WIDE R8, R8, 0x2, R2 ;  /* 0x0000000208087825 */ /* 0x000fe200078e0202 */
[----:B------:R-:W-:Y:S02]  /*64d80*/  ISETP.NE.AND P6, PT, R26, RZ, PT ;  /* 0x000000ff1a00720c */ /* 0x000fe40003fc5270 */
[----:B0-----:R-:W-:Y:S02]  /*64d90*/  PRMT R11, R47, 0x7632, R11 ;  /* 0x000076322f0b7816 */ /* 0x001fe4000000000b */
[----:B------:R-:W4:Y:S07]  /*64da0*/  LDL.LU R47, [R1+0x764] ;  /* 0x00076400012f7983 */ /* 0x000f2e0000300800 */
[----:B------:R0:W-:Y:S01]  /*64db0*/  @P0 STG.E.U16 desc[UR66][R8.64], R11 ;  /* 0x0000000b08000986 */ /* 0x0001e2000c101542 */
[----:B------:R-:W-:Y:S01]  /*64dc0*/  ISETP.LT.AND P0, PT, R59, UR4, !P6 ;  /* 0x000000043b007c0c */ /* 0x000fe2000f701270 */
[----:B0-----:R-:W-:-:S12]  /*64dd0*/  IMAD.WIDE R8, R13, 0x2, R56 ;  /* 0x000000020d087825 */ /* 0x001fd800078e0238 */
[----:B---3--:R0:W-:Y:S01]  /*64de0*/  @P0 STG.E.U16 desc[UR66][R8.64], R42 ;  /* 0x0000002a08000986 */ /* 0x0081e2000c101542 */
[----:B------:R-:W-:Y:S02]  /*64df0*/  ISETP.LT.AND P0, PT, R60, UR4, !P6 ;  /* 0x000000043c007c0c */ /* 0x000fe4000f701270 */
[----:B------:R-:W-:Y:S01]  /*64e00*/  PRMT R19, R42, 0x7632, R19 ;  /* 0x000076322a137816 */ /* 0x000fe20000000013 */
[----:B0-----:R-:W-:-:S10]  /*64e10*/  IMAD.WIDE R8, R13, 0x2, R54 ;  /* 0x000000020d087825 */ /* 0x001fd400078e0236 */
[----:B------:R0:W-:Y:S01]  /*64e20*/  @P0 STG.E.U16 desc[UR66][R8.64], R19 ;  /* 0x0000001308000986 */ /* 0x0001e2000c101542 */
[----:B------:R-:W-:Y:S01]  /*64e30*/  ISETP.LT.AND P0, PT, R43, UR4, !P6 ;  /* 0x000000042b007c0c */ /* 0x000fe2000f701270 */
[----:B0-----:R-:W-:-:S12]  /*64e40*/  IMAD.WIDE R8, R13, 0x2, R52 ;  /* 0x000000020d087825 */ /* 0x001fd800078e0234 */
[----:B------:R0:W-:Y:S01]  /*64e50*/  @P0 STG.E.U16 desc[UR66][R8.64], R44 ;  /* 0x0000002c08000986 */ /* 0x0001e2000c101542 */
[----:B------:R-:W-:-:S03]  /*64e60*/  PRMT R21, R44, 0x7632, R21 ;  /* 0x000076322c157816 */ /* 0x000fc60000000015 */
[----:B0-----:R-:W3:Y:S04]  /*64e70*/  LDL.LU R44, [R1+0x754] ;  /* 0x00075400012c7983 */ /* 0x001ee80000300800 */
[----:B------:R-:W3:Y:S01]  /*64e80*/  LDL.LU R38, [R1+0x744] ;  /* 0x0007440001267983 */ /* 0x000ee20000300800 */
[----:B------:R-:W-:Y:S01]  /*64e90*/  ISETP.LT.AND P0, PT, R46, UR4, !P6 ;  /* 0x000000042e007c0c */ /* 0x000fe2000f701270 */
[----:B------:R-:W-:Y:S02]  /*64ea0*/  IMAD.WIDE R8, R13, 0x2, R50 ;  /* 0x000000020d087825 */ /* 0x000fe400078e0232 */
[----:B------:R-:W3:Y:S10]  /*64eb0*/  LDL.LU R42, [R1+0x734] ;  /* 0x00073400012a7983 */ /* 0x000ef40000300800 */
        /* <DEDUP_REMOVED lines=8> */
[----:B------:R-:W-:Y:S04]  /*64f40*/  @P0 STG.E.U16 desc[UR66][R8.64], R19 ;  /* 0x0000001308000986 */ /* 0x000fe8000c101542 */
[----:B------:R-:W0:Y:S01]  /*64f50*/  LDS.128 R8, [R0] ;  /* 0x0000000000087984 */ /* 0x000e220000000c00 */
[----:B------:R-:W-:Y:S01]  /*64f60*/  ISETP.LT.AND P0, PT, R40, UR4, !P6 ;  /* 0x0000000428007c0c */ /* 0x000fe2000f701270 */
[----:B------:R-:W-:-:S12]  /*64f70*/  IMAD.WIDE R20, R13, 0x2, R4 ;  /* 0x000000020d147825 */ /* 0x000fd800078e0204 */
[----:B0-----:R0:W-:Y:S01]  /*64f80*/  @P0 STG.E.U16 desc[UR66][R20.64], R8 ;  /* 0x0000000814000986 */ /* 0x0011e2000c101542 */
[----:B------:R-:W-:Y:S02]  /*64f90*/  ISETP.LT.AND P0, PT, R58, UR4, !P6 ;  /* 0x000000043a007c0c */ /* 0x000fe4000f701270 */
[----:B------:R-:W-:Y:S01]  /*64fa0*/  PRMT R22, R8, 0x7632, R22 ;  /* 0x0000763208167816 */ /* 0x000fe20000000016 */
[----:B0-----:R-:W-:-:S10]  /*64fb0*/  IMAD.WIDE R20, R13, 0x2, R2 ;  /* 0x000000020d147825 */ /* 0x001fd400078e0202 */
[----:B------:R0:W-:Y:S01]  /*64fc0*/  @P0 STG.E.U16 desc[UR66][R20.64], R22 ;  /* 0x0000001614000986 */ /* 0x0001e2000c101542 */
[----:B------:R-:W-:Y:S01]  /*64fd0*/  ISETP.LT.AND P0, PT, R59, UR4, !P1 ;  /* 0x000000043b007c0c */ /* 0x000fe2000cf01270 */
[----:B0-----:R-:W-:-:S12]  /*64fe0*/  IMAD.WIDE R20, R17, 0x2, R56 ;  /* 0x0000000211147825 */ /* 0x001fd800078e0238 */
[----:B----4-:R0:W-:Y:S01]  /*64ff0*/  @P0 STG.E.U16 desc[UR66][R20.64], R47 ;  /* 0x0000002f14000986 */ /* 0x0101e2000c101542 */
[----:B------:R-:W-:Y:S02]  /*65000*/  ISETP.LT.AND P0, PT, R60, UR4, !P1 ;  /* 0x000000043c007c0c */ /* 0x000fe4000cf01270 */
[----:B------:R-:W-:Y:S01]  /*65010*/  PRMT R0, R47, 0x7632, R0 ;  /* 0x000076322f007816 */ /* 0x000fe20000000000 */
[----:B0-----:R-:W-:Y:S01]  /*65020*/  IMAD.WIDE R20, R17, 0x2, R54 ;  /* 0x0000000211147825 */ /* 0x001fe200078e0236 */
        /* <DEDUP_REMOVED lines=8> */
[----:B------:R-:W-:Y:S01]  /*650b0*/  PRMT R0, R38, 0x7632, R0 ;  /* 0x0000763226007816 */ /* 0x000fe20000000000 */
[----:B------:R-:W3:Y:S08]  /*650c0*/  LDL.LU R44, [R1+0x684] ;  /* 0x00068400012c7983 */ /* 0x000ef00000300800 */
[----:B------:R0:W-:Y:S01]  /*650d0*/  @P0 STG.E.U16 desc[UR66][R20.64], R8 ;  /* 0x0000000814000986 */ /* 0x0001e2000c101542 */
[----:B------:R-:W-:Y:S01]  /*650e0*/  ISETP.LT.AND P0, PT, R45, UR4, !P1 ;  /* 0x000000042d007c0c */ /* 0x000fe2000cf01270 */
[----:B0-----:R-:W-:-:S12]  /*650f0*/  IMAD.WIDE R20, R17, 0x2, R48 ;  /* 0x0000000211147825 */ /* 0x001fd800078e0230 */
[----:B------:R0:W-:Y:S01]  /*65100*/  @P0 STG.E.U16 desc[UR66][R20.64], R38 ;  /* 0x0000002614000986 */ /* 0x0001e2000c101542 */
[----:B------:R-:W-:Y:S01]  /*65110*/  ISETP.LT.AND P0, PT, R41, UR4, !P1 ;  /* 0x0000000429007c0c */ /* 0x000fe2000cf01270 */
[----:B0-----:R-:W-:-:S12]  /*65120*/  IMAD.WIDE R20, R17, 0x2, R6 ;  /* 0x0000000211147825 */ /* 0x001fd800078e0206 */
[----:B------:R0:W-:Y:S01]  /*65130*/  @P0 STG.E.U16 desc[UR66][R20.64], R0 ;  /* 0x0000000014000986 */ /* 0x0001e2000c101542 */
[----:B------:R-:W-:Y:S02]  /*65140*/  ISETP.LT.AND P0, PT, R40, UR4, !P1 ;  /* 0x0000000428007c0c */ /* 0x000fe4000cf01270 */
[----:B------:R-:W-:Y:S01]  /*65150*/  ISETP.LT.AND P1, PT, R58, UR4, !P1 ;  /* 0x000000043a007c0c */ /* 0x000fe2000cf21270 */
[----:B0-----:R-:W-:Y:S01]  /*65160*/  IMAD.WIDE R20, R17, 0x2, R4 ;  /* 0x0000000211147825 */ /* 0x001fe200078e0204 */
[----:B------:R-:W-:-:S09]  /*65170*/  PRMT R8, R42, 0x7632, R8 ;  /* 0x000076322a087816 */ /* 0x000fd20000000008 */
[----:B------:R0:W-:Y:S01]  /*65180*/  @P0 STG.E.U16 desc[UR66][R20.64], R42 ;  /* 0x0000002a14000986 */ /* 0x0001e2000c101542 */
[----:B------:R-:W-:Y:S01]  /*65190*/  ISETP.LT.AND P0, PT, R59, UR4, !P2 ;  /* 0x000000043b007c0c */ /* 0x000fe2000d701270 */
[----:B0-----:R-:W-:-:S05]  /*651a0*/  IMAD.WIDE R20, R17, 0x2, R2 ;  /* 0x0000000211147825 */ /* 0x001fca00078e0202 */
        /* <DEDUP_REMOVED lines=8> */
[----:B------:R-:W2:Y:S04]  /*65230*/  LDL.LU R42, [R1+0x758] ;  /* 0x00075800012a7983 */ /* 0x000ea80000300800 */
[----:B------:R-:W2:Y:S06]  /*65240*/  LDL.LU R38, [R1+0x748] ;  /* 0x0007480001267983 */ /* 0x000eac0000300800 */
[----:B------:R0:W-:Y:S01]  /*65250*/  @P1 STG.E.U16 desc[UR66][R20.64], R0 ;  /* 0x0000000014001986 */ /* 0x0001e2000c101542 */
[----:B------:R-:W-:Y:S01]  /*65260*/  ISETP.LT.AND P1, PT, R46, UR4, !P2 ;  /* 0x000000042e007c0c */ /* 0x000fe2000d721270 */
[----:B0-----:R-:W-:Y:S01]  /*65270*/  IMAD.WIDE R20, R16, 0x2, R52 ;  /* 0x0000000210147825 */ /* 0x001fe200078e0234 */
[----:B------:R-:W-:-:S03]  /*65280*/  PRMT R0, R9, 0x7632, R0 ;  /* 0x0000763209007816 */ /* 0x000fc60000000000 */
[----:B------:R-:W-:Y:S01]  /*65290*/  IMAD.WIDE R26, R15, 0x2, R56 ;  /* 0x000000020f1a7825 */ /* 0x000fe200078e0238 */
[----:B----4-:R0:W-:Y:S01]  /*652a0*/  @P0 STG.E.U16 desc[UR66][R20.64], R47 ;  /* 0x0000002f14000986 */ /* 0x0101e2000c101542 */
[----:B------:R-:W-:Y:S02]  /*652b0*/  PRMT R13, R47, 0x7632, R13 ;  /* 0x000076322f0d7816 */ /* 0x000fe4000000000d */
[----:B------:R-:W-:Y:S01]  /*652c0*/  ISETP.LT.AND P0, PT, R45, UR4, !P2 ;  /* 0x000000042d007c0c */ /* 0x000fe2000d701270 */
[----:B0-----:R-:W-:-:S05]  /*652d0*/  IMAD.WIDE R20, R16, 0x2, R50 ;  /* 0x0000000210147825 */ /* 0x001fca00078e0232 */
[----:B------:R0:W-:Y:S01]  /*652e0*/  @P1 STG.E.U16 desc[UR66][R20.64], R13 ;  /* 0x0000000d14001986 */ /* 0x0001e2000c101542 */
[----:B------:R-:W-:Y:S01]  /*652f0*/  ISETP.LT.AND P1, PT, R41, UR4, !P2 ;  /* 0x0000000429007c0c */ /* 0x000fe2000d721270 */
[----:B0-----:R-:W-:-:S05]  /*65300*/  IMAD.WIDE R20, R16, 0x2, R48 ;  /* 0x0000000210147825 */ /* 0x001fca00078e0230 */
[----:B---3--:R0:W-:Y:S01]  /*65310*/  @P0 STG.E.U16 desc[UR66][R20.64], R44 ;  /* 0x0000002c14000986 */ /* 0x0081e2000c101542 */
[----:B------:R-:W-:Y:S02]  /*65320*/  PRMT R8, R44, 0x7632, R8 ;  /* 0x000076322c087816 */ /* 0x000fe40000000008 */
[----:B------:R-:W-:Y:S02]  /*65330*/  ISETP.LT.AND P0, PT, R40, UR4, !P2 ;  /* 0x0000000428007c0c */ /* 0x000fe4000d701270 */
[----:B------:R-:W-:Y:S01]  /*65340*/  ISETP.LT.AND P2, PT, R58, UR4, !P2 ;  /* 0x000000043a007c0c */ /* 0x000fe2000d741270 */
[C---:B0-----:R-:W-:Y:S01]  /*65350*/  IMAD.WIDE R20, R16.reuse, 0x2, R6 ;  /* 0x0000000210147825 */ /* 0x041fe200078e0206 */
[----:B------:R-:W3:Y:S04]  /*65360*/  LDL.LU R44, [R1+0x738] ;  /* 0x00073800012c7983 */ /* 0x000ee80000300800 */
[----:B------:R0:W-:Y:S01]  /*65370*/  @P1 STG.E.U16 desc[UR66][R20.64], R8 ;  /* 0x0000000814001986 */ /* 0x0001e2000c101542 */
[----:B------:R-:W-:Y:S01]  /*65380*/  ISETP.LT.AND P1, PT, R59, UR4, !P3 ;  /* 0x000000043b007c0c */ /* 0x000fe2000df21270 */
[----:B0-----:R-:W-:-:S04]  /*65390*/  IMAD.WIDE R20, R16, 0x2, R4 ;  /* 0x0000000210147825 */ /* 0x001fc800078e0204 */
[----:B------:R-:W-:Y:S01]  /*653a0*/  IMAD.WIDE R16, R16, 0x2, R2 ;  /* 0x0000000210107825 */ /* 0x000fe200078e0202 */
[----:B------:R-:W-:Y:S04]  /*653b0*/  @P0 STG.E.U16 desc[UR66][R20.64], R9 ;  /* 0x0000000914000986 */ /* 0x000fe8000c101542 */
[----:B------:R-:W-:Y:S04]  /*653c0*/  @P2 STG.E.U16 desc[UR66][R16.64], R0 ;  /* 0x0000000010002986 */ /* 0x000fe8000c101542 */
[----:B--2---:R0:W-:Y:S01]  /*653d0*/  @P1 STG.E.U16 desc[UR66][R26.64], R61 ;  /* 0x0000003d1a001986 */ /* 0x0041e2000c101542 */
[----:B------:R-:W-:-:S03]  /*653e0*/  PRMT R13, R61, 0x7632, R13 ;  /* 0x000076323d0d7816 */ /* 0x000fc6000000000d */
[----:B0-----:R-:W2:Y:S01]  /*653f0*/  LDL.LU R61, [R1+0x728] ;  /* 0x00072800013d7983 */ /* 0x001ea20000300800 */
[----:B------:R-:W-:Y:S02]  /*65400*/  ISETP.LT.AND P0, PT, R60, UR4, !P3 ;  /* 0x000000043c007c0c */ /* 0x000fe4000df01270 */
[----:B------:R-:W-:Y:S01]  /*65410*/  ISETP.LT.AND P2, PT, R43, UR4, !P3 ;  /* 0x000000042b007c0c */ /* 0x000fe2000df41270 */
[----:B------:R-:W-:Y:S01]  /*65420*/  IMAD.WIDE R22, R15, 0x2, R54 ;  /* 0x000000020f167825 */ /* 0x000fe200078e0236 */
[----:B------:R-:W-:Y:S01]  /*65430*/  ISETP.LT.AND P1, PT, R46, UR4, !P3 ;  /* 0x000000042e007c0c */ /* 0x000fe2000df21270 */
[----:B------:R-:W4:Y:S01]  /*65440*/  LDL.LU R47, [R1+0x718] ;  /* 0x00071800012f7983 */ /* 0x000f220000300800 */
[----:B------:R-:W-:Y:S01]  /*65450*/  ISETP.NE.AND P4, PT, R25, RZ, PT ;  /* 0x000000ff1900720c */ /* 0x000fe20003f85270 */
[----:B------:R-:W-:Y:S01]  /*65460*/  IMAD.WIDE R24, R15, 0x2, R52 ;  /* 0x000000020f187825 */ /* 0x000fe200078e0234 */
[----:B------:R-:W-:-:S03]  /*65470*/  PRMT R9, R42, 0x7632, R9 ;  /* 0x000076322a097816 */ /* 0x000fc60000000009 */
[----:B------:R-:W-:Y:S02]  /*65480*/  IMAD.WIDE R28, R15, 0x2, R50 ;  /* 0x000000020f1c7825 */ /* 0x000fe400078e0232 */
[----:B------:R-:W-:Y:S01]  /*65490*/  @P0 STG.E.U16 desc[UR66][R22.64], R13 ;  /* 0x0000000d16000986 */ /* 0x000fe2000c101542 */
[----:B------:R-:W-:-:S03]  /*654a0*/  ISETP.LT.AND P0, PT, R45, UR4, !P3 ;  /* 0x000000042d007c0c */ /* 0x000fc6000df01270 */
[----:B------:R0:W-:Y:S01]  /*654b0*/  @P2 STG.E.U16 desc[UR66][R24.64], R42 ;  /* 0x0000002a18002986 */ /* 0x0001e2000c101542 */
[----:B------:R-:W-:Y:S01]  /*654c0*/  ISETP.LT.AND P2, PT, R41, UR4, !P3 ;  /* 0x0000000429007c0c */ /* 0x000fe2000df41270 */
[C---:B------:R-:W-:Y:S02]  /*654d0*/  IMAD.WIDE R16, R15.reuse, 0x2, R48 ;  /* 0x000000020f107825 */ /* 0x040fe400078e0230 */
[----:B------:R1:W-:Y:S01]  /*654e0*/  @P1 STG.E.U16 desc[UR66][R28.64], R9 ;  /* 0x000000091c001986 */ /* 0x0003e2000c101542 */
[----:B------:R-:W-:Y:S02]  /*654f0*/  ISETP.LT.AND P1, PT, R40, UR4, !P3 ;  /* 0x0000000428007c0c */ /* 0x000fe4000df21270 */
[----:B------:R-:W-:Y:S01]  /*65500*/  PRMT R0, R38, 0x7632, R0 ;  /* 0x0000763226007816 */ /* 0x000fe20000000000 */
[----:B0-----:R-:W4:Y:S01]  /*65510*/  LDL.LU R42, [R1+0x688] ;  /* 0x00068800012a7983 */ /* 0x001f220000300800 */
[----:B-1----:R-:W-:-:S03]  /*65520*/  IMAD.WIDE R8, R15, 0x2, R6 ;  /* 0x000000020f087825 */ /* 0x002fc600078e0206 */
[----:B------:R-:W-:Y:S01]  /*65530*/  @P0 STG.E.U16 desc[UR66][R16.64], R38 ;  /* 0x0000002610000986 */ /* 0x000fe2000c101542 */
[----:B------:R-:W-:Y:S01]  /*65540*/  ISETP.LT.AND P3, PT, R58, UR4, !P3 ;  /* 0x000000043a007c0c */ /* 0x000fe2000df61270 */
[----:B------:R-:W-:Y:S02]  /*65550*/  IMAD.WIDE R20, R15, 0x2, R4 ;  /* 0x000000020f147825 */ /* 0x000fe400078e0204 */
[----:B------:R-:W-:Y:S01]  /*65560*/  @P2 STG.E.U16 desc[UR66][R8.64], R0 ;  /* 0x0000000008002986 */ /* 0x000fe2000c101542 */
[----:B------:R-:W-:Y:S01]  /*65570*/  ISETP.LT.AND P2, PT, R59, UR4, !P4 ;  /* 0x000000043b007c0c */ /* 0x000fe2000e741270 */
[----:B------:R-:W-:-:S04]  /*65580*/  IMAD.WIDE R26, R15, 0x2, R2 ;  /* 0x000000020f1a7825 */ /* 0x000fc800078e0202 */
[----:B------:R-:W-:Y:S01]  /*65590*/  IMAD.WIDE R22, R14, 0x2, R56 ;  /* 0x000000020e167825 */ /* 0x000fe200078e0238 */
[----:B---3--:R-:W-:Y:S01]  /*655a0*/  PRMT R13, R44, 0x7632, R13 ;  /* 0x000076322c0d7816 */ /* 0x008fe2000000000d */
[----:B------:R0:W-:Y:S04]  /*655b0*/  @P1 STG.E.U16 desc[UR66][R20.64], R44 ;  /* 0x0000002c14001986 */ /* 0x0001e8000c101542 */
[----:B------:R-:W-:Y:S04]  /*655c0*/  @P3 STG.E.U16 desc[UR66][R26.64], R13 ;  /* 0x0000000d1a003986 */ /* 0x000fe8000c101542 */
[----:B0-----:R-:W3:Y:S01]  /*655d0*/  LDL.LU R44, [R1+0x76c] ;  /* 0x00076c00012c7983 */ /* 0x001ee20000300800 */
[----:B--2---:R-:W-:-:S03]  /*655e0*/  PRMT R0, R61, 0x7632, R0 ;  /* 0x000076323d007816 */ /* 0x004fc60000000000 */
[----:B------:R0:W-:Y:S04]  /*655f0*/  @P2 STG.E.U16 desc[UR66][R22.64], R61 ;  /* 0x0000003d16002986 */ /* 0x0001e8000c101542 */
[----:B0-----:R-:W2:Y:S01]  /*65600*/  LDL.LU R61, [R1+0x75c] ;  /* 0x00075c00013d7983 */ /* 0x001ea20000300800 */
[----:B------:R-:W-:Y:S02]  /*65610*/  ISETP.LT.AND P0, PT, R60, UR4, !P4 ;  /* 0x000000043c007c0c */ /* 0x000fe4000e701270 */
[----:B------:R-:W-:Y:S01]  /*65620*/  ISETP.LT.AND P1, PT, R43, UR4, !P4 ;  /* 0x000000042b007c0c */ /* 0x000fe2000e721270 */
[----:B------:R-:W-:Y:S01]  /*65630*/  IMAD.WIDE R16, R14, 0x2, R54 ;  /* 0x000000020e107825 */ /* 0x000fe200078e0236 */
[----:B------:R-:W-:-:S03]  /*65640*/  ISETP.LT.AND P3, PT, R46, UR4, !P4 ;  /* 0x000000042e007c0c */ /* 0x000fc6000e761270 */
[----:B------:R-:W-:Y:S01]  /*65650*/  IMAD.WIDE R24, R14, 0x2, R52 ;  /* 0x000000020e187825 */ /* 0x000fe200078e0234 */
[----:B------:R-:W-:-:S05]  /*65660*/  ISETP.LT.AND P2, PT, R45, UR4, !P4 ;  /* 0x000000042d007c0c */ /* 0x000fca000e741270 */
[----:B------:R0:W-:Y:S01]  /*65670*/  @P0 STG.E.U16 desc[UR66][R16.64], R0 ;  /* 0x0000000010000986 */ /* 0x0001e2000c101542 */
[----:B------:R-:W-:Y:S01]  /*65680*/  ISETP.LT.AND P0, PT, R41, UR4, !P4 ;  /* 0x0000000429007c0c */ /* 0x000fe2000e701270 */
[----:B------:R-:W-:Y:S01]  /*65690*/  IMAD.WIDE R20, R14, 0x2, R50 ;  /* 0x000000020e147825 */ /* 0x000fe200078e0232 */
[----:B----4-:R-:W-:Y:S01]  /*656a0*/  PRMT R13, R47, 0x7632, R13 ;  /* 0x000076322f0d7816 */ /* 0x010fe2000000000d */
[----:B------:R1:W-:Y:S01]  /*656b0*/  @P1 STG.E.U16 desc[UR66][R24.64], R47 ;  /* 0x0000002f18001986 */ /* 0x0003e2000c101542 */
[----:B------:R-:W-:Y:S02]  /*656c0*/  ISETP.LT.AND P1, PT, R40, UR4, !P4 ;  /* 0x0000000428007c0c */ /* 0x000fe4000e721270 */
[----:B------:R-:W-:Y:S01]  /*656d0*/  ISETP.NE.AND P5, PT, R30, RZ, PT ;  /* 0x000000ff1e00720c */ /* 0x000fe20003fa5270 */
[----:B------:R-:W-:Y:S01]  /*656e0*/  IMAD.WIDE R26, R14, 0x2, R48 ;  /* 0x000000020e1a7825 */ /* 0x000fe200078e0230 */
[----:B------:R-:W-:Y:S01]  /*656f0*/  PRMT R15, R42, 0x7632, R15 ;  /* 0x000076322a0f7816 */ /* 0x000fe2000000000f */
[----:B------:R-:W-:Y:S01]  /*65700*/  @P3 STG.E.U16 desc[UR66][R20.64], R13 ;  /* 0x0000000d14003986 */ /* 0x000fe2000c101542 */
[----:B------:R-:W-:Y:S01]  /*65710*/  ISETP.LT.AND P4, PT, R58, UR4, !P4 ;  /* 0x000000043a007c0c */ /* 0x000fe2000e781270 */
[C---:B------:R-:W-:Y:S01]  /*65720*/  IMAD.WIDE R8, R14.reuse, 0x2, R6 ;  /* 0x000000020e087825 */ /* 0x040fe200078e0206 */
[----:B------:R-:W-:Y:S01]  /*65730*/  ISETP.LT.AND P3, PT, R59, UR4, !P5 ;  /* 0x000000043b007c0c */ /* 0x000fe2000ef61270 */
[----:B------:R-:W-:Y:S02]  /*65740*/  @P2 STG.E.U16 desc[UR66][R26.64], R42 ;  /* 0x0000002a1a002986 */ /* 0x000fe4000c101542 */
[----:B0-----:R-:W-:-:S02]  /*65750*/  IMAD.WIDE R16, R14, 0x2, R4 ;  /* 0x000000020e107825 */ /* 0x001fc400078e0204 */
[----:B------:R0:W-:Y:S01]  /*65760*/  @P0 STG.E.U16 desc[UR66][R8.64], R15 ;  /* 0x0000000f08000986 */ /* 0x0001e2000c101542 */
[----:B------:R-:W-:Y:S01]  /*65770*/  ISETP.LT.AND P0, PT, R60, UR4, !P5 ;  /* 0x000000043c007c0c */ /* 0x000fe2000ef01270 */
[----:B------:R-:W-:Y:S01]  /*65780*/  IMAD.WIDE R22, R12, 0x2, R56 ;  /* 0x000000020c167825 */ /* 0x000fe200078e0238 */
[----:B------:R-:W-:Y:S01]  /*65790*/  PRMT R0, R10, 0x7632, R0 ;  /* 0x000076320a007816 */ /* 0x000fe20000000000 */
[----:B-1----:R-:W4:Y:S04]  /*657a0*/  LDL.LU R47, [R1+0x74c] ;  /* 0x00074c00012f7983 */ /* 0x002f280000300800 */
[----:B------:R-:W-:Y:S01]  /*657b0*/  @P1 STG.E.U16 desc[UR66][R16.64], R10 ;  /* 0x0000000a10001986 */ /* 0x000fe2000c101542 */
[----:B------:R-:W-:Y:S01]  /*657c0*/  ISETP.LT.AND P1, PT, R43, UR4, !P5 ;  /* 0x000000042b007c0c */ /* 0x000fe2000ef21270 */
[----:B0-----:R-:W-:-:S02]  /*657d0*/  IMAD.WIDE R14, R14, 0x2, R2 ;  /* 0x000000020e0e7825 */ /* 0x001fc400078e0202 */
[----:B------:R-:W4:Y:S01]  /*657e0*/  LDL.LU R42, [R1+0x73c] ;  /* 0x00073c00012a7983 */ /* 0x000f220000300800 */
[----:B------:R-:W-:Y:S01]  /*657f0*/  ISETP.NE.AND P6, PT, R31, RZ, PT ;  /* 0x000000ff1f00720c */ /* 0x000fe20003fc5270 */
[C---:B------:R-:W-:Y:S02]  /*65800*/  IMAD.WIDE R8, R12.reuse, 0x2, R54 ;  /* 0x000000020c087825 */ /* 0x040fe400078e0236 */
[----:B------:R-:W-:Y:S02]  /*65810*/  @P4 STG.E.U16 desc[UR66][R14.64], R0 ;  /* 0x000000000e004986 */ /* 0x000fe4000c101542 */
[----:B------:R-:W-:Y:S01]  /*65820*/  IMAD.WIDE R20, R12, 0x2, R52 ;  /* 0x000000020c147825 */ /* 0x000fe200078e0234 */
[----:B---3--:R-:W-:Y:S01]  /*65830*/  PRMT R13, R44, 0x7632, R13 ;  /* 0x000076322c0d7816 */ /* 0x008fe2000000000d */
[----:B------:R0:W-:Y:S04]  /*65840*/  @P3 STG.E.U16 desc[UR66][R22.64], R44 ;  /* 0x0000002c16003986 */ /* 0x0001e8000c101542 */
[----:B------:R-:W-:Y:S01]  /*65850*/  @P0 STG.E.U16 desc[UR66][R8.64], R13 ;  /* 0x0000000d08000986 */ /* 0x000fe2000c101542 */
[----:B------:R-:W-:-:S03]  /*65860*/  ISETP.LT.AND P0, PT, R59, UR4, !P6 ;  /* 0x000000043b007c0c */ /* 0x000fc6000f701270 */
[----:B0-----:R-:W3:Y:S04]  /*65870*/  LDL.LU R44, [R1+0x72c] ;  /* 0x00072c00012c7983 */ /* 0x001ee80000300800 */
[----:B------:R-:W3:Y:S01]  /*65880*/  LDL.LU R59, [R1+0x71c] ;  /* 0x00071c00013b7983 */ /* 0x000ee20000300800 */
[----:B--2---:R-:W-:-:S03]  /*65890*/  PRMT R10, R61, 0x7632, R10 ;  /* 0x000076323d0a7816 */ /* 0x004fc6000000000a */
[----:B------:R0:W-:Y:S04]  /*658a0*/  @P1 STG.E.U16 desc[UR66][R20.64], R61 ;  /* 0x0000003d14001986 */ /* 0x0001e8000c101542 */
[----:B0-----:R-:W2:Y:S01]  /*658b0*/  LDL.LU R61, [R1+0x68c] ;  /* 0x00068c00013d7983 */ /* 0x001ea20000300800 */
[----:B------:R-:W-:Y:S02]  /*658c0*/  ISETP.LT.AND P2, PT, R46, UR4, !P5 ;  /* 0x000000042e007c0c */ /* 0x000fe4000ef41270 */
[----:B------:R-:W-:Y:S02]  /*658d0*/  ISETP.LT.AND P3, PT, R45, UR4, !P5 ;  /* 0x000000042d007c0c */ /* 0x000fe4000ef61270 */
[----:B------:R-:W-:Y:S02]  /*658e0*/  ISETP.LT.AND P4, PT, R41, UR4, !P5 ;  /* 0x0000000429007c0c */ /* 0x000fe4000ef81270 */
[----:B------:R-:W-:-:S02]  /*658f0*/  ISETP.LT.AND P1, PT, R40, UR4, !P5 ;  /* 0x0000000428007c0c */ /* 0x000fc4000ef21270 */
[----:B------:R-:W-:Y:S01]  /*65900*/  ISETP.LT.AND P5, PT, R58, UR4, !P5 ;  /* 0x000000043a007c0c */ /* 0x000fe2000efa1270 */
[----:B------:R-:W-:-:S04]  /*65910*/  IMAD.WIDE R24, R12, 0x2, R50 ;  /* 0x000000020c187825 */ /* 0x000fc800078e0232 */
[C---:B------:R-:W-:Y:S01]  /*65920*/  IMAD.WIDE R14, R12.reuse, 0x2, R48 ;  /* 0x000000020c0e7825 */ /* 0x040fe200078e0230 */
[----:B------:R0:W-:Y:S03]  /*65930*/  @P2 STG.E.U16 desc[UR66][R24.64], R10 ;  /* 0x0000000a18002986 */ /* 0x0001e6000c101542 */
[----:B------:R-:W-:Y:S01]  /*65940*/  IMAD.WIDE R16, R12, 0x2, R6 ;  /* 0x000000020c107825 */ /* 0x000fe200078e0206 */
[----:B------:R-:W-:-:S03]  /*65950*/  ISETP.LT.AND P2, PT, R60, UR4, !P6 ;  /* 0x000000043c007c0c */ /* 0x000fc6000f741270 */
[C---:B------:R-:W-:Y:S01]  /*65960*/  IMAD.WIDE R8, R12.reuse, 0x2, R4 ;  /* 0x000000020c087825 */ /* 0x040fe200078e0204 */
[----:B----4-:R-:W-:Y:S01]  /*65970*/  PRMT R0, R47, 0x7632, R0 ;  /* 0x000076322f007816 */ /* 0x010fe20000000000 */
[----:B------:R-:W-:Y:S02]  /*65980*/  @P3 STG.E.U16 desc[UR66][R14.64], R47 ;  /* 0x0000002f0e003986 */ /* 0x000fe4000c101542 */
[----:B------:R-:W-:Y:S01]  /*65990*/  IMAD.WIDE R12, R12, 0x2, R2 ;  /* 0x000000020c0c7825 */ /* 0x000fe200078e0202 */
[----:B------:R-:W-:Y:S01]  /*659a0*/  ISETP.LT.AND P3, PT, R43, UR4, !P6 ;  /* 0x000000042b007c0c */ /* 0x000fe2000f761270 */
[----:B------:R2:W-:Y:S02]  /*659b0*/  @P4 STG.E.U16 desc[UR66][R16.64], R0 ;  /* 0x0000000010004986 */ /* 0x0005e4000c101542 */
[----:B------:R-:W-:Y:S01]  /*659c0*/  IMAD.WIDE R56, R18, 0x2, R56 ;  /* 0x0000000212387825 */ /* 0x000fe200078e0238 */
[----:B0-----:R-:W-:Y:S01]  /*659d0*/  PRMT R10, R42, 0x7632, R10 ;  /* 0x000076322a0a7816 */ /* 0x001fe2000000000a */
[----:B------:R0:W-:Y:S01]  /*659e0*/  @P1 STG.E.U16 desc[UR66][R8.64], R42 ;  /* 0x0000002a08001986 */ /* 0x0001e2000c101542 */
[----:B------:R-:W-:-:S02]  /*659f0*/  ISETP.LT.AND P4, PT, R46, UR4, !P6 ;  /* 0x000000042e007c0c */ /* 0x000fc4000f781270 */
[----:B------:R-:W-:Y:S01]  /*65a00*/  ISETP.LT.AND P1, PT, R45, UR4, !P6 ;  /* 0x000000042d007c0c */ /* 0x000fe2000f721270 */
[----:B------:R0:W-:Y:S01]  /*65a10*/  @P5 STG.E.U16 desc[UR66][R12.64], R10 ;  /* 0x0000000a0c005986 */ /* 0x0001e2000c101542 */
[----:B------:R-:W-:Y:S01]  /*65a20*/  ISETP.LT.AND P5, PT, R41, UR4, !P6 ;  /* 0x0000000429007c0c */ /* 0x000fe2000f7a1270 */
[----:B------:R-:W-:-:S04]  /*65a30*/  IMAD.WIDE R54, R18, 0x2, R54 ;  /* 0x0000000212367825 */ /* 0x000fc800078e0236 */
[----:B------:R-:W-:-:S04]  /*65a40*/  IMAD.WIDE R52, R18, 0x2, R52 ;  /* 0x0000000212347825 */ /* 0x000fc800078e0234 */
[----:B------:R-:W-:-:S04]  /*65a50*/  IMAD.WIDE R50, R18, 0x2, R50 ;  /* 0x0000000212327825 */ /* 0x000fc800078e0232 */
[----:B------:R-:W-:-:S04]  /*65a60*/  IMAD.WIDE R48, R18, 0x2, R48 ;  /* 0x0000000212307825 */ /* 0x000fc800078e0230 */
[----:B------:R-:W-:-:S04]  /*65a70*/  IMAD.WIDE R6, R18, 0x2, R6 ;  /* 0x0000000212067825 */ /* 0x000fc800078e0206 */
[----:B------:R-:W-:-:S04]  /*65a80*/  IMAD.WIDE R4, R18, 0x2, R4 ;  /* 0x0000000212047825 */ /* 0x000fc800078e0204 */
[----:B------:R-:W-:Y:S01]  /*65a90*/  IMAD.WIDE R2, R18, 0x2, R2 ;  /* 0x0000000212027825 */ /* 0x000fe200078e0202 */
[----:B---3--:R0:W-:Y:S01]  /*65aa0*/  @P0 STG.E.U16 desc[UR66][R56.64], R44 ;  /* 0x0000002c38000986 */ /* 0x0081e2000c101542 */
[----:B------:R-:W-:Y:S02]  /*65ab0*/  ISETP.LT.AND P0, PT, R40, UR4, !P6 ;  /* 0x0000000428007c0c */ /* 0x000fe4000f701270 */
[----:B------:R-:W-:Y:S02]  /*65ac0*/  ISETP.LT.AND P6, PT, R58, UR4, !P6 ;  /* 0x000000043a007c0c */ /* 0x000fe4000f7c1270 */
[----:B------:R-:W-:Y:S02]  /*65ad0*/  PRMT R27, R44, 0x7632, R27 ;  /* 0x000076322c1b7816 */ /* 0x000fe4000000001b */
[----:B------:R-:W-:-:S03]  /*65ae0*/  PRMT R25, R59, 0x7632, R25 ;  /* 0x000076323b197816 */ /* 0x000fc60000000019 */
[----:B------:R0:W-:Y:S04]  /*65af0*/  @P2 STG.E.U16 desc[UR66][R54.64], R27 ;  /* 0x0000001b36002986 */ /* 0x0001e8000c101542 */
[----:B------:R0:W-:Y:S04]  /*65b00*/  @P3 STG.E.U16 desc[UR66][R52.64], R59 ;  /* 0x0000003b34003986 */ /* 0x0001e8000c101542 */
[----:B------:R0:W-:Y:S01]  /*65b10*/  @P4 STG.E.U16 desc[UR66][R50.64], R25 ;  /* 0x0000001932004986 */ /* 0x0001e2000c101542 */
[----:B--2---:R-:W-:-:S03]  /*65b20*/  PRMT R0, R61, 0x7632, R0 ;  /* 0x000076323d007816 */ /* 0x004fc60000000000 */
[----:B------:R0:W-:Y:S04]  /*65b30*/  @P1 STG.E.U16 desc[UR66][R48.64], R61 ;  /* 0x0000003d30001986 */ /* 0x0001e8000c101542 */
[----:B------:R0:W-:Y:S04]  /*65b40*/  @P5 STG.E.U16 desc[UR66][R6.64], R0 ;  /* 0x0000000006005986 */ /* 0x0001e8000c101542 */
[----:B------:R0:W-:Y:S01]  /*65b50*/  @P0 STG.E.U16 desc[UR66][R4.64], R11 ;  /* 0x0000000b04000986 */ /* 0x0001e2000c101542 */
[----:B------:R-:W-:Y:S05]  /*65b60*/  @!P6 EXIT ;  /* 0x000000000000e94d */ /* 0x000fea0003800000 */
[----:B0-----:R-:W-:-:S05]  /*65b70*/  PRMT R11, R11, 0x7632, R11 ;  /* 0x000076320b0b7816 */ /* 0x001fca000000000b */
[----:B------:R-:W-:Y:S01]  /*65b80*/  STG.E.U16 desc[UR66][R2.64], R11 ;  /* 0x0000000b02007986 */ /* 0x000fe2000c101542 */
[----:B------:R-:W-:Y:S05]  /*65b90*/  EXIT ;  /* 0x000000000000794d */ /* 0x000fea0003800000 */
.L_x_2:
[----:B------:R-:W-:-:S00]  /*65ba0*/  BRA `(.L_x_2) ;  /* 0xfffffffc00fc7947 */ /* 0x000fc0000383ffff */
[----:B------:R-:W-:-:S00]  /*65bb0*/  NOP ;  /* 0x0000000000007918 */ /* 0x000fc00000000000 */
        /* <DEDUP_REMOVED lines=12> */
.L_x_3:


//--------------------- .nv.shared.matmul_kernel  --------------------------
	.section	.nv.shared.matmul_kernel,"aw",@nobits
	.sectionflags	@""
	.align	16
	.zero		1024


//--------------------- .nv.shared.reserved.0     --------------------------
	.section	.nv.shared.reserved.0,"aw",@nobits
	.weak		__nv_reservedSMEM_offset_0_alias
	.size		__nv_reservedSMEM_offset_0_alias, 0, 64
	.other		__nv_reservedSMEM_offset_0_alias,@"STO_CUDA_RESERVED_SHARED STV_DEFAULT"
__nv_reservedSMEM_offset_0_alias:
	.zero		0
	.zero		64


//--------------------- .nv.constant0.matmul_kernel --------------------------
	.section	.nv.constant0.matmul_kernel,"a",@progbits
	.sectionflags	@""
	.align	4
.nv.constant0.matmul_kernel:
	.zero		976


//--------------------- SYMBOLS --------------------------

	.type		.nv.reservedSmem.offset0,@object
	.size		.nv.reservedSmem.offset0,0x4
	.type		.nv.reservedSmem.cap,@object
	.size		.nv.reservedSmem.cap,0x4
